//
// Generated by NVIDIA NVVM Compiler
//
// Compiler Build ID: CL-36424714
// Cuda compilation tools, release 13.0, V13.0.88
// Based on NVVM 20.0.0
//

.version 9.0
.target sm_100
.address_size 64

	// .globl	_Z17transposeNaiveRowPfS_ii
// _ZZ15transposeSharedILi48ELi32EEvPfS0_iiE4tile has been demoted
// _ZZ33transposeSharedNoBankConfilictsV1ILi48ELi32EEvPfS0_iiE4tile has been demoted

.visible .entry _Z17transposeNaiveRowPfS_ii(
	.param .u64 .ptr .align 1 _Z17transposeNaiveRowPfS_ii_param_0,
	.param .u64 .ptr .align 1 _Z17transposeNaiveRowPfS_ii_param_1,
	.param .u32 _Z17transposeNaiveRowPfS_ii_param_2,
	.param .u32 _Z17transposeNaiveRowPfS_ii_param_3
)
{
	.reg .pred 	%p<4>;
	.reg .b32 	%r<13>;
	.reg .b32 	%f<2>;
	.reg .b64 	%rd<9>;

	ld.param.u64 	%rd1, [_Z17transposeNaiveRowPfS_ii_param_0];
	ld.param.u64 	%rd2, [_Z17transposeNaiveRowPfS_ii_param_1];
	ld.param.u32 	%r3, [_Z17transposeNaiveRowPfS_ii_param_2];
	ld.param.u32 	%r4, [_Z17transposeNaiveRowPfS_ii_param_3];
	mov.u32 	%r5, %ctaid.x;
	mov.u32 	%r6, %ntid.x;
	mov.u32 	%r7, %tid.x;
	mad.lo.s32 	%r1, %r5, %r6, %r7;
	mov.u32 	%r8, %ctaid.y;
	mov.u32 	%r9, %ntid.y;
	mov.u32 	%r10, %tid.y;
	mad.lo.s32 	%r2, %r8, %r9, %r10;
	setp.ge.s32 	%p1, %r2, %r3;
	setp.ge.s32 	%p2, %r1, %r4;
	or.pred  	%p3, %p1, %p2;
	@%p3 bra 	$L__BB0_2;
	cvta.to.global.u64 	%rd3, %rd1;
	cvta.to.global.u64 	%rd4, %rd2;
	mad.lo.s32 	%r11, %r4, %r2, %r1;
	mul.wide.s32 	%rd5, %r11, 4;
	add.s64 	%rd6, %rd3, %rd5;
	ld.global.f32 	%f1, [%rd6];
	mad.lo.s32 	%r12, %r3, %r1, %r2;
	mul.wide.s32 	%rd7, %r12, 4;
	add.s64 	%rd8, %rd4, %rd7;
	st.global.f32 	[%rd8], %f1;
$L__BB0_2:
	ret;

}
	// .globl	_Z17transposeNaiveColPfS_ii
.visible .entry _Z17transposeNaiveColPfS_ii(
	.param .u64 .ptr .align 1 _Z17transposeNaiveColPfS_ii_param_0,
	.param .u64 .ptr .align 1 _Z17transposeNaiveColPfS_ii_param_1,
	.param .u32 _Z17transposeNaiveColPfS_ii_param_2,
	.param .u32 _Z17transposeNaiveColPfS_ii_param_3
)
{
	.reg .pred 	%p<4>;
	.reg .b32 	%r<13>;
	.reg .b32 	%f<2>;
	.reg .b64 	%rd<9>;

	ld.param.u64 	%rd1, [_Z17transposeNaiveColPfS_ii_param_0];
	ld.param.u64 	%rd2, [_Z17transposeNaiveColPfS_ii_param_1];
	ld.param.u32 	%r3, [_Z17transposeNaiveColPfS_ii_param_2];
	ld.param.u32 	%r4, [_Z17transposeNaiveColPfS_ii_param_3];
	mov.u32 	%r5, %ctaid.x;
	mov.u32 	%r6, %ntid.x;
	mov.u32 	%r7, %tid.x;
	mad.lo.s32 	%r1, %r5, %r6, %r7;
	mov.u32 	%r8, %ctaid.y;
	mov.u32 	%r9, %ntid.y;
	mov.u32 	%r10, %tid.y;
	mad.lo.s32 	%r2, %r8, %r9, %r10;
	setp.ge.s32 	%p1, %r2, %r4;
	setp.ge.s32 	%p2, %r1, %r3;
	or.pred  	%p3, %p2, %p1;
	@%p3 bra 	$L__BB1_2;
	cvta.to.global.u64 	%rd3, %rd1;
	cvta.to.global.u64 	%rd4, %rd2;
	mad.lo.s32 	%r11, %r4, %r1, %r2;
	mul.wide.s32 	%rd5, %r11, 4;
	add.s64 	%rd6, %rd3, %rd5;
	ld.global.f32 	%f1, [%rd6];
	mad.lo.s32 	%r12, %r3, %r2, %r1;
	mul.wide.s32 	%rd7, %r12, 4;
	add.s64 	%rd8, %rd4, %rd7;
	st.global.f32 	[%rd8], %f1;
$L__BB1_2:
	ret;

}
	// .globl	_Z26transposeNaiveColNelementsILi32ELi32EEvPfS0_ii
.visible .entry _Z26transposeNaiveColNelementsILi32ELi32EEvPfS0_ii(
	.param .u64 .ptr .align 1 _Z26transposeNaiveColNelementsILi32ELi32EEvPfS0_ii_param_0,
	.param .u64 .ptr .align 1 _Z26transposeNaiveColNelementsILi32ELi32EEvPfS0_ii_param_1,
	.param .u32 _Z26transposeNaiveColNelementsILi32ELi32EEvPfS0_ii_param_2,
	.param .u32 _Z26transposeNaiveColNelementsILi32ELi32EEvPfS0_ii_param_3
)
{
	.reg .pred 	%p<2114>;
	.reg .b32 	%r<4171>;
	.reg .b32 	%f<1025>;
	.reg .b64 	%rd<4101>;

	ld.param.u64 	%rd3, [_Z26transposeNaiveColNelementsILi32ELi32EEvPfS0_ii_param_0];
	ld.param.u64 	%rd4, [_Z26transposeNaiveColNelementsILi32ELi32EEvPfS0_ii_param_1];
	ld.param.u32 	%r2084, [_Z26transposeNaiveColNelementsILi32ELi32EEvPfS0_ii_param_2];
	ld.param.u32 	%r2085, [_Z26transposeNaiveColNelementsILi32ELi32EEvPfS0_ii_param_3];
	cvta.to.global.u64 	%rd1, %rd4;
	cvta.to.global.u64 	%rd2, %rd3;
	mov.u32 	%r2086, %ctaid.y;
	shl.b32 	%r1, %r2086, 5;
	mov.u32 	%r2, %tid.x;
	setp.gt.u32 	%p1, %r2, 31;
	@%p1 bra 	$L__BB2_3135;
	mov.u32 	%r2087, %ctaid.x;
	shl.b32 	%r2088, %r2087, 5;
	mov.u32 	%r3, %tid.y;
	mov.u32 	%r4, %ntid.y;
	mov.u32 	%r5, %ntid.x;
	add.s32 	%r6, %r2, %r2088;
	setp.ge.s32 	%p2, %r6, %r2084;
	@%p2 bra 	$L__BB2_3135;
	setp.gt.u32 	%p3, %r3, 31;
	@%p3 bra 	$L__BB2_98;
	mul.lo.s32 	%r7, %r6, %r2085;
	add.s32 	%r8, %r3, %r1;
	setp.ge.s32 	%p4, %r8, %r2085;
	@%p4 bra 	$L__BB2_5;
	add.s32 	%r2089, %r8, %r7;
	mul.wide.s32 	%rd5, %r2089, 4;
	add.s64 	%rd6, %rd2, %rd5;
	ld.global.f32 	%f1, [%rd6];
	mad.lo.s32 	%r2090, %r8, %r2084, %r6;
	mul.wide.s32 	%rd7, %r2090, 4;
	add.s64 	%rd8, %rd1, %rd7;
	st.global.f32 	[%rd8], %f1;
$L__BB2_5:
	add.s32 	%r9, %r3, %r4;
	setp.gt.u32 	%p5, %r9, 31;
	@%p5 bra 	$L__BB2_98;
	add.s32 	%r10, %r8, %r4;
	setp.ge.s32 	%p6, %r10, %r2085;
	@%p6 bra 	$L__BB2_8;
	add.s32 	%r2091, %r10, %r7;
	mul.wide.s32 	%rd9, %r2091, 4;
	add.s64 	%rd10, %rd2, %rd9;
	ld.global.f32 	%f2, [%rd10];
	mad.lo.s32 	%r2092, %r10, %r2084, %r6;
	mul.wide.s32 	%rd11, %r2092, 4;
	add.s64 	%rd12, %rd1, %rd11;
	st.global.f32 	[%rd12], %f2;
$L__BB2_8:
	add.s32 	%r11, %r9, %r4;
	setp.gt.u32 	%p7, %r11, 31;
	@%p7 bra 	$L__BB2_98;
	add.s32 	%r12, %r10, %r4;
	setp.ge.s32 	%p8, %r12, %r2085;
	@%p8 bra 	$L__BB2_11;
	add.s32 	%r2093, %r12, %r7;
	mul.wide.s32 	%rd13, %r2093, 4;
	add.s64 	%rd14, %rd2, %rd13;
	ld.global.f32 	%f3, [%rd14];
	mad.lo.s32 	%r2094, %r12, %r2084, %r6;
	mul.wide.s32 	%rd15, %r2094, 4;
	add.s64 	%rd16, %rd1, %rd15;
	st.global.f32 	[%rd16], %f3;
$L__BB2_11:
	add.s32 	%r13, %r11, %r4;
	setp.gt.u32 	%p9, %r13, 31;
	@%p9 bra 	$L__BB2_98;
	add.s32 	%r14, %r12, %r4;
	setp.ge.s32 	%p10, %r14, %r2085;
	@%p10 bra 	$L__BB2_14;
	add.s32 	%r2095, %r14, %r7;
	mul.wide.s32 	%rd17, %r2095, 4;
	add.s64 	%rd18, %rd2, %rd17;
	ld.global.f32 	%f4, [%rd18];
	mad.lo.s32 	%r2096, %r14, %r2084, %r6;
	mul.wide.s32 	%rd19, %r2096, 4;
	add.s64 	%rd20, %rd1, %rd19;
	st.global.f32 	[%rd20], %f4;
$L__BB2_14:
	add.s32 	%r15, %r13, %r4;
	setp.gt.u32 	%p11, %r15, 31;
	@%p11 bra 	$L__BB2_98;
	add.s32 	%r16, %r14, %r4;
	setp.ge.s32 	%p12, %r16, %r2085;
	@%p12 bra 	$L__BB2_17;
	add.s32 	%r2097, %r16, %r7;
	mul.wide.s32 	%rd21, %r2097, 4;
	add.s64 	%rd22, %rd2, %rd21;
	ld.global.f32 	%f5, [%rd22];
	mad.lo.s32 	%r2098, %r16, %r2084, %r6;
	mul.wide.s32 	%rd23, %r2098, 4;
	add.s64 	%rd24, %rd1, %rd23;
	st.global.f32 	[%rd24], %f5;
$L__BB2_17:
	add.s32 	%r17, %r15, %r4;
	setp.gt.u32 	%p13, %r17, 31;
	@%p13 bra 	$L__BB2_98;
	add.s32 	%r18, %r16, %r4;
	setp.ge.s32 	%p14, %r18, %r2085;
	@%p14 bra 	$L__BB2_20;
	add.s32 	%r2099, %r18, %r7;
	mul.wide.s32 	%rd25, %r2099, 4;
	add.s64 	%rd26, %rd2, %rd25;
	ld.global.f32 	%f6, [%rd26];
	mad.lo.s32 	%r2100, %r18, %r2084, %r6;
	mul.wide.s32 	%rd27, %r2100, 4;
	add.s64 	%rd28, %rd1, %rd27;
	st.global.f32 	[%rd28], %f6;
$L__BB2_20:
	add.s32 	%r19, %r17, %r4;
	setp.gt.u32 	%p15, %r19, 31;
	@%p15 bra 	$L__BB2_98;
	add.s32 	%r20, %r18, %r4;
	setp.ge.s32 	%p16, %r20, %r2085;
	@%p16 bra 	$L__BB2_23;
	add.s32 	%r2101, %r20, %r7;
	mul.wide.s32 	%rd29, %r2101, 4;
	add.s64 	%rd30, %rd2, %rd29;
	ld.global.f32 	%f7, [%rd30];
	mad.lo.s32 	%r2102, %r20, %r2084, %r6;
	mul.wide.s32 	%rd31, %r2102, 4;
	add.s64 	%rd32, %rd1, %rd31;
	st.global.f32 	[%rd32], %f7;
$L__BB2_23:
	add.s32 	%r21, %r19, %r4;
	setp.gt.u32 	%p17, %r21, 31;
	@%p17 bra 	$L__BB2_98;
	add.s32 	%r22, %r20, %r4;
	setp.ge.s32 	%p18, %r22, %r2085;
	@%p18 bra 	$L__BB2_26;
	add.s32 	%r2103, %r22, %r7;
	mul.wide.s32 	%rd33, %r2103, 4;
	add.s64 	%rd34, %rd2, %rd33;
	ld.global.f32 	%f8, [%rd34];
	mad.lo.s32 	%r2104, %r22, %r2084, %r6;
	mul.wide.s32 	%rd35, %r2104, 4;
	add.s64 	%rd36, %rd1, %rd35;
	st.global.f32 	[%rd36], %f8;
$L__BB2_26:
	add.s32 	%r23, %r21, %r4;
	setp.gt.u32 	%p19, %r23, 31;
	@%p19 bra 	$L__BB2_98;
	add.s32 	%r24, %r22, %r4;
	setp.ge.s32 	%p20, %r24, %r2085;
	@%p20 bra 	$L__BB2_29;
	add.s32 	%r2105, %r24, %r7;
	mul.wide.s32 	%rd37, %r2105, 4;
	add.s64 	%rd38, %rd2, %rd37;
	ld.global.f32 	%f9, [%rd38];
	mad.lo.s32 	%r2106, %r24, %r2084, %r6;
	mul.wide.s32 	%rd39, %r2106, 4;
	add.s64 	%rd40, %rd1, %rd39;
	st.global.f32 	[%rd40], %f9;
$L__BB2_29:
	add.s32 	%r25, %r23, %r4;
	setp.gt.u32 	%p21, %r25, 31;
	@%p21 bra 	$L__BB2_98;
	add.s32 	%r26, %r24, %r4;
	setp.ge.s32 	%p22, %r26, %r2085;
	@%p22 bra 	$L__BB2_32;
	add.s32 	%r2107, %r26, %r7;
	mul.wide.s32 	%rd41, %r2107, 4;
	add.s64 	%rd42, %rd2, %rd41;
	ld.global.f32 	%f10, [%rd42];
	mad.lo.s32 	%r2108, %r26, %r2084, %r6;
	mul.wide.s32 	%rd43, %r2108, 4;
	add.s64 	%rd44, %rd1, %rd43;
	st.global.f32 	[%rd44], %f10;
$L__BB2_32:
	add.s32 	%r27, %r25, %r4;
	setp.gt.u32 	%p23, %r27, 31;
	@%p23 bra 	$L__BB2_98;
	add.s32 	%r28, %r26, %r4;
	setp.ge.s32 	%p24, %r28, %r2085;
	@%p24 bra 	$L__BB2_35;
	add.s32 	%r2109, %r28, %r7;
	mul.wide.s32 	%rd45, %r2109, 4;
	add.s64 	%rd46, %rd2, %rd45;
	ld.global.f32 	%f11, [%rd46];
	mad.lo.s32 	%r2110, %r28, %r2084, %r6;
	mul.wide.s32 	%rd47, %r2110, 4;
	add.s64 	%rd48, %rd1, %rd47;
	st.global.f32 	[%rd48], %f11;
$L__BB2_35:
	add.s32 	%r29, %r27, %r4;
	setp.gt.u32 	%p25, %r29, 31;
	@%p25 bra 	$L__BB2_98;
	add.s32 	%r30, %r28, %r4;
	setp.ge.s32 	%p26, %r30, %r2085;
	@%p26 bra 	$L__BB2_38;
	add.s32 	%r2111, %r30, %r7;
	mul.wide.s32 	%rd49, %r2111, 4;
	add.s64 	%rd50, %rd2, %rd49;
	ld.global.f32 	%f12, [%rd50];
	mad.lo.s32 	%r2112, %r30, %r2084, %r6;
	mul.wide.s32 	%rd51, %r2112, 4;
	add.s64 	%rd52, %rd1, %rd51;
	st.global.f32 	[%rd52], %f12;
$L__BB2_38:
	add.s32 	%r31, %r29, %r4;
	setp.gt.u32 	%p27, %r31, 31;
	@%p27 bra 	$L__BB2_98;
	add.s32 	%r32, %r30, %r4;
	setp.ge.s32 	%p28, %r32, %r2085;
	@%p28 bra 	$L__BB2_41;
	add.s32 	%r2113, %r32, %r7;
	mul.wide.s32 	%rd53, %r2113, 4;
	add.s64 	%rd54, %rd2, %rd53;
	ld.global.f32 	%f13, [%rd54];
	mad.lo.s32 	%r2114, %r32, %r2084, %r6;
	mul.wide.s32 	%rd55, %r2114, 4;
	add.s64 	%rd56, %rd1, %rd55;
	st.global.f32 	[%rd56], %f13;
$L__BB2_41:
	add.s32 	%r33, %r31, %r4;
	setp.gt.u32 	%p29, %r33, 31;
	@%p29 bra 	$L__BB2_98;
	add.s32 	%r34, %r32, %r4;
	setp.ge.s32 	%p30, %r34, %r2085;
	@%p30 bra 	$L__BB2_44;
	add.s32 	%r2115, %r34, %r7;
	mul.wide.s32 	%rd57, %r2115, 4;
	add.s64 	%rd58, %rd2, %rd57;
	ld.global.f32 	%f14, [%rd58];
	mad.lo.s32 	%r2116, %r34, %r2084, %r6;
	mul.wide.s32 	%rd59, %r2116, 4;
	add.s64 	%rd60, %rd1, %rd59;
	st.global.f32 	[%rd60], %f14;
$L__BB2_44:
	add.s32 	%r35, %r33, %r4;
	setp.gt.u32 	%p31, %r35, 31;
	@%p31 bra 	$L__BB2_98;
	add.s32 	%r36, %r34, %r4;
	setp.ge.s32 	%p32, %r36, %r2085;
	@%p32 bra 	$L__BB2_47;
	add.s32 	%r2117, %r36, %r7;
	mul.wide.s32 	%rd61, %r2117, 4;
	add.s64 	%rd62, %rd2, %rd61;
	ld.global.f32 	%f15, [%rd62];
	mad.lo.s32 	%r2118, %r36, %r2084, %r6;
	mul.wide.s32 	%rd63, %r2118, 4;
	add.s64 	%rd64, %rd1, %rd63;
	st.global.f32 	[%rd64], %f15;
$L__BB2_47:
	add.s32 	%r37, %r35, %r4;
	setp.gt.u32 	%p33, %r37, 31;
	@%p33 bra 	$L__BB2_98;
	add.s32 	%r38, %r36, %r4;
	setp.ge.s32 	%p34, %r38, %r2085;
	@%p34 bra 	$L__BB2_50;
	add.s32 	%r2119, %r38, %r7;
	mul.wide.s32 	%rd65, %r2119, 4;
	add.s64 	%rd66, %rd2, %rd65;
	ld.global.f32 	%f16, [%rd66];
	mad.lo.s32 	%r2120, %r38, %r2084, %r6;
	mul.wide.s32 	%rd67, %r2120, 4;
	add.s64 	%rd68, %rd1, %rd67;
	st.global.f32 	[%rd68], %f16;
$L__BB2_50:
	add.s32 	%r39, %r37, %r4;
	setp.gt.u32 	%p35, %r39, 31;
	@%p35 bra 	$L__BB2_98;
	add.s32 	%r40, %r38, %r4;
	setp.ge.s32 	%p36, %r40, %r2085;
	@%p36 bra 	$L__BB2_53;
	add.s32 	%r2121, %r40, %r7;
	mul.wide.s32 	%rd69, %r2121, 4;
	add.s64 	%rd70, %rd2, %rd69;
	ld.global.f32 	%f17, [%rd70];
	mad.lo.s32 	%r2122, %r40, %r2084, %r6;
	mul.wide.s32 	%rd71, %r2122, 4;
	add.s64 	%rd72, %rd1, %rd71;
	st.global.f32 	[%rd72], %f17;
$L__BB2_53:
	add.s32 	%r41, %r39, %r4;
	setp.gt.u32 	%p37, %r41, 31;
	@%p37 bra 	$L__BB2_98;
	add.s32 	%r42, %r40, %r4;
	setp.ge.s32 	%p38, %r42, %r2085;
	@%p38 bra 	$L__BB2_56;
	add.s32 	%r2123, %r42, %r7;
	mul.wide.s32 	%rd73, %r2123, 4;
	add.s64 	%rd74, %rd2, %rd73;
	ld.global.f32 	%f18, [%rd74];
	mad.lo.s32 	%r2124, %r42, %r2084, %r6;
	mul.wide.s32 	%rd75, %r2124, 4;
	add.s64 	%rd76, %rd1, %rd75;
	st.global.f32 	[%rd76], %f18;
$L__BB2_56:
	add.s32 	%r43, %r41, %r4;
	setp.gt.u32 	%p39, %r43, 31;
	@%p39 bra 	$L__BB2_98;
	add.s32 	%r44, %r42, %r4;
	setp.ge.s32 	%p40, %r44, %r2085;
	@%p40 bra 	$L__BB2_59;
	add.s32 	%r2125, %r44, %r7;
	mul.wide.s32 	%rd77, %r2125, 4;
	add.s64 	%rd78, %rd2, %rd77;
	ld.global.f32 	%f19, [%rd78];
	mad.lo.s32 	%r2126, %r44, %r2084, %r6;
	mul.wide.s32 	%rd79, %r2126, 4;
	add.s64 	%rd80, %rd1, %rd79;
	st.global.f32 	[%rd80], %f19;
$L__BB2_59:
	add.s32 	%r45, %r43, %r4;
	setp.gt.u32 	%p41, %r45, 31;
	@%p41 bra 	$L__BB2_98;
	add.s32 	%r46, %r44, %r4;
	setp.ge.s32 	%p42, %r46, %r2085;
	@%p42 bra 	$L__BB2_62;
	add.s32 	%r2127, %r46, %r7;
	mul.wide.s32 	%rd81, %r2127, 4;
	add.s64 	%rd82, %rd2, %rd81;
	ld.global.f32 	%f20, [%rd82];
	mad.lo.s32 	%r2128, %r46, %r2084, %r6;
	mul.wide.s32 	%rd83, %r2128, 4;
	add.s64 	%rd84, %rd1, %rd83;
	st.global.f32 	[%rd84], %f20;
$L__BB2_62:
	add.s32 	%r47, %r45, %r4;
	setp.gt.u32 	%p43, %r47, 31;
	@%p43 bra 	$L__BB2_98;
	add.s32 	%r48, %r46, %r4;
	setp.ge.s32 	%p44, %r48, %r2085;
	@%p44 bra 	$L__BB2_65;
	add.s32 	%r2129, %r48, %r7;
	mul.wide.s32 	%rd85, %r2129, 4;
	add.s64 	%rd86, %rd2, %rd85;
	ld.global.f32 	%f21, [%rd86];
	mad.lo.s32 	%r2130, %r48, %r2084, %r6;
	mul.wide.s32 	%rd87, %r2130, 4;
	add.s64 	%rd88, %rd1, %rd87;
	st.global.f32 	[%rd88], %f21;
$L__BB2_65:
	add.s32 	%r49, %r47, %r4;
	setp.gt.u32 	%p45, %r49, 31;
	@%p45 bra 	$L__BB2_98;
	add.s32 	%r50, %r48, %r4;
	setp.ge.s32 	%p46, %r50, %r2085;
	@%p46 bra 	$L__BB2_68;
	add.s32 	%r2131, %r50, %r7;
	mul.wide.s32 	%rd89, %r2131, 4;
	add.s64 	%rd90, %rd2, %rd89;
	ld.global.f32 	%f22, [%rd90];
	mad.lo.s32 	%r2132, %r50, %r2084, %r6;
	mul.wide.s32 	%rd91, %r2132, 4;
	add.s64 	%rd92, %rd1, %rd91;
	st.global.f32 	[%rd92], %f22;
$L__BB2_68:
	add.s32 	%r51, %r49, %r4;
	setp.gt.u32 	%p47, %r51, 31;
	@%p47 bra 	$L__BB2_98;
	add.s32 	%r52, %r50, %r4;
	setp.ge.s32 	%p48, %r52, %r2085;
	@%p48 bra 	$L__BB2_71;
	add.s32 	%r2133, %r52, %r7;
	mul.wide.s32 	%rd93, %r2133, 4;
	add.s64 	%rd94, %rd2, %rd93;
	ld.global.f32 	%f23, [%rd94];
	mad.lo.s32 	%r2134, %r52, %r2084, %r6;
	mul.wide.s32 	%rd95, %r2134, 4;
	add.s64 	%rd96, %rd1, %rd95;
	st.global.f32 	[%rd96], %f23;
$L__BB2_71:
	add.s32 	%r53, %r51, %r4;
	setp.gt.u32 	%p49, %r53, 31;
	@%p49 bra 	$L__BB2_98;
	add.s32 	%r54, %r52, %r4;
	setp.ge.s32 	%p50, %r54, %r2085;
	@%p50 bra 	$L__BB2_74;
	add.s32 	%r2135, %r54, %r7;
	mul.wide.s32 	%rd97, %r2135, 4;
	add.s64 	%rd98, %rd2, %rd97;
	ld.global.f32 	%f24, [%rd98];
	mad.lo.s32 	%r2136, %r54, %r2084, %r6;
	mul.wide.s32 	%rd99, %r2136, 4;
	add.s64 	%rd100, %rd1, %rd99;
	st.global.f32 	[%rd100], %f24;
$L__BB2_74:
	add.s32 	%r55, %r53, %r4;
	setp.gt.u32 	%p51, %r55, 31;
	@%p51 bra 	$L__BB2_98;
	add.s32 	%r56, %r54, %r4;
	setp.ge.s32 	%p52, %r56, %r2085;
	@%p52 bra 	$L__BB2_77;
	add.s32 	%r2137, %r56, %r7;
	mul.wide.s32 	%rd101, %r2137, 4;
	add.s64 	%rd102, %rd2, %rd101;
	ld.global.f32 	%f25, [%rd102];
	mad.lo.s32 	%r2138, %r56, %r2084, %r6;
	mul.wide.s32 	%rd103, %r2138, 4;
	add.s64 	%rd104, %rd1, %rd103;
	st.global.f32 	[%rd104], %f25;
$L__BB2_77:
	add.s32 	%r57, %r55, %r4;
	setp.gt.u32 	%p53, %r57, 31;
	@%p53 bra 	$L__BB2_98;
	add.s32 	%r58, %r56, %r4;
	setp.ge.s32 	%p54, %r58, %r2085;
	@%p54 bra 	$L__BB2_80;
	add.s32 	%r2139, %r58, %r7;
	mul.wide.s32 	%rd105, %r2139, 4;
	add.s64 	%rd106, %rd2, %rd105;
	ld.global.f32 	%f26, [%rd106];
	mad.lo.s32 	%r2140, %r58, %r2084, %r6;
	mul.wide.s32 	%rd107, %r2140, 4;
	add.s64 	%rd108, %rd1, %rd107;
	st.global.f32 	[%rd108], %f26;
$L__BB2_80:
	add.s32 	%r59, %r57, %r4;
	setp.gt.u32 	%p55, %r59, 31;
	@%p55 bra 	$L__BB2_98;
	add.s32 	%r60, %r58, %r4;
	setp.ge.s32 	%p56, %r60, %r2085;
	@%p56 bra 	$L__BB2_83;
	add.s32 	%r2141, %r60, %r7;
	mul.wide.s32 	%rd109, %r2141, 4;
	add.s64 	%rd110, %rd2, %rd109;
	ld.global.f32 	%f27, [%rd110];
	mad.lo.s32 	%r2142, %r60, %r2084, %r6;
	mul.wide.s32 	%rd111, %r2142, 4;
	add.s64 	%rd112, %rd1, %rd111;
	st.global.f32 	[%rd112], %f27;
$L__BB2_83:
	add.s32 	%r61, %r59, %r4;
	setp.gt.u32 	%p57, %r61, 31;
	@%p57 bra 	$L__BB2_98;
	add.s32 	%r62, %r60, %r4;
	setp.ge.s32 	%p58, %r62, %r2085;
	@%p58 bra 	$L__BB2_86;
	add.s32 	%r2143, %r62, %r7;
	mul.wide.s32 	%rd113, %r2143, 4;
	add.s64 	%rd114, %rd2, %rd113;
	ld.global.f32 	%f28, [%rd114];
	mad.lo.s32 	%r2144, %r62, %r2084, %r6;
	mul.wide.s32 	%rd115, %r2144, 4;
	add.s64 	%rd116, %rd1, %rd115;
	st.global.f32 	[%rd116], %f28;
$L__BB2_86:
	add.s32 	%r63, %r61, %r4;
	setp.gt.u32 	%p59, %r63, 31;
	@%p59 bra 	$L__BB2_98;
	add.s32 	%r64, %r62, %r4;
	setp.ge.s32 	%p60, %r64, %r2085;
	@%p60 bra 	$L__BB2_89;
	add.s32 	%r2145, %r64, %r7;
	mul.wide.s32 	%rd117, %r2145, 4;
	add.s64 	%rd118, %rd2, %rd117;
	ld.global.f32 	%f29, [%rd118];
	mad.lo.s32 	%r2146, %r64, %r2084, %r6;
	mul.wide.s32 	%rd119, %r2146, 4;
	add.s64 	%rd120, %rd1, %rd119;
	st.global.f32 	[%rd120], %f29;
$L__BB2_89:
	add.s32 	%r65, %r63, %r4;
	setp.gt.u32 	%p61, %r65, 31;
	@%p61 bra 	$L__BB2_98;
	add.s32 	%r66, %r64, %r4;
	setp.ge.s32 	%p62, %r66, %r2085;
	@%p62 bra 	$L__BB2_92;
	add.s32 	%r2147, %r66, %r7;
	mul.wide.s32 	%rd121, %r2147, 4;
	add.s64 	%rd122, %rd2, %rd121;
	ld.global.f32 	%f30, [%rd122];
	mad.lo.s32 	%r2148, %r66, %r2084, %r6;
	mul.wide.s32 	%rd123, %r2148, 4;
	add.s64 	%rd124, %rd1, %rd123;
	st.global.f32 	[%rd124], %f30;
$L__BB2_92:
	add.s32 	%r67, %r65, %r4;
	setp.gt.u32 	%p63, %r67, 31;
	@%p63 bra 	$L__BB2_98;
	add.s32 	%r68, %r66, %r4;
	setp.ge.s32 	%p64, %r68, %r2085;
	@%p64 bra 	$L__BB2_95;
	add.s32 	%r2149, %r68, %r7;
	mul.wide.s32 	%rd125, %r2149, 4;
	add.s64 	%rd126, %rd2, %rd125;
	ld.global.f32 	%f31, [%rd126];
	mad.lo.s32 	%r2150, %r68, %r2084, %r6;
	mul.wide.s32 	%rd127, %r2150, 4;
	add.s64 	%rd128, %rd1, %rd127;
	st.global.f32 	[%rd128], %f31;
$L__BB2_95:
	add.s32 	%r2151, %r67, %r4;
	setp.gt.u32 	%p65, %r2151, 31;
	@%p65 bra 	$L__BB2_98;
	add.s32 	%r69, %r68, %r4;
	setp.ge.s32 	%p66, %r69, %r2085;
	@%p66 bra 	$L__BB2_98;
	add.s32 	%r2152, %r69, %r7;
	mul.wide.s32 	%rd129, %r2152, 4;
	add.s64 	%rd130, %rd2, %rd129;
	ld.global.f32 	%f32, [%rd130];
	mad.lo.s32 	%r2153, %r69, %r2084, %r6;
	mul.wide.s32 	%rd131, %r2153, 4;
	add.s64 	%rd132, %rd1, %rd131;
	st.global.f32 	[%rd132], %f32;
$L__BB2_98:
	add.s32 	%r70, %r2, %r5;
	setp.gt.u32 	%p67, %r70, 31;
	@%p67 bra 	$L__BB2_3135;
	add.s32 	%r71, %r6, %r5;
	setp.ge.s32 	%p68, %r71, %r2084;
	@%p68 bra 	$L__BB2_3135;
	setp.gt.u32 	%p69, %r3, 31;
	@%p69 bra 	$L__BB2_196;
	mul.lo.s32 	%r72, %r71, %r2085;
	add.s32 	%r73, %r3, %r1;
	setp.ge.s32 	%p70, %r73, %r2085;
	@%p70 bra 	$L__BB2_103;
	add.s32 	%r2154, %r73, %r72;
	mul.wide.s32 	%rd133, %r2154, 4;
	add.s64 	%rd134, %rd2, %rd133;
	ld.global.f32 	%f33, [%rd134];
	mad.lo.s32 	%r2155, %r73, %r2084, %r71;
	mul.wide.s32 	%rd135, %r2155, 4;
	add.s64 	%rd136, %rd1, %rd135;
	st.global.f32 	[%rd136], %f33;
$L__BB2_103:
	add.s32 	%r74, %r3, %r4;
	setp.gt.u32 	%p71, %r74, 31;
	@%p71 bra 	$L__BB2_196;
	add.s32 	%r75, %r73, %r4;
	setp.ge.s32 	%p72, %r75, %r2085;
	@%p72 bra 	$L__BB2_106;
	add.s32 	%r2156, %r75, %r72;
	mul.wide.s32 	%rd137, %r2156, 4;
	add.s64 	%rd138, %rd2, %rd137;
	ld.global.f32 	%f34, [%rd138];
	mad.lo.s32 	%r2157, %r75, %r2084, %r71;
	mul.wide.s32 	%rd139, %r2157, 4;
	add.s64 	%rd140, %rd1, %rd139;
	st.global.f32 	[%rd140], %f34;
$L__BB2_106:
	add.s32 	%r76, %r74, %r4;
	setp.gt.u32 	%p73, %r76, 31;
	@%p73 bra 	$L__BB2_196;
	add.s32 	%r77, %r75, %r4;
	setp.ge.s32 	%p74, %r77, %r2085;
	@%p74 bra 	$L__BB2_109;
	add.s32 	%r2158, %r77, %r72;
	mul.wide.s32 	%rd141, %r2158, 4;
	add.s64 	%rd142, %rd2, %rd141;
	ld.global.f32 	%f35, [%rd142];
	mad.lo.s32 	%r2159, %r77, %r2084, %r71;
	mul.wide.s32 	%rd143, %r2159, 4;
	add.s64 	%rd144, %rd1, %rd143;
	st.global.f32 	[%rd144], %f35;
$L__BB2_109:
	add.s32 	%r78, %r76, %r4;
	setp.gt.u32 	%p75, %r78, 31;
	@%p75 bra 	$L__BB2_196;
	add.s32 	%r79, %r77, %r4;
	setp.ge.s32 	%p76, %r79, %r2085;
	@%p76 bra 	$L__BB2_112;
	add.s32 	%r2160, %r79, %r72;
	mul.wide.s32 	%rd145, %r2160, 4;
	add.s64 	%rd146, %rd2, %rd145;
	ld.global.f32 	%f36, [%rd146];
	mad.lo.s32 	%r2161, %r79, %r2084, %r71;
	mul.wide.s32 	%rd147, %r2161, 4;
	add.s64 	%rd148, %rd1, %rd147;
	st.global.f32 	[%rd148], %f36;
$L__BB2_112:
	add.s32 	%r80, %r78, %r4;
	setp.gt.u32 	%p77, %r80, 31;
	@%p77 bra 	$L__BB2_196;
	add.s32 	%r81, %r79, %r4;
	setp.ge.s32 	%p78, %r81, %r2085;
	@%p78 bra 	$L__BB2_115;
	add.s32 	%r2162, %r81, %r72;
	mul.wide.s32 	%rd149, %r2162, 4;
	add.s64 	%rd150, %rd2, %rd149;
	ld.global.f32 	%f37, [%rd150];
	mad.lo.s32 	%r2163, %r81, %r2084, %r71;
	mul.wide.s32 	%rd151, %r2163, 4;
	add.s64 	%rd152, %rd1, %rd151;
	st.global.f32 	[%rd152], %f37;
$L__BB2_115:
	add.s32 	%r82, %r80, %r4;
	setp.gt.u32 	%p79, %r82, 31;
	@%p79 bra 	$L__BB2_196;
	add.s32 	%r83, %r81, %r4;
	setp.ge.s32 	%p80, %r83, %r2085;
	@%p80 bra 	$L__BB2_118;
	add.s32 	%r2164, %r83, %r72;
	mul.wide.s32 	%rd153, %r2164, 4;
	add.s64 	%rd154, %rd2, %rd153;
	ld.global.f32 	%f38, [%rd154];
	mad.lo.s32 	%r2165, %r83, %r2084, %r71;
	mul.wide.s32 	%rd155, %r2165, 4;
	add.s64 	%rd156, %rd1, %rd155;
	st.global.f32 	[%rd156], %f38;
$L__BB2_118:
	add.s32 	%r84, %r82, %r4;
	setp.gt.u32 	%p81, %r84, 31;
	@%p81 bra 	$L__BB2_196;
	add.s32 	%r85, %r83, %r4;
	setp.ge.s32 	%p82, %r85, %r2085;
	@%p82 bra 	$L__BB2_121;
	add.s32 	%r2166, %r85, %r72;
	mul.wide.s32 	%rd157, %r2166, 4;
	add.s64 	%rd158, %rd2, %rd157;
	ld.global.f32 	%f39, [%rd158];
	mad.lo.s32 	%r2167, %r85, %r2084, %r71;
	mul.wide.s32 	%rd159, %r2167, 4;
	add.s64 	%rd160, %rd1, %rd159;
	st.global.f32 	[%rd160], %f39;
$L__BB2_121:
	add.s32 	%r86, %r84, %r4;
	setp.gt.u32 	%p83, %r86, 31;
	@%p83 bra 	$L__BB2_196;
	add.s32 	%r87, %r85, %r4;
	setp.ge.s32 	%p84, %r87, %r2085;
	@%p84 bra 	$L__BB2_124;
	add.s32 	%r2168, %r87, %r72;
	mul.wide.s32 	%rd161, %r2168, 4;
	add.s64 	%rd162, %rd2, %rd161;
	ld.global.f32 	%f40, [%rd162];
	mad.lo.s32 	%r2169, %r87, %r2084, %r71;
	mul.wide.s32 	%rd163, %r2169, 4;
	add.s64 	%rd164, %rd1, %rd163;
	st.global.f32 	[%rd164], %f40;
$L__BB2_124:
	add.s32 	%r88, %r86, %r4;
	setp.gt.u32 	%p85, %r88, 31;
	@%p85 bra 	$L__BB2_196;
	add.s32 	%r89, %r87, %r4;
	setp.ge.s32 	%p86, %r89, %r2085;
	@%p86 bra 	$L__BB2_127;
	add.s32 	%r2170, %r89, %r72;
	mul.wide.s32 	%rd165, %r2170, 4;
	add.s64 	%rd166, %rd2, %rd165;
	ld.global.f32 	%f41, [%rd166];
	mad.lo.s32 	%r2171, %r89, %r2084, %r71;
	mul.wide.s32 	%rd167, %r2171, 4;
	add.s64 	%rd168, %rd1, %rd167;
	st.global.f32 	[%rd168], %f41;
$L__BB2_127:
	add.s32 	%r90, %r88, %r4;
	setp.gt.u32 	%p87, %r90, 31;
	@%p87 bra 	$L__BB2_196;
	add.s32 	%r91, %r89, %r4;
	setp.ge.s32 	%p88, %r91, %r2085;
	@%p88 bra 	$L__BB2_130;
	add.s32 	%r2172, %r91, %r72;
	mul.wide.s32 	%rd169, %r2172, 4;
	add.s64 	%rd170, %rd2, %rd169;
	ld.global.f32 	%f42, [%rd170];
	mad.lo.s32 	%r2173, %r91, %r2084, %r71;
	mul.wide.s32 	%rd171, %r2173, 4;
	add.s64 	%rd172, %rd1, %rd171;
	st.global.f32 	[%rd172], %f42;
$L__BB2_130:
	add.s32 	%r92, %r90, %r4;
	setp.gt.u32 	%p89, %r92, 31;
	@%p89 bra 	$L__BB2_196;
	add.s32 	%r93, %r91, %r4;
	setp.ge.s32 	%p90, %r93, %r2085;
	@%p90 bra 	$L__BB2_133;
	add.s32 	%r2174, %r93, %r72;
	mul.wide.s32 	%rd173, %r2174, 4;
	add.s64 	%rd174, %rd2, %rd173;
	ld.global.f32 	%f43, [%rd174];
	mad.lo.s32 	%r2175, %r93, %r2084, %r71;
	mul.wide.s32 	%rd175, %r2175, 4;
	add.s64 	%rd176, %rd1, %rd175;
	st.global.f32 	[%rd176], %f43;
$L__BB2_133:
	add.s32 	%r94, %r92, %r4;
	setp.gt.u32 	%p91, %r94, 31;
	@%p91 bra 	$L__BB2_196;
	add.s32 	%r95, %r93, %r4;
	setp.ge.s32 	%p92, %r95, %r2085;
	@%p92 bra 	$L__BB2_136;
	add.s32 	%r2176, %r95, %r72;
	mul.wide.s32 	%rd177, %r2176, 4;
	add.s64 	%rd178, %rd2, %rd177;
	ld.global.f32 	%f44, [%rd178];
	mad.lo.s32 	%r2177, %r95, %r2084, %r71;
	mul.wide.s32 	%rd179, %r2177, 4;
	add.s64 	%rd180, %rd1, %rd179;
	st.global.f32 	[%rd180], %f44;
$L__BB2_136:
	add.s32 	%r96, %r94, %r4;
	setp.gt.u32 	%p93, %r96, 31;
	@%p93 bra 	$L__BB2_196;
	add.s32 	%r97, %r95, %r4;
	setp.ge.s32 	%p94, %r97, %r2085;
	@%p94 bra 	$L__BB2_139;
	add.s32 	%r2178, %r97, %r72;
	mul.wide.s32 	%rd181, %r2178, 4;
	add.s64 	%rd182, %rd2, %rd181;
	ld.global.f32 	%f45, [%rd182];
	mad.lo.s32 	%r2179, %r97, %r2084, %r71;
	mul.wide.s32 	%rd183, %r2179, 4;
	add.s64 	%rd184, %rd1, %rd183;
	st.global.f32 	[%rd184], %f45;
$L__BB2_139:
	add.s32 	%r98, %r96, %r4;
	setp.gt.u32 	%p95, %r98, 31;
	@%p95 bra 	$L__BB2_196;
	add.s32 	%r99, %r97, %r4;
	setp.ge.s32 	%p96, %r99, %r2085;
	@%p96 bra 	$L__BB2_142;
	add.s32 	%r2180, %r99, %r72;
	mul.wide.s32 	%rd185, %r2180, 4;
	add.s64 	%rd186, %rd2, %rd185;
	ld.global.f32 	%f46, [%rd186];
	mad.lo.s32 	%r2181, %r99, %r2084, %r71;
	mul.wide.s32 	%rd187, %r2181, 4;
	add.s64 	%rd188, %rd1, %rd187;
	st.global.f32 	[%rd188], %f46;
$L__BB2_142:
	add.s32 	%r100, %r98, %r4;
	setp.gt.u32 	%p97, %r100, 31;
	@%p97 bra 	$L__BB2_196;
	add.s32 	%r101, %r99, %r4;
	setp.ge.s32 	%p98, %r101, %r2085;
	@%p98 bra 	$L__BB2_145;
	add.s32 	%r2182, %r101, %r72;
	mul.wide.s32 	%rd189, %r2182, 4;
	add.s64 	%rd190, %rd2, %rd189;
	ld.global.f32 	%f47, [%rd190];
	mad.lo.s32 	%r2183, %r101, %r2084, %r71;
	mul.wide.s32 	%rd191, %r2183, 4;
	add.s64 	%rd192, %rd1, %rd191;
	st.global.f32 	[%rd192], %f47;
$L__BB2_145:
	add.s32 	%r102, %r100, %r4;
	setp.gt.u32 	%p99, %r102, 31;
	@%p99 bra 	$L__BB2_196;
	add.s32 	%r103, %r101, %r4;
	setp.ge.s32 	%p100, %r103, %r2085;
	@%p100 bra 	$L__BB2_148;
	add.s32 	%r2184, %r103, %r72;
	mul.wide.s32 	%rd193, %r2184, 4;
	add.s64 	%rd194, %rd2, %rd193;
	ld.global.f32 	%f48, [%rd194];
	mad.lo.s32 	%r2185, %r103, %r2084, %r71;
	mul.wide.s32 	%rd195, %r2185, 4;
	add.s64 	%rd196, %rd1, %rd195;
	st.global.f32 	[%rd196], %f48;
$L__BB2_148:
	add.s32 	%r104, %r102, %r4;
	setp.gt.u32 	%p101, %r104, 31;
	@%p101 bra 	$L__BB2_196;
	add.s32 	%r105, %r103, %r4;
	setp.ge.s32 	%p102, %r105, %r2085;
	@%p102 bra 	$L__BB2_151;
	add.s32 	%r2186, %r105, %r72;
	mul.wide.s32 	%rd197, %r2186, 4;
	add.s64 	%rd198, %rd2, %rd197;
	ld.global.f32 	%f49, [%rd198];
	mad.lo.s32 	%r2187, %r105, %r2084, %r71;
	mul.wide.s32 	%rd199, %r2187, 4;
	add.s64 	%rd200, %rd1, %rd199;
	st.global.f32 	[%rd200], %f49;
$L__BB2_151:
	add.s32 	%r106, %r104, %r4;
	setp.gt.u32 	%p103, %r106, 31;
	@%p103 bra 	$L__BB2_196;
	add.s32 	%r107, %r105, %r4;
	setp.ge.s32 	%p104, %r107, %r2085;
	@%p104 bra 	$L__BB2_154;
	add.s32 	%r2188, %r107, %r72;
	mul.wide.s32 	%rd201, %r2188, 4;
	add.s64 	%rd202, %rd2, %rd201;
	ld.global.f32 	%f50, [%rd202];
	mad.lo.s32 	%r2189, %r107, %r2084, %r71;
	mul.wide.s32 	%rd203, %r2189, 4;
	add.s64 	%rd204, %rd1, %rd203;
	st.global.f32 	[%rd204], %f50;
$L__BB2_154:
	add.s32 	%r108, %r106, %r4;
	setp.gt.u32 	%p105, %r108, 31;
	@%p105 bra 	$L__BB2_196;
	add.s32 	%r109, %r107, %r4;
	setp.ge.s32 	%p106, %r109, %r2085;
	@%p106 bra 	$L__BB2_157;
	add.s32 	%r2190, %r109, %r72;
	mul.wide.s32 	%rd205, %r2190, 4;
	add.s64 	%rd206, %rd2, %rd205;
	ld.global.f32 	%f51, [%rd206];
	mad.lo.s32 	%r2191, %r109, %r2084, %r71;
	mul.wide.s32 	%rd207, %r2191, 4;
	add.s64 	%rd208, %rd1, %rd207;
	st.global.f32 	[%rd208], %f51;
$L__BB2_157:
	add.s32 	%r110, %r108, %r4;
	setp.gt.u32 	%p107, %r110, 31;
	@%p107 bra 	$L__BB2_196;
	add.s32 	%r111, %r109, %r4;
	setp.ge.s32 	%p108, %r111, %r2085;
	@%p108 bra 	$L__BB2_160;
	add.s32 	%r2192, %r111, %r72;
	mul.wide.s32 	%rd209, %r2192, 4;
	add.s64 	%rd210, %rd2, %rd209;
	ld.global.f32 	%f52, [%rd210];
	mad.lo.s32 	%r2193, %r111, %r2084, %r71;
	mul.wide.s32 	%rd211, %r2193, 4;
	add.s64 	%rd212, %rd1, %rd211;
	st.global.f32 	[%rd212], %f52;
$L__BB2_160:
	add.s32 	%r112, %r110, %r4;
	setp.gt.u32 	%p109, %r112, 31;
	@%p109 bra 	$L__BB2_196;
	add.s32 	%r113, %r111, %r4;
	setp.ge.s32 	%p110, %r113, %r2085;
	@%p110 bra 	$L__BB2_163;
	add.s32 	%r2194, %r113, %r72;
	mul.wide.s32 	%rd213, %r2194, 4;
	add.s64 	%rd214, %rd2, %rd213;
	ld.global.f32 	%f53, [%rd214];
	mad.lo.s32 	%r2195, %r113, %r2084, %r71;
	mul.wide.s32 	%rd215, %r2195, 4;
	add.s64 	%rd216, %rd1, %rd215;
	st.global.f32 	[%rd216], %f53;
$L__BB2_163:
	add.s32 	%r114, %r112, %r4;
	setp.gt.u32 	%p111, %r114, 31;
	@%p111 bra 	$L__BB2_196;
	add.s32 	%r115, %r113, %r4;
	setp.ge.s32 	%p112, %r115, %r2085;
	@%p112 bra 	$L__BB2_166;
	add.s32 	%r2196, %r115, %r72;
	mul.wide.s32 	%rd217, %r2196, 4;
	add.s64 	%rd218, %rd2, %rd217;
	ld.global.f32 	%f54, [%rd218];
	mad.lo.s32 	%r2197, %r115, %r2084, %r71;
	mul.wide.s32 	%rd219, %r2197, 4;
	add.s64 	%rd220, %rd1, %rd219;
	st.global.f32 	[%rd220], %f54;
$L__BB2_166:
	add.s32 	%r116, %r114, %r4;
	setp.gt.u32 	%p113, %r116, 31;
	@%p113 bra 	$L__BB2_196;
	add.s32 	%r117, %r115, %r4;
	setp.ge.s32 	%p114, %r117, %r2085;
	@%p114 bra 	$L__BB2_169;
	add.s32 	%r2198, %r117, %r72;
	mul.wide.s32 	%rd221, %r2198, 4;
	add.s64 	%rd222, %rd2, %rd221;
	ld.global.f32 	%f55, [%rd222];
	mad.lo.s32 	%r2199, %r117, %r2084, %r71;
	mul.wide.s32 	%rd223, %r2199, 4;
	add.s64 	%rd224, %rd1, %rd223;
	st.global.f32 	[%rd224], %f55;
$L__BB2_169:
	add.s32 	%r118, %r116, %r4;
	setp.gt.u32 	%p115, %r118, 31;
	@%p115 bra 	$L__BB2_196;
	add.s32 	%r119, %r117, %r4;
	setp.ge.s32 	%p116, %r119, %r2085;
	@%p116 bra 	$L__BB2_172;
	add.s32 	%r2200, %r119, %r72;
	mul.wide.s32 	%rd225, %r2200, 4;
	add.s64 	%rd226, %rd2, %rd225;
	ld.global.f32 	%f56, [%rd226];
	mad.lo.s32 	%r2201, %r119, %r2084, %r71;
	mul.wide.s32 	%rd227, %r2201, 4;
	add.s64 	%rd228, %rd1, %rd227;
	st.global.f32 	[%rd228], %f56;
$L__BB2_172:
	add.s32 	%r120, %r118, %r4;
	setp.gt.u32 	%p117, %r120, 31;
	@%p117 bra 	$L__BB2_196;
	add.s32 	%r121, %r119, %r4;
	setp.ge.s32 	%p118, %r121, %r2085;
	@%p118 bra 	$L__BB2_175;
	add.s32 	%r2202, %r121, %r72;
	mul.wide.s32 	%rd229, %r2202, 4;
	add.s64 	%rd230, %rd2, %rd229;
	ld.global.f32 	%f57, [%rd230];
	mad.lo.s32 	%r2203, %r121, %r2084, %r71;
	mul.wide.s32 	%rd231, %r2203, 4;
	add.s64 	%rd232, %rd1, %rd231;
	st.global.f32 	[%rd232], %f57;
$L__BB2_175:
	add.s32 	%r122, %r120, %r4;
	setp.gt.u32 	%p119, %r122, 31;
	@%p119 bra 	$L__BB2_196;
	add.s32 	%r123, %r121, %r4;
	setp.ge.s32 	%p120, %r123, %r2085;
	@%p120 bra 	$L__BB2_178;
	add.s32 	%r2204, %r123, %r72;
	mul.wide.s32 	%rd233, %r2204, 4;
	add.s64 	%rd234, %rd2, %rd233;
	ld.global.f32 	%f58, [%rd234];
	mad.lo.s32 	%r2205, %r123, %r2084, %r71;
	mul.wide.s32 	%rd235, %r2205, 4;
	add.s64 	%rd236, %rd1, %rd235;
	st.global.f32 	[%rd236], %f58;
$L__BB2_178:
	add.s32 	%r124, %r122, %r4;
	setp.gt.u32 	%p121, %r124, 31;
	@%p121 bra 	$L__BB2_196;
	add.s32 	%r125, %r123, %r4;
	setp.ge.s32 	%p122, %r125, %r2085;
	@%p122 bra 	$L__BB2_181;
	add.s32 	%r2206, %r125, %r72;
	mul.wide.s32 	%rd237, %r2206, 4;
	add.s64 	%rd238, %rd2, %rd237;
	ld.global.f32 	%f59, [%rd238];
	mad.lo.s32 	%r2207, %r125, %r2084, %r71;
	mul.wide.s32 	%rd239, %r2207, 4;
	add.s64 	%rd240, %rd1, %rd239;
	st.global.f32 	[%rd240], %f59;
$L__BB2_181:
	add.s32 	%r126, %r124, %r4;
	setp.gt.u32 	%p123, %r126, 31;
	@%p123 bra 	$L__BB2_196;
	add.s32 	%r127, %r125, %r4;
	setp.ge.s32 	%p124, %r127, %r2085;
	@%p124 bra 	$L__BB2_184;
	add.s32 	%r2208, %r127, %r72;
	mul.wide.s32 	%rd241, %r2208, 4;
	add.s64 	%rd242, %rd2, %rd241;
	ld.global.f32 	%f60, [%rd242];
	mad.lo.s32 	%r2209, %r127, %r2084, %r71;
	mul.wide.s32 	%rd243, %r2209, 4;
	add.s64 	%rd244, %rd1, %rd243;
	st.global.f32 	[%rd244], %f60;
$L__BB2_184:
	add.s32 	%r128, %r126, %r4;
	setp.gt.u32 	%p125, %r128, 31;
	@%p125 bra 	$L__BB2_196;
	add.s32 	%r129, %r127, %r4;
	setp.ge.s32 	%p126, %r129, %r2085;
	@%p126 bra 	$L__BB2_187;
	add.s32 	%r2210, %r129, %r72;
	mul.wide.s32 	%rd245, %r2210, 4;
	add.s64 	%rd246, %rd2, %rd245;
	ld.global.f32 	%f61, [%rd246];
	mad.lo.s32 	%r2211, %r129, %r2084, %r71;
	mul.wide.s32 	%rd247, %r2211, 4;
	add.s64 	%rd248, %rd1, %rd247;
	st.global.f32 	[%rd248], %f61;
$L__BB2_187:
	add.s32 	%r130, %r128, %r4;
	setp.gt.u32 	%p127, %r130, 31;
	@%p127 bra 	$L__BB2_196;
	add.s32 	%r131, %r129, %r4;
	setp.ge.s32 	%p128, %r131, %r2085;
	@%p128 bra 	$L__BB2_190;
	add.s32 	%r2212, %r131, %r72;
	mul.wide.s32 	%rd249, %r2212, 4;
	add.s64 	%rd250, %rd2, %rd249;
	ld.global.f32 	%f62, [%rd250];
	mad.lo.s32 	%r2213, %r131, %r2084, %r71;
	mul.wide.s32 	%rd251, %r2213, 4;
	add.s64 	%rd252, %rd1, %rd251;
	st.global.f32 	[%rd252], %f62;
$L__BB2_190:
	add.s32 	%r132, %r130, %r4;
	setp.gt.u32 	%p129, %r132, 31;
	@%p129 bra 	$L__BB2_196;
	add.s32 	%r133, %r131, %r4;
	setp.ge.s32 	%p130, %r133, %r2085;
	@%p130 bra 	$L__BB2_193;
	add.s32 	%r2214, %r133, %r72;
	mul.wide.s32 	%rd253, %r2214, 4;
	add.s64 	%rd254, %rd2, %rd253;
	ld.global.f32 	%f63, [%rd254];
	mad.lo.s32 	%r2215, %r133, %r2084, %r71;
	mul.wide.s32 	%rd255, %r2215, 4;
	add.s64 	%rd256, %rd1, %rd255;
	st.global.f32 	[%rd256], %f63;
$L__BB2_193:
	add.s32 	%r2216, %r132, %r4;
	setp.gt.u32 	%p131, %r2216, 31;
	@%p131 bra 	$L__BB2_196;
	add.s32 	%r134, %r133, %r4;
	setp.ge.s32 	%p132, %r134, %r2085;
	@%p132 bra 	$L__BB2_196;
	add.s32 	%r2217, %r134, %r72;
	mul.wide.s32 	%rd257, %r2217, 4;
	add.s64 	%rd258, %rd2, %rd257;
	ld.global.f32 	%f64, [%rd258];
	mad.lo.s32 	%r2218, %r134, %r2084, %r71;
	mul.wide.s32 	%rd259, %r2218, 4;
	add.s64 	%rd260, %rd1, %rd259;
	st.global.f32 	[%rd260], %f64;
$L__BB2_196:
	add.s32 	%r135, %r70, %r5;
	setp.gt.u32 	%p133, %r135, 31;
	@%p133 bra 	$L__BB2_3135;
	add.s32 	%r136, %r71, %r5;
	setp.ge.s32 	%p134, %r136, %r2084;
	@%p134 bra 	$L__BB2_3135;
	setp.gt.u32 	%p135, %r3, 31;
	@%p135 bra 	$L__BB2_294;
	mul.lo.s32 	%r137, %r136, %r2085;
	add.s32 	%r138, %r3, %r1;
	setp.ge.s32 	%p136, %r138, %r2085;
	@%p136 bra 	$L__BB2_201;
	add.s32 	%r2219, %r138, %r137;
	mul.wide.s32 	%rd261, %r2219, 4;
	add.s64 	%rd262, %rd2, %rd261;
	ld.global.f32 	%f65, [%rd262];
	mad.lo.s32 	%r2220, %r138, %r2084, %r136;
	mul.wide.s32 	%rd263, %r2220, 4;
	add.s64 	%rd264, %rd1, %rd263;
	st.global.f32 	[%rd264], %f65;
$L__BB2_201:
	add.s32 	%r139, %r3, %r4;
	setp.gt.u32 	%p137, %r139, 31;
	@%p137 bra 	$L__BB2_294;
	add.s32 	%r140, %r138, %r4;
	setp.ge.s32 	%p138, %r140, %r2085;
	@%p138 bra 	$L__BB2_204;
	add.s32 	%r2221, %r140, %r137;
	mul.wide.s32 	%rd265, %r2221, 4;
	add.s64 	%rd266, %rd2, %rd265;
	ld.global.f32 	%f66, [%rd266];
	mad.lo.s32 	%r2222, %r140, %r2084, %r136;
	mul.wide.s32 	%rd267, %r2222, 4;
	add.s64 	%rd268, %rd1, %rd267;
	st.global.f32 	[%rd268], %f66;
$L__BB2_204:
	add.s32 	%r141, %r139, %r4;
	setp.gt.u32 	%p139, %r141, 31;
	@%p139 bra 	$L__BB2_294;
	add.s32 	%r142, %r140, %r4;
	setp.ge.s32 	%p140, %r142, %r2085;
	@%p140 bra 	$L__BB2_207;
	add.s32 	%r2223, %r142, %r137;
	mul.wide.s32 	%rd269, %r2223, 4;
	add.s64 	%rd270, %rd2, %rd269;
	ld.global.f32 	%f67, [%rd270];
	mad.lo.s32 	%r2224, %r142, %r2084, %r136;
	mul.wide.s32 	%rd271, %r2224, 4;
	add.s64 	%rd272, %rd1, %rd271;
	st.global.f32 	[%rd272], %f67;
$L__BB2_207:
	add.s32 	%r143, %r141, %r4;
	setp.gt.u32 	%p141, %r143, 31;
	@%p141 bra 	$L__BB2_294;
	add.s32 	%r144, %r142, %r4;
	setp.ge.s32 	%p142, %r144, %r2085;
	@%p142 bra 	$L__BB2_210;
	add.s32 	%r2225, %r144, %r137;
	mul.wide.s32 	%rd273, %r2225, 4;
	add.s64 	%rd274, %rd2, %rd273;
	ld.global.f32 	%f68, [%rd274];
	mad.lo.s32 	%r2226, %r144, %r2084, %r136;
	mul.wide.s32 	%rd275, %r2226, 4;
	add.s64 	%rd276, %rd1, %rd275;
	st.global.f32 	[%rd276], %f68;
$L__BB2_210:
	add.s32 	%r145, %r143, %r4;
	setp.gt.u32 	%p143, %r145, 31;
	@%p143 bra 	$L__BB2_294;
	add.s32 	%r146, %r144, %r4;
	setp.ge.s32 	%p144, %r146, %r2085;
	@%p144 bra 	$L__BB2_213;
	add.s32 	%r2227, %r146, %r137;
	mul.wide.s32 	%rd277, %r2227, 4;
	add.s64 	%rd278, %rd2, %rd277;
	ld.global.f32 	%f69, [%rd278];
	mad.lo.s32 	%r2228, %r146, %r2084, %r136;
	mul.wide.s32 	%rd279, %r2228, 4;
	add.s64 	%rd280, %rd1, %rd279;
	st.global.f32 	[%rd280], %f69;
$L__BB2_213:
	add.s32 	%r147, %r145, %r4;
	setp.gt.u32 	%p145, %r147, 31;
	@%p145 bra 	$L__BB2_294;
	add.s32 	%r148, %r146, %r4;
	setp.ge.s32 	%p146, %r148, %r2085;
	@%p146 bra 	$L__BB2_216;
	add.s32 	%r2229, %r148, %r137;
	mul.wide.s32 	%rd281, %r2229, 4;
	add.s64 	%rd282, %rd2, %rd281;
	ld.global.f32 	%f70, [%rd282];
	mad.lo.s32 	%r2230, %r148, %r2084, %r136;
	mul.wide.s32 	%rd283, %r2230, 4;
	add.s64 	%rd284, %rd1, %rd283;
	st.global.f32 	[%rd284], %f70;
$L__BB2_216:
	add.s32 	%r149, %r147, %r4;
	setp.gt.u32 	%p147, %r149, 31;
	@%p147 bra 	$L__BB2_294;
	add.s32 	%r150, %r148, %r4;
	setp.ge.s32 	%p148, %r150, %r2085;
	@%p148 bra 	$L__BB2_219;
	add.s32 	%r2231, %r150, %r137;
	mul.wide.s32 	%rd285, %r2231, 4;
	add.s64 	%rd286, %rd2, %rd285;
	ld.global.f32 	%f71, [%rd286];
	mad.lo.s32 	%r2232, %r150, %r2084, %r136;
	mul.wide.s32 	%rd287, %r2232, 4;
	add.s64 	%rd288, %rd1, %rd287;
	st.global.f32 	[%rd288], %f71;
$L__BB2_219:
	add.s32 	%r151, %r149, %r4;
	setp.gt.u32 	%p149, %r151, 31;
	@%p149 bra 	$L__BB2_294;
	add.s32 	%r152, %r150, %r4;
	setp.ge.s32 	%p150, %r152, %r2085;
	@%p150 bra 	$L__BB2_222;
	add.s32 	%r2233, %r152, %r137;
	mul.wide.s32 	%rd289, %r2233, 4;
	add.s64 	%rd290, %rd2, %rd289;
	ld.global.f32 	%f72, [%rd290];
	mad.lo.s32 	%r2234, %r152, %r2084, %r136;
	mul.wide.s32 	%rd291, %r2234, 4;
	add.s64 	%rd292, %rd1, %rd291;
	st.global.f32 	[%rd292], %f72;
$L__BB2_222:
	add.s32 	%r153, %r151, %r4;
	setp.gt.u32 	%p151, %r153, 31;
	@%p151 bra 	$L__BB2_294;
	add.s32 	%r154, %r152, %r4;
	setp.ge.s32 	%p152, %r154, %r2085;
	@%p152 bra 	$L__BB2_225;
	add.s32 	%r2235, %r154, %r137;
	mul.wide.s32 	%rd293, %r2235, 4;
	add.s64 	%rd294, %rd2, %rd293;
	ld.global.f32 	%f73, [%rd294];
	mad.lo.s32 	%r2236, %r154, %r2084, %r136;
	mul.wide.s32 	%rd295, %r2236, 4;
	add.s64 	%rd296, %rd1, %rd295;
	st.global.f32 	[%rd296], %f73;
$L__BB2_225:
	add.s32 	%r155, %r153, %r4;
	setp.gt.u32 	%p153, %r155, 31;
	@%p153 bra 	$L__BB2_294;
	add.s32 	%r156, %r154, %r4;
	setp.ge.s32 	%p154, %r156, %r2085;
	@%p154 bra 	$L__BB2_228;
	add.s32 	%r2237, %r156, %r137;
	mul.wide.s32 	%rd297, %r2237, 4;
	add.s64 	%rd298, %rd2, %rd297;
	ld.global.f32 	%f74, [%rd298];
	mad.lo.s32 	%r2238, %r156, %r2084, %r136;
	mul.wide.s32 	%rd299, %r2238, 4;
	add.s64 	%rd300, %rd1, %rd299;
	st.global.f32 	[%rd300], %f74;
$L__BB2_228:
	add.s32 	%r157, %r155, %r4;
	setp.gt.u32 	%p155, %r157, 31;
	@%p155 bra 	$L__BB2_294;
	add.s32 	%r158, %r156, %r4;
	setp.ge.s32 	%p156, %r158, %r2085;
	@%p156 bra 	$L__BB2_231;
	add.s32 	%r2239, %r158, %r137;
	mul.wide.s32 	%rd301, %r2239, 4;
	add.s64 	%rd302, %rd2, %rd301;
	ld.global.f32 	%f75, [%rd302];
	mad.lo.s32 	%r2240, %r158, %r2084, %r136;
	mul.wide.s32 	%rd303, %r2240, 4;
	add.s64 	%rd304, %rd1, %rd303;
	st.global.f32 	[%rd304], %f75;
$L__BB2_231:
	add.s32 	%r159, %r157, %r4;
	setp.gt.u32 	%p157, %r159, 31;
	@%p157 bra 	$L__BB2_294;
	add.s32 	%r160, %r158, %r4;
	setp.ge.s32 	%p158, %r160, %r2085;
	@%p158 bra 	$L__BB2_234;
	add.s32 	%r2241, %r160, %r137;
	mul.wide.s32 	%rd305, %r2241, 4;
	add.s64 	%rd306, %rd2, %rd305;
	ld.global.f32 	%f76, [%rd306];
	mad.lo.s32 	%r2242, %r160, %r2084, %r136;
	mul.wide.s32 	%rd307, %r2242, 4;
	add.s64 	%rd308, %rd1, %rd307;
	st.global.f32 	[%rd308], %f76;
$L__BB2_234:
	add.s32 	%r161, %r159, %r4;
	setp.gt.u32 	%p159, %r161, 31;
	@%p159 bra 	$L__BB2_294;
	add.s32 	%r162, %r160, %r4;
	setp.ge.s32 	%p160, %r162, %r2085;
	@%p160 bra 	$L__BB2_237;
	add.s32 	%r2243, %r162, %r137;
	mul.wide.s32 	%rd309, %r2243, 4;
	add.s64 	%rd310, %rd2, %rd309;
	ld.global.f32 	%f77, [%rd310];
	mad.lo.s32 	%r2244, %r162, %r2084, %r136;
	mul.wide.s32 	%rd311, %r2244, 4;
	add.s64 	%rd312, %rd1, %rd311;
	st.global.f32 	[%rd312], %f77;
$L__BB2_237:
	add.s32 	%r163, %r161, %r4;
	setp.gt.u32 	%p161, %r163, 31;
	@%p161 bra 	$L__BB2_294;
	add.s32 	%r164, %r162, %r4;
	setp.ge.s32 	%p162, %r164, %r2085;
	@%p162 bra 	$L__BB2_240;
	add.s32 	%r2245, %r164, %r137;
	mul.wide.s32 	%rd313, %r2245, 4;
	add.s64 	%rd314, %rd2, %rd313;
	ld.global.f32 	%f78, [%rd314];
	mad.lo.s32 	%r2246, %r164, %r2084, %r136;
	mul.wide.s32 	%rd315, %r2246, 4;
	add.s64 	%rd316, %rd1, %rd315;
	st.global.f32 	[%rd316], %f78;
$L__BB2_240:
	add.s32 	%r165, %r163, %r4;
	setp.gt.u32 	%p163, %r165, 31;
	@%p163 bra 	$L__BB2_294;
	add.s32 	%r166, %r164, %r4;
	setp.ge.s32 	%p164, %r166, %r2085;
	@%p164 bra 	$L__BB2_243;
	add.s32 	%r2247, %r166, %r137;
	mul.wide.s32 	%rd317, %r2247, 4;
	add.s64 	%rd318, %rd2, %rd317;
	ld.global.f32 	%f79, [%rd318];
	mad.lo.s32 	%r2248, %r166, %r2084, %r136;
	mul.wide.s32 	%rd319, %r2248, 4;
	add.s64 	%rd320, %rd1, %rd319;
	st.global.f32 	[%rd320], %f79;
$L__BB2_243:
	add.s32 	%r167, %r165, %r4;
	setp.gt.u32 	%p165, %r167, 31;
	@%p165 bra 	$L__BB2_294;
	add.s32 	%r168, %r166, %r4;
	setp.ge.s32 	%p166, %r168, %r2085;
	@%p166 bra 	$L__BB2_246;
	add.s32 	%r2249, %r168, %r137;
	mul.wide.s32 	%rd321, %r2249, 4;
	add.s64 	%rd322, %rd2, %rd321;
	ld.global.f32 	%f80, [%rd322];
	mad.lo.s32 	%r2250, %r168, %r2084, %r136;
	mul.wide.s32 	%rd323, %r2250, 4;
	add.s64 	%rd324, %rd1, %rd323;
	st.global.f32 	[%rd324], %f80;
$L__BB2_246:
	add.s32 	%r169, %r167, %r4;
	setp.gt.u32 	%p167, %r169, 31;
	@%p167 bra 	$L__BB2_294;
	add.s32 	%r170, %r168, %r4;
	setp.ge.s32 	%p168, %r170, %r2085;
	@%p168 bra 	$L__BB2_249;
	add.s32 	%r2251, %r170, %r137;
	mul.wide.s32 	%rd325, %r2251, 4;
	add.s64 	%rd326, %rd2, %rd325;
	ld.global.f32 	%f81, [%rd326];
	mad.lo.s32 	%r2252, %r170, %r2084, %r136;
	mul.wide.s32 	%rd327, %r2252, 4;
	add.s64 	%rd328, %rd1, %rd327;
	st.global.f32 	[%rd328], %f81;
$L__BB2_249:
	add.s32 	%r171, %r169, %r4;
	setp.gt.u32 	%p169, %r171, 31;
	@%p169 bra 	$L__BB2_294;
	add.s32 	%r172, %r170, %r4;
	setp.ge.s32 	%p170, %r172, %r2085;
	@%p170 bra 	$L__BB2_252;
	add.s32 	%r2253, %r172, %r137;
	mul.wide.s32 	%rd329, %r2253, 4;
	add.s64 	%rd330, %rd2, %rd329;
	ld.global.f32 	%f82, [%rd330];
	mad.lo.s32 	%r2254, %r172, %r2084, %r136;
	mul.wide.s32 	%rd331, %r2254, 4;
	add.s64 	%rd332, %rd1, %rd331;
	st.global.f32 	[%rd332], %f82;
$L__BB2_252:
	add.s32 	%r173, %r171, %r4;
	setp.gt.u32 	%p171, %r173, 31;
	@%p171 bra 	$L__BB2_294;
	add.s32 	%r174, %r172, %r4;
	setp.ge.s32 	%p172, %r174, %r2085;
	@%p172 bra 	$L__BB2_255;
	add.s32 	%r2255, %r174, %r137;
	mul.wide.s32 	%rd333, %r2255, 4;
	add.s64 	%rd334, %rd2, %rd333;
	ld.global.f32 	%f83, [%rd334];
	mad.lo.s32 	%r2256, %r174, %r2084, %r136;
	mul.wide.s32 	%rd335, %r2256, 4;
	add.s64 	%rd336, %rd1, %rd335;
	st.global.f32 	[%rd336], %f83;
$L__BB2_255:
	add.s32 	%r175, %r173, %r4;
	setp.gt.u32 	%p173, %r175, 31;
	@%p173 bra 	$L__BB2_294;
	add.s32 	%r176, %r174, %r4;
	setp.ge.s32 	%p174, %r176, %r2085;
	@%p174 bra 	$L__BB2_258;
	add.s32 	%r2257, %r176, %r137;
	mul.wide.s32 	%rd337, %r2257, 4;
	add.s64 	%rd338, %rd2, %rd337;
	ld.global.f32 	%f84, [%rd338];
	mad.lo.s32 	%r2258, %r176, %r2084, %r136;
	mul.wide.s32 	%rd339, %r2258, 4;
	add.s64 	%rd340, %rd1, %rd339;
	st.global.f32 	[%rd340], %f84;
$L__BB2_258:
	add.s32 	%r177, %r175, %r4;
	setp.gt.u32 	%p175, %r177, 31;
	@%p175 bra 	$L__BB2_294;
	add.s32 	%r178, %r176, %r4;
	setp.ge.s32 	%p176, %r178, %r2085;
	@%p176 bra 	$L__BB2_261;
	add.s32 	%r2259, %r178, %r137;
	mul.wide.s32 	%rd341, %r2259, 4;
	add.s64 	%rd342, %rd2, %rd341;
	ld.global.f32 	%f85, [%rd342];
	mad.lo.s32 	%r2260, %r178, %r2084, %r136;
	mul.wide.s32 	%rd343, %r2260, 4;
	add.s64 	%rd344, %rd1, %rd343;
	st.global.f32 	[%rd344], %f85;
$L__BB2_261:
	add.s32 	%r179, %r177, %r4;
	setp.gt.u32 	%p177, %r179, 31;
	@%p177 bra 	$L__BB2_294;
	add.s32 	%r180, %r178, %r4;
	setp.ge.s32 	%p178, %r180, %r2085;
	@%p178 bra 	$L__BB2_264;
	add.s32 	%r2261, %r180, %r137;
	mul.wide.s32 	%rd345, %r2261, 4;
	add.s64 	%rd346, %rd2, %rd345;
	ld.global.f32 	%f86, [%rd346];
	mad.lo.s32 	%r2262, %r180, %r2084, %r136;
	mul.wide.s32 	%rd347, %r2262, 4;
	add.s64 	%rd348, %rd1, %rd347;
	st.global.f32 	[%rd348], %f86;
$L__BB2_264:
	add.s32 	%r181, %r179, %r4;
	setp.gt.u32 	%p179, %r181, 31;
	@%p179 bra 	$L__BB2_294;
	add.s32 	%r182, %r180, %r4;
	setp.ge.s32 	%p180, %r182, %r2085;
	@%p180 bra 	$L__BB2_267;
	add.s32 	%r2263, %r182, %r137;
	mul.wide.s32 	%rd349, %r2263, 4;
	add.s64 	%rd350, %rd2, %rd349;
	ld.global.f32 	%f87, [%rd350];
	mad.lo.s32 	%r2264, %r182, %r2084, %r136;
	mul.wide.s32 	%rd351, %r2264, 4;
	add.s64 	%rd352, %rd1, %rd351;
	st.global.f32 	[%rd352], %f87;
$L__BB2_267:
	add.s32 	%r183, %r181, %r4;
	setp.gt.u32 	%p181, %r183, 31;
	@%p181 bra 	$L__BB2_294;
	add.s32 	%r184, %r182, %r4;
	setp.ge.s32 	%p182, %r184, %r2085;
	@%p182 bra 	$L__BB2_270;
	add.s32 	%r2265, %r184, %r137;
	mul.wide.s32 	%rd353, %r2265, 4;
	add.s64 	%rd354, %rd2, %rd353;
	ld.global.f32 	%f88, [%rd354];
	mad.lo.s32 	%r2266, %r184, %r2084, %r136;
	mul.wide.s32 	%rd355, %r2266, 4;
	add.s64 	%rd356, %rd1, %rd355;
	st.global.f32 	[%rd356], %f88;
$L__BB2_270:
	add.s32 	%r185, %r183, %r4;
	setp.gt.u32 	%p183, %r185, 31;
	@%p183 bra 	$L__BB2_294;
	add.s32 	%r186, %r184, %r4;
	setp.ge.s32 	%p184, %r186, %r2085;
	@%p184 bra 	$L__BB2_273;
	add.s32 	%r2267, %r186, %r137;
	mul.wide.s32 	%rd357, %r2267, 4;
	add.s64 	%rd358, %rd2, %rd357;
	ld.global.f32 	%f89, [%rd358];
	mad.lo.s32 	%r2268, %r186, %r2084, %r136;
	mul.wide.s32 	%rd359, %r2268, 4;
	add.s64 	%rd360, %rd1, %rd359;
	st.global.f32 	[%rd360], %f89;
$L__BB2_273:
	add.s32 	%r187, %r185, %r4;
	setp.gt.u32 	%p185, %r187, 31;
	@%p185 bra 	$L__BB2_294;
	add.s32 	%r188, %r186, %r4;
	setp.ge.s32 	%p186, %r188, %r2085;
	@%p186 bra 	$L__BB2_276;
	add.s32 	%r2269, %r188, %r137;
	mul.wide.s32 	%rd361, %r2269, 4;
	add.s64 	%rd362, %rd2, %rd361;
	ld.global.f32 	%f90, [%rd362];
	mad.lo.s32 	%r2270, %r188, %r2084, %r136;
	mul.wide.s32 	%rd363, %r2270, 4;
	add.s64 	%rd364, %rd1, %rd363;
	st.global.f32 	[%rd364], %f90;
$L__BB2_276:
	add.s32 	%r189, %r187, %r4;
	setp.gt.u32 	%p187, %r189, 31;
	@%p187 bra 	$L__BB2_294;
	add.s32 	%r190, %r188, %r4;
	setp.ge.s32 	%p188, %r190, %r2085;
	@%p188 bra 	$L__BB2_279;
	add.s32 	%r2271, %r190, %r137;
	mul.wide.s32 	%rd365, %r2271, 4;
	add.s64 	%rd366, %rd2, %rd365;
	ld.global.f32 	%f91, [%rd366];
	mad.lo.s32 	%r2272, %r190, %r2084, %r136;
	mul.wide.s32 	%rd367, %r2272, 4;
	add.s64 	%rd368, %rd1, %rd367;
	st.global.f32 	[%rd368], %f91;
$L__BB2_279:
	add.s32 	%r191, %r189, %r4;
	setp.gt.u32 	%p189, %r191, 31;
	@%p189 bra 	$L__BB2_294;
	add.s32 	%r192, %r190, %r4;
	setp.ge.s32 	%p190, %r192, %r2085;
	@%p190 bra 	$L__BB2_282;
	add.s32 	%r2273, %r192, %r137;
	mul.wide.s32 	%rd369, %r2273, 4;
	add.s64 	%rd370, %rd2, %rd369;
	ld.global.f32 	%f92, [%rd370];
	mad.lo.s32 	%r2274, %r192, %r2084, %r136;
	mul.wide.s32 	%rd371, %r2274, 4;
	add.s64 	%rd372, %rd1, %rd371;
	st.global.f32 	[%rd372], %f92;
$L__BB2_282:
	add.s32 	%r193, %r191, %r4;
	setp.gt.u32 	%p191, %r193, 31;
	@%p191 bra 	$L__BB2_294;
	add.s32 	%r194, %r192, %r4;
	setp.ge.s32 	%p192, %r194, %r2085;
	@%p192 bra 	$L__BB2_285;
	add.s32 	%r2275, %r194, %r137;
	mul.wide.s32 	%rd373, %r2275, 4;
	add.s64 	%rd374, %rd2, %rd373;
	ld.global.f32 	%f93, [%rd374];
	mad.lo.s32 	%r2276, %r194, %r2084, %r136;
	mul.wide.s32 	%rd375, %r2276, 4;
	add.s64 	%rd376, %rd1, %rd375;
	st.global.f32 	[%rd376], %f93;
$L__BB2_285:
	add.s32 	%r195, %r193, %r4;
	setp.gt.u32 	%p193, %r195, 31;
	@%p193 bra 	$L__BB2_294;
	add.s32 	%r196, %r194, %r4;
	setp.ge.s32 	%p194, %r196, %r2085;
	@%p194 bra 	$L__BB2_288;
	add.s32 	%r2277, %r196, %r137;
	mul.wide.s32 	%rd377, %r2277, 4;
	add.s64 	%rd378, %rd2, %rd377;
	ld.global.f32 	%f94, [%rd378];
	mad.lo.s32 	%r2278, %r196, %r2084, %r136;
	mul.wide.s32 	%rd379, %r2278, 4;
	add.s64 	%rd380, %rd1, %rd379;
	st.global.f32 	[%rd380], %f94;
$L__BB2_288:
	add.s32 	%r197, %r195, %r4;
	setp.gt.u32 	%p195, %r197, 31;
	@%p195 bra 	$L__BB2_294;
	add.s32 	%r198, %r196, %r4;
	setp.ge.s32 	%p196, %r198, %r2085;
	@%p196 bra 	$L__BB2_291;
	add.s32 	%r2279, %r198, %r137;
	mul.wide.s32 	%rd381, %r2279, 4;
	add.s64 	%rd382, %rd2, %rd381;
	ld.global.f32 	%f95, [%rd382];
	mad.lo.s32 	%r2280, %r198, %r2084, %r136;
	mul.wide.s32 	%rd383, %r2280, 4;
	add.s64 	%rd384, %rd1, %rd383;
	st.global.f32 	[%rd384], %f95;
$L__BB2_291:
	add.s32 	%r2281, %r197, %r4;
	setp.gt.u32 	%p197, %r2281, 31;
	@%p197 bra 	$L__BB2_294;
	add.s32 	%r199, %r198, %r4;
	setp.ge.s32 	%p198, %r199, %r2085;
	@%p198 bra 	$L__BB2_294;
	add.s32 	%r2282, %r199, %r137;
	mul.wide.s32 	%rd385, %r2282, 4;
	add.s64 	%rd386, %rd2, %rd385;
	ld.global.f32 	%f96, [%rd386];
	mad.lo.s32 	%r2283, %r199, %r2084, %r136;
	mul.wide.s32 	%rd387, %r2283, 4;
	add.s64 	%rd388, %rd1, %rd387;
	st.global.f32 	[%rd388], %f96;
$L__BB2_294:
	add.s32 	%r200, %r135, %r5;
	setp.gt.u32 	%p199, %r200, 31;
	@%p199 bra 	$L__BB2_3135;
	add.s32 	%r201, %r136, %r5;
	setp.ge.s32 	%p200, %r201, %r2084;
	@%p200 bra 	$L__BB2_3135;
	setp.gt.u32 	%p201, %r3, 31;
	@%p201 bra 	$L__BB2_392;
	mul.lo.s32 	%r202, %r201, %r2085;
	add.s32 	%r203, %r3, %r1;
	setp.ge.s32 	%p202, %r203, %r2085;
	@%p202 bra 	$L__BB2_299;
	add.s32 	%r2284, %r203, %r202;
	mul.wide.s32 	%rd389, %r2284, 4;
	add.s64 	%rd390, %rd2, %rd389;
	ld.global.f32 	%f97, [%rd390];
	mad.lo.s32 	%r2285, %r203, %r2084, %r201;
	mul.wide.s32 	%rd391, %r2285, 4;
	add.s64 	%rd392, %rd1, %rd391;
	st.global.f32 	[%rd392], %f97;
$L__BB2_299:
	add.s32 	%r204, %r3, %r4;
	setp.gt.u32 	%p203, %r204, 31;
	@%p203 bra 	$L__BB2_392;
	add.s32 	%r205, %r203, %r4;
	setp.ge.s32 	%p204, %r205, %r2085;
	@%p204 bra 	$L__BB2_302;
	add.s32 	%r2286, %r205, %r202;
	mul.wide.s32 	%rd393, %r2286, 4;
	add.s64 	%rd394, %rd2, %rd393;
	ld.global.f32 	%f98, [%rd394];
	mad.lo.s32 	%r2287, %r205, %r2084, %r201;
	mul.wide.s32 	%rd395, %r2287, 4;
	add.s64 	%rd396, %rd1, %rd395;
	st.global.f32 	[%rd396], %f98;
$L__BB2_302:
	add.s32 	%r206, %r204, %r4;
	setp.gt.u32 	%p205, %r206, 31;
	@%p205 bra 	$L__BB2_392;
	add.s32 	%r207, %r205, %r4;
	setp.ge.s32 	%p206, %r207, %r2085;
	@%p206 bra 	$L__BB2_305;
	add.s32 	%r2288, %r207, %r202;
	mul.wide.s32 	%rd397, %r2288, 4;
	add.s64 	%rd398, %rd2, %rd397;
	ld.global.f32 	%f99, [%rd398];
	mad.lo.s32 	%r2289, %r207, %r2084, %r201;
	mul.wide.s32 	%rd399, %r2289, 4;
	add.s64 	%rd400, %rd1, %rd399;
	st.global.f32 	[%rd400], %f99;
$L__BB2_305:
	add.s32 	%r208, %r206, %r4;
	setp.gt.u32 	%p207, %r208, 31;
	@%p207 bra 	$L__BB2_392;
	add.s32 	%r209, %r207, %r4;
	setp.ge.s32 	%p208, %r209, %r2085;
	@%p208 bra 	$L__BB2_308;
	add.s32 	%r2290, %r209, %r202;
	mul.wide.s32 	%rd401, %r2290, 4;
	add.s64 	%rd402, %rd2, %rd401;
	ld.global.f32 	%f100, [%rd402];
	mad.lo.s32 	%r2291, %r209, %r2084, %r201;
	mul.wide.s32 	%rd403, %r2291, 4;
	add.s64 	%rd404, %rd1, %rd403;
	st.global.f32 	[%rd404], %f100;
$L__BB2_308:
	add.s32 	%r210, %r208, %r4;
	setp.gt.u32 	%p209, %r210, 31;
	@%p209 bra 	$L__BB2_392;
	add.s32 	%r211, %r209, %r4;
	setp.ge.s32 	%p210, %r211, %r2085;
	@%p210 bra 	$L__BB2_311;
	add.s32 	%r2292, %r211, %r202;
	mul.wide.s32 	%rd405, %r2292, 4;
	add.s64 	%rd406, %rd2, %rd405;
	ld.global.f32 	%f101, [%rd406];
	mad.lo.s32 	%r2293, %r211, %r2084, %r201;
	mul.wide.s32 	%rd407, %r2293, 4;
	add.s64 	%rd408, %rd1, %rd407;
	st.global.f32 	[%rd408], %f101;
$L__BB2_311:
	add.s32 	%r212, %r210, %r4;
	setp.gt.u32 	%p211, %r212, 31;
	@%p211 bra 	$L__BB2_392;
	add.s32 	%r213, %r211, %r4;
	setp.ge.s32 	%p212, %r213, %r2085;
	@%p212 bra 	$L__BB2_314;
	add.s32 	%r2294, %r213, %r202;
	mul.wide.s32 	%rd409, %r2294, 4;
	add.s64 	%rd410, %rd2, %rd409;
	ld.global.f32 	%f102, [%rd410];
	mad.lo.s32 	%r2295, %r213, %r2084, %r201;
	mul.wide.s32 	%rd411, %r2295, 4;
	add.s64 	%rd412, %rd1, %rd411;
	st.global.f32 	[%rd412], %f102;
$L__BB2_314:
	add.s32 	%r214, %r212, %r4;
	setp.gt.u32 	%p213, %r214, 31;
	@%p213 bra 	$L__BB2_392;
	add.s32 	%r215, %r213, %r4;
	setp.ge.s32 	%p214, %r215, %r2085;
	@%p214 bra 	$L__BB2_317;
	add.s32 	%r2296, %r215, %r202;
	mul.wide.s32 	%rd413, %r2296, 4;
	add.s64 	%rd414, %rd2, %rd413;
	ld.global.f32 	%f103, [%rd414];
	mad.lo.s32 	%r2297, %r215, %r2084, %r201;
	mul.wide.s32 	%rd415, %r2297, 4;
	add.s64 	%rd416, %rd1, %rd415;
	st.global.f32 	[%rd416], %f103;
$L__BB2_317:
	add.s32 	%r216, %r214, %r4;
	setp.gt.u32 	%p215, %r216, 31;
	@%p215 bra 	$L__BB2_392;
	add.s32 	%r217, %r215, %r4;
	setp.ge.s32 	%p216, %r217, %r2085;
	@%p216 bra 	$L__BB2_320;
	add.s32 	%r2298, %r217, %r202;
	mul.wide.s32 	%rd417, %r2298, 4;
	add.s64 	%rd418, %rd2, %rd417;
	ld.global.f32 	%f104, [%rd418];
	mad.lo.s32 	%r2299, %r217, %r2084, %r201;
	mul.wide.s32 	%rd419, %r2299, 4;
	add.s64 	%rd420, %rd1, %rd419;
	st.global.f32 	[%rd420], %f104;
$L__BB2_320:
	add.s32 	%r218, %r216, %r4;
	setp.gt.u32 	%p217, %r218, 31;
	@%p217 bra 	$L__BB2_392;
	add.s32 	%r219, %r217, %r4;
	setp.ge.s32 	%p218, %r219, %r2085;
	@%p218 bra 	$L__BB2_323;
	add.s32 	%r2300, %r219, %r202;
	mul.wide.s32 	%rd421, %r2300, 4;
	add.s64 	%rd422, %rd2, %rd421;
	ld.global.f32 	%f105, [%rd422];
	mad.lo.s32 	%r2301, %r219, %r2084, %r201;
	mul.wide.s32 	%rd423, %r2301, 4;
	add.s64 	%rd424, %rd1, %rd423;
	st.global.f32 	[%rd424], %f105;
$L__BB2_323:
	add.s32 	%r220, %r218, %r4;
	setp.gt.u32 	%p219, %r220, 31;
	@%p219 bra 	$L__BB2_392;
	add.s32 	%r221, %r219, %r4;
	setp.ge.s32 	%p220, %r221, %r2085;
	@%p220 bra 	$L__BB2_326;
	add.s32 	%r2302, %r221, %r202;
	mul.wide.s32 	%rd425, %r2302, 4;
	add.s64 	%rd426, %rd2, %rd425;
	ld.global.f32 	%f106, [%rd426];
	mad.lo.s32 	%r2303, %r221, %r2084, %r201;
	mul.wide.s32 	%rd427, %r2303, 4;
	add.s64 	%rd428, %rd1, %rd427;
	st.global.f32 	[%rd428], %f106;
$L__BB2_326:
	add.s32 	%r222, %r220, %r4;
	setp.gt.u32 	%p221, %r222, 31;
	@%p221 bra 	$L__BB2_392;
	add.s32 	%r223, %r221, %r4;
	setp.ge.s32 	%p222, %r223, %r2085;
	@%p222 bra 	$L__BB2_329;
	add.s32 	%r2304, %r223, %r202;
	mul.wide.s32 	%rd429, %r2304, 4;
	add.s64 	%rd430, %rd2, %rd429;
	ld.global.f32 	%f107, [%rd430];
	mad.lo.s32 	%r2305, %r223, %r2084, %r201;
	mul.wide.s32 	%rd431, %r2305, 4;
	add.s64 	%rd432, %rd1, %rd431;
	st.global.f32 	[%rd432], %f107;
$L__BB2_329:
	add.s32 	%r224, %r222, %r4;
	setp.gt.u32 	%p223, %r224, 31;
	@%p223 bra 	$L__BB2_392;
	add.s32 	%r225, %r223, %r4;
	setp.ge.s32 	%p224, %r225, %r2085;
	@%p224 bra 	$L__BB2_332;
	add.s32 	%r2306, %r225, %r202;
	mul.wide.s32 	%rd433, %r2306, 4;
	add.s64 	%rd434, %rd2, %rd433;
	ld.global.f32 	%f108, [%rd434];
	mad.lo.s32 	%r2307, %r225, %r2084, %r201;
	mul.wide.s32 	%rd435, %r2307, 4;
	add.s64 	%rd436, %rd1, %rd435;
	st.global.f32 	[%rd436], %f108;
$L__BB2_332:
	add.s32 	%r226, %r224, %r4;
	setp.gt.u32 	%p225, %r226, 31;
	@%p225 bra 	$L__BB2_392;
	add.s32 	%r227, %r225, %r4;
	setp.ge.s32 	%p226, %r227, %r2085;
	@%p226 bra 	$L__BB2_335;
	add.s32 	%r2308, %r227, %r202;
	mul.wide.s32 	%rd437, %r2308, 4;
	add.s64 	%rd438, %rd2, %rd437;
	ld.global.f32 	%f109, [%rd438];
	mad.lo.s32 	%r2309, %r227, %r2084, %r201;
	mul.wide.s32 	%rd439, %r2309, 4;
	add.s64 	%rd440, %rd1, %rd439;
	st.global.f32 	[%rd440], %f109;
$L__BB2_335:
	add.s32 	%r228, %r226, %r4;
	setp.gt.u32 	%p227, %r228, 31;
	@%p227 bra 	$L__BB2_392;
	add.s32 	%r229, %r227, %r4;
	setp.ge.s32 	%p228, %r229, %r2085;
	@%p228 bra 	$L__BB2_338;
	add.s32 	%r2310, %r229, %r202;
	mul.wide.s32 	%rd441, %r2310, 4;
	add.s64 	%rd442, %rd2, %rd441;
	ld.global.f32 	%f110, [%rd442];
	mad.lo.s32 	%r2311, %r229, %r2084, %r201;
	mul.wide.s32 	%rd443, %r2311, 4;
	add.s64 	%rd444, %rd1, %rd443;
	st.global.f32 	[%rd444], %f110;
$L__BB2_338:
	add.s32 	%r230, %r228, %r4;
	setp.gt.u32 	%p229, %r230, 31;
	@%p229 bra 	$L__BB2_392;
	add.s32 	%r231, %r229, %r4;
	setp.ge.s32 	%p230, %r231, %r2085;
	@%p230 bra 	$L__BB2_341;
	add.s32 	%r2312, %r231, %r202;
	mul.wide.s32 	%rd445, %r2312, 4;
	add.s64 	%rd446, %rd2, %rd445;
	ld.global.f32 	%f111, [%rd446];
	mad.lo.s32 	%r2313, %r231, %r2084, %r201;
	mul.wide.s32 	%rd447, %r2313, 4;
	add.s64 	%rd448, %rd1, %rd447;
	st.global.f32 	[%rd448], %f111;
$L__BB2_341:
	add.s32 	%r232, %r230, %r4;
	setp.gt.u32 	%p231, %r232, 31;
	@%p231 bra 	$L__BB2_392;
	add.s32 	%r233, %r231, %r4;
	setp.ge.s32 	%p232, %r233, %r2085;
	@%p232 bra 	$L__BB2_344;
	add.s32 	%r2314, %r233, %r202;
	mul.wide.s32 	%rd449, %r2314, 4;
	add.s64 	%rd450, %rd2, %rd449;
	ld.global.f32 	%f112, [%rd450];
	mad.lo.s32 	%r2315, %r233, %r2084, %r201;
	mul.wide.s32 	%rd451, %r2315, 4;
	add.s64 	%rd452, %rd1, %rd451;
	st.global.f32 	[%rd452], %f112;
$L__BB2_344:
	add.s32 	%r234, %r232, %r4;
	setp.gt.u32 	%p233, %r234, 31;
	@%p233 bra 	$L__BB2_392;
	add.s32 	%r235, %r233, %r4;
	setp.ge.s32 	%p234, %r235, %r2085;
	@%p234 bra 	$L__BB2_347;
	add.s32 	%r2316, %r235, %r202;
	mul.wide.s32 	%rd453, %r2316, 4;
	add.s64 	%rd454, %rd2, %rd453;
	ld.global.f32 	%f113, [%rd454];
	mad.lo.s32 	%r2317, %r235, %r2084, %r201;
	mul.wide.s32 	%rd455, %r2317, 4;
	add.s64 	%rd456, %rd1, %rd455;
	st.global.f32 	[%rd456], %f113;
$L__BB2_347:
	add.s32 	%r236, %r234, %r4;
	setp.gt.u32 	%p235, %r236, 31;
	@%p235 bra 	$L__BB2_392;
	add.s32 	%r237, %r235, %r4;
	setp.ge.s32 	%p236, %r237, %r2085;
	@%p236 bra 	$L__BB2_350;
	add.s32 	%r2318, %r237, %r202;
	mul.wide.s32 	%rd457, %r2318, 4;
	add.s64 	%rd458, %rd2, %rd457;
	ld.global.f32 	%f114, [%rd458];
	mad.lo.s32 	%r2319, %r237, %r2084, %r201;
	mul.wide.s32 	%rd459, %r2319, 4;
	add.s64 	%rd460, %rd1, %rd459;
	st.global.f32 	[%rd460], %f114;
$L__BB2_350:
	add.s32 	%r238, %r236, %r4;
	setp.gt.u32 	%p237, %r238, 31;
	@%p237 bra 	$L__BB2_392;
	add.s32 	%r239, %r237, %r4;
	setp.ge.s32 	%p238, %r239, %r2085;
	@%p238 bra 	$L__BB2_353;
	add.s32 	%r2320, %r239, %r202;
	mul.wide.s32 	%rd461, %r2320, 4;
	add.s64 	%rd462, %rd2, %rd461;
	ld.global.f32 	%f115, [%rd462];
	mad.lo.s32 	%r2321, %r239, %r2084, %r201;
	mul.wide.s32 	%rd463, %r2321, 4;
	add.s64 	%rd464, %rd1, %rd463;
	st.global.f32 	[%rd464], %f115;
$L__BB2_353:
	add.s32 	%r240, %r238, %r4;
	setp.gt.u32 	%p239, %r240, 31;
	@%p239 bra 	$L__BB2_392;
	add.s32 	%r241, %r239, %r4;
	setp.ge.s32 	%p240, %r241, %r2085;
	@%p240 bra 	$L__BB2_356;
	add.s32 	%r2322, %r241, %r202;
	mul.wide.s32 	%rd465, %r2322, 4;
	add.s64 	%rd466, %rd2, %rd465;
	ld.global.f32 	%f116, [%rd466];
	mad.lo.s32 	%r2323, %r241, %r2084, %r201;
	mul.wide.s32 	%rd467, %r2323, 4;
	add.s64 	%rd468, %rd1, %rd467;
	st.global.f32 	[%rd468], %f116;
$L__BB2_356:
	add.s32 	%r242, %r240, %r4;
	setp.gt.u32 	%p241, %r242, 31;
	@%p241 bra 	$L__BB2_392;
	add.s32 	%r243, %r241, %r4;
	setp.ge.s32 	%p242, %r243, %r2085;
	@%p242 bra 	$L__BB2_359;
	add.s32 	%r2324, %r243, %r202;
	mul.wide.s32 	%rd469, %r2324, 4;
	add.s64 	%rd470, %rd2, %rd469;
	ld.global.f32 	%f117, [%rd470];
	mad.lo.s32 	%r2325, %r243, %r2084, %r201;
	mul.wide.s32 	%rd471, %r2325, 4;
	add.s64 	%rd472, %rd1, %rd471;
	st.global.f32 	[%rd472], %f117;
$L__BB2_359:
	add.s32 	%r244, %r242, %r4;
	setp.gt.u32 	%p243, %r244, 31;
	@%p243 bra 	$L__BB2_392;
	add.s32 	%r245, %r243, %r4;
	setp.ge.s32 	%p244, %r245, %r2085;
	@%p244 bra 	$L__BB2_362;
	add.s32 	%r2326, %r245, %r202;
	mul.wide.s32 	%rd473, %r2326, 4;
	add.s64 	%rd474, %rd2, %rd473;
	ld.global.f32 	%f118, [%rd474];
	mad.lo.s32 	%r2327, %r245, %r2084, %r201;
	mul.wide.s32 	%rd475, %r2327, 4;
	add.s64 	%rd476, %rd1, %rd475;
	st.global.f32 	[%rd476], %f118;
$L__BB2_362:
	add.s32 	%r246, %r244, %r4;
	setp.gt.u32 	%p245, %r246, 31;
	@%p245 bra 	$L__BB2_392;
	add.s32 	%r247, %r245, %r4;
	setp.ge.s32 	%p246, %r247, %r2085;
	@%p246 bra 	$L__BB2_365;
	add.s32 	%r2328, %r247, %r202;
	mul.wide.s32 	%rd477, %r2328, 4;
	add.s64 	%rd478, %rd2, %rd477;
	ld.global.f32 	%f119, [%rd478];
	mad.lo.s32 	%r2329, %r247, %r2084, %r201;
	mul.wide.s32 	%rd479, %r2329, 4;
	add.s64 	%rd480, %rd1, %rd479;
	st.global.f32 	[%rd480], %f119;
$L__BB2_365:
	add.s32 	%r248, %r246, %r4;
	setp.gt.u32 	%p247, %r248, 31;
	@%p247 bra 	$L__BB2_392;
	add.s32 	%r249, %r247, %r4;
	setp.ge.s32 	%p248, %r249, %r2085;
	@%p248 bra 	$L__BB2_368;
	add.s32 	%r2330, %r249, %r202;
	mul.wide.s32 	%rd481, %r2330, 4;
	add.s64 	%rd482, %rd2, %rd481;
	ld.global.f32 	%f120, [%rd482];
	mad.lo.s32 	%r2331, %r249, %r2084, %r201;
	mul.wide.s32 	%rd483, %r2331, 4;
	add.s64 	%rd484, %rd1, %rd483;
	st.global.f32 	[%rd484], %f120;
$L__BB2_368:
	add.s32 	%r250, %r248, %r4;
	setp.gt.u32 	%p249, %r250, 31;
	@%p249 bra 	$L__BB2_392;
	add.s32 	%r251, %r249, %r4;
	setp.ge.s32 	%p250, %r251, %r2085;
	@%p250 bra 	$L__BB2_371;
	add.s32 	%r2332, %r251, %r202;
	mul.wide.s32 	%rd485, %r2332, 4;
	add.s64 	%rd486, %rd2, %rd485;
	ld.global.f32 	%f121, [%rd486];
	mad.lo.s32 	%r2333, %r251, %r2084, %r201;
	mul.wide.s32 	%rd487, %r2333, 4;
	add.s64 	%rd488, %rd1, %rd487;
	st.global.f32 	[%rd488], %f121;
$L__BB2_371:
	add.s32 	%r252, %r250, %r4;
	setp.gt.u32 	%p251, %r252, 31;
	@%p251 bra 	$L__BB2_392;
	add.s32 	%r253, %r251, %r4;
	setp.ge.s32 	%p252, %r253, %r2085;
	@%p252 bra 	$L__BB2_374;
	add.s32 	%r2334, %r253, %r202;
	mul.wide.s32 	%rd489, %r2334, 4;
	add.s64 	%rd490, %rd2, %rd489;
	ld.global.f32 	%f122, [%rd490];
	mad.lo.s32 	%r2335, %r253, %r2084, %r201;
	mul.wide.s32 	%rd491, %r2335, 4;
	add.s64 	%rd492, %rd1, %rd491;
	st.global.f32 	[%rd492], %f122;
$L__BB2_374:
	add.s32 	%r254, %r252, %r4;
	setp.gt.u32 	%p253, %r254, 31;
	@%p253 bra 	$L__BB2_392;
	add.s32 	%r255, %r253, %r4;
	setp.ge.s32 	%p254, %r255, %r2085;
	@%p254 bra 	$L__BB2_377;
	add.s32 	%r2336, %r255, %r202;
	mul.wide.s32 	%rd493, %r2336, 4;
	add.s64 	%rd494, %rd2, %rd493;
	ld.global.f32 	%f123, [%rd494];
	mad.lo.s32 	%r2337, %r255, %r2084, %r201;
	mul.wide.s32 	%rd495, %r2337, 4;
	add.s64 	%rd496, %rd1, %rd495;
	st.global.f32 	[%rd496], %f123;
$L__BB2_377:
	add.s32 	%r256, %r254, %r4;
	setp.gt.u32 	%p255, %r256, 31;
	@%p255 bra 	$L__BB2_392;
	add.s32 	%r257, %r255, %r4;
	setp.ge.s32 	%p256, %r257, %r2085;
	@%p256 bra 	$L__BB2_380;
	add.s32 	%r2338, %r257, %r202;
	mul.wide.s32 	%rd497, %r2338, 4;
	add.s64 	%rd498, %rd2, %rd497;
	ld.global.f32 	%f124, [%rd498];
	mad.lo.s32 	%r2339, %r257, %r2084, %r201;
	mul.wide.s32 	%rd499, %r2339, 4;
	add.s64 	%rd500, %rd1, %rd499;
	st.global.f32 	[%rd500], %f124;
$L__BB2_380:
	add.s32 	%r258, %r256, %r4;
	setp.gt.u32 	%p257, %r258, 31;
	@%p257 bra 	$L__BB2_392;
	add.s32 	%r259, %r257, %r4;
	setp.ge.s32 	%p258, %r259, %r2085;
	@%p258 bra 	$L__BB2_383;
	add.s32 	%r2340, %r259, %r202;
	mul.wide.s32 	%rd501, %r2340, 4;
	add.s64 	%rd502, %rd2, %rd501;
	ld.global.f32 	%f125, [%rd502];
	mad.lo.s32 	%r2341, %r259, %r2084, %r201;
	mul.wide.s32 	%rd503, %r2341, 4;
	add.s64 	%rd504, %rd1, %rd503;
	st.global.f32 	[%rd504], %f125;
$L__BB2_383:
	add.s32 	%r260, %r258, %r4;
	setp.gt.u32 	%p259, %r260, 31;
	@%p259 bra 	$L__BB2_392;
	add.s32 	%r261, %r259, %r4;
	setp.ge.s32 	%p260, %r261, %r2085;
	@%p260 bra 	$L__BB2_386;
	add.s32 	%r2342, %r261, %r202;
	mul.wide.s32 	%rd505, %r2342, 4;
	add.s64 	%rd506, %rd2, %rd505;
	ld.global.f32 	%f126, [%rd506];
	mad.lo.s32 	%r2343, %r261, %r2084, %r201;
	mul.wide.s32 	%rd507, %r2343, 4;
	add.s64 	%rd508, %rd1, %rd507;
	st.global.f32 	[%rd508], %f126;
$L__BB2_386:
	add.s32 	%r262, %r260, %r4;
	setp.gt.u32 	%p261, %r262, 31;
	@%p261 bra 	$L__BB2_392;
	add.s32 	%r263, %r261, %r4;
	setp.ge.s32 	%p262, %r263, %r2085;
	@%p262 bra 	$L__BB2_389;
	add.s32 	%r2344, %r263, %r202;
	mul.wide.s32 	%rd509, %r2344, 4;
	add.s64 	%rd510, %rd2, %rd509;
	ld.global.f32 	%f127, [%rd510];
	mad.lo.s32 	%r2345, %r263, %r2084, %r201;
	mul.wide.s32 	%rd511, %r2345, 4;
	add.s64 	%rd512, %rd1, %rd511;
	st.global.f32 	[%rd512], %f127;
$L__BB2_389:
	add.s32 	%r2346, %r262, %r4;
	setp.gt.u32 	%p263, %r2346, 31;
	@%p263 bra 	$L__BB2_392;
	add.s32 	%r264, %r263, %r4;
	setp.ge.s32 	%p264, %r264, %r2085;
	@%p264 bra 	$L__BB2_392;
	add.s32 	%r2347, %r264, %r202;
	mul.wide.s32 	%rd513, %r2347, 4;
	add.s64 	%rd514, %rd2, %rd513;
	ld.global.f32 	%f128, [%rd514];
	mad.lo.s32 	%r2348, %r264, %r2084, %r201;
	mul.wide.s32 	%rd515, %r2348, 4;
	add.s64 	%rd516, %rd1, %rd515;
	st.global.f32 	[%rd516], %f128;
$L__BB2_392:
	add.s32 	%r265, %r200, %r5;
	setp.gt.u32 	%p265, %r265, 31;
	@%p265 bra 	$L__BB2_3135;
	add.s32 	%r266, %r201, %r5;
	setp.ge.s32 	%p266, %r266, %r2084;
	@%p266 bra 	$L__BB2_3135;
	setp.gt.u32 	%p267, %r3, 31;
	@%p267 bra 	$L__BB2_490;
	mul.lo.s32 	%r267, %r266, %r2085;
	add.s32 	%r268, %r3, %r1;
	setp.ge.s32 	%p268, %r268, %r2085;
	@%p268 bra 	$L__BB2_397;
	add.s32 	%r2349, %r268, %r267;
	mul.wide.s32 	%rd517, %r2349, 4;
	add.s64 	%rd518, %rd2, %rd517;
	ld.global.f32 	%f129, [%rd518];
	mad.lo.s32 	%r2350, %r268, %r2084, %r266;
	mul.wide.s32 	%rd519, %r2350, 4;
	add.s64 	%rd520, %rd1, %rd519;
	st.global.f32 	[%rd520], %f129;
$L__BB2_397:
	add.s32 	%r269, %r3, %r4;
	setp.gt.u32 	%p269, %r269, 31;
	@%p269 bra 	$L__BB2_490;
	add.s32 	%r270, %r268, %r4;
	setp.ge.s32 	%p270, %r270, %r2085;
	@%p270 bra 	$L__BB2_400;
	add.s32 	%r2351, %r270, %r267;
	mul.wide.s32 	%rd521, %r2351, 4;
	add.s64 	%rd522, %rd2, %rd521;
	ld.global.f32 	%f130, [%rd522];
	mad.lo.s32 	%r2352, %r270, %r2084, %r266;
	mul.wide.s32 	%rd523, %r2352, 4;
	add.s64 	%rd524, %rd1, %rd523;
	st.global.f32 	[%rd524], %f130;
$L__BB2_400:
	add.s32 	%r271, %r269, %r4;
	setp.gt.u32 	%p271, %r271, 31;
	@%p271 bra 	$L__BB2_490;
	add.s32 	%r272, %r270, %r4;
	setp.ge.s32 	%p272, %r272, %r2085;
	@%p272 bra 	$L__BB2_403;
	add.s32 	%r2353, %r272, %r267;
	mul.wide.s32 	%rd525, %r2353, 4;
	add.s64 	%rd526, %rd2, %rd525;
	ld.global.f32 	%f131, [%rd526];
	mad.lo.s32 	%r2354, %r272, %r2084, %r266;
	mul.wide.s32 	%rd527, %r2354, 4;
	add.s64 	%rd528, %rd1, %rd527;
	st.global.f32 	[%rd528], %f131;
$L__BB2_403:
	add.s32 	%r273, %r271, %r4;
	setp.gt.u32 	%p273, %r273, 31;
	@%p273 bra 	$L__BB2_490;
	add.s32 	%r274, %r272, %r4;
	setp.ge.s32 	%p274, %r274, %r2085;
	@%p274 bra 	$L__BB2_406;
	add.s32 	%r2355, %r274, %r267;
	mul.wide.s32 	%rd529, %r2355, 4;
	add.s64 	%rd530, %rd2, %rd529;
	ld.global.f32 	%f132, [%rd530];
	mad.lo.s32 	%r2356, %r274, %r2084, %r266;
	mul.wide.s32 	%rd531, %r2356, 4;
	add.s64 	%rd532, %rd1, %rd531;
	st.global.f32 	[%rd532], %f132;
$L__BB2_406:
	add.s32 	%r275, %r273, %r4;
	setp.gt.u32 	%p275, %r275, 31;
	@%p275 bra 	$L__BB2_490;
	add.s32 	%r276, %r274, %r4;
	setp.ge.s32 	%p276, %r276, %r2085;
	@%p276 bra 	$L__BB2_409;
	add.s32 	%r2357, %r276, %r267;
	mul.wide.s32 	%rd533, %r2357, 4;
	add.s64 	%rd534, %rd2, %rd533;
	ld.global.f32 	%f133, [%rd534];
	mad.lo.s32 	%r2358, %r276, %r2084, %r266;
	mul.wide.s32 	%rd535, %r2358, 4;
	add.s64 	%rd536, %rd1, %rd535;
	st.global.f32 	[%rd536], %f133;
$L__BB2_409:
	add.s32 	%r277, %r275, %r4;
	setp.gt.u32 	%p277, %r277, 31;
	@%p277 bra 	$L__BB2_490;
	add.s32 	%r278, %r276, %r4;
	setp.ge.s32 	%p278, %r278, %r2085;
	@%p278 bra 	$L__BB2_412;
	add.s32 	%r2359, %r278, %r267;
	mul.wide.s32 	%rd537, %r2359, 4;
	add.s64 	%rd538, %rd2, %rd537;
	ld.global.f32 	%f134, [%rd538];
	mad.lo.s32 	%r2360, %r278, %r2084, %r266;
	mul.wide.s32 	%rd539, %r2360, 4;
	add.s64 	%rd540, %rd1, %rd539;
	st.global.f32 	[%rd540], %f134;
$L__BB2_412:
	add.s32 	%r279, %r277, %r4;
	setp.gt.u32 	%p279, %r279, 31;
	@%p279 bra 	$L__BB2_490;
	add.s32 	%r280, %r278, %r4;
	setp.ge.s32 	%p280, %r280, %r2085;
	@%p280 bra 	$L__BB2_415;
	add.s32 	%r2361, %r280, %r267;
	mul.wide.s32 	%rd541, %r2361, 4;
	add.s64 	%rd542, %rd2, %rd541;
	ld.global.f32 	%f135, [%rd542];
	mad.lo.s32 	%r2362, %r280, %r2084, %r266;
	mul.wide.s32 	%rd543, %r2362, 4;
	add.s64 	%rd544, %rd1, %rd543;
	st.global.f32 	[%rd544], %f135;
$L__BB2_415:
	add.s32 	%r281, %r279, %r4;
	setp.gt.u32 	%p281, %r281, 31;
	@%p281 bra 	$L__BB2_490;
	add.s32 	%r282, %r280, %r4;
	setp.ge.s32 	%p282, %r282, %r2085;
	@%p282 bra 	$L__BB2_418;
	add.s32 	%r2363, %r282, %r267;
	mul.wide.s32 	%rd545, %r2363, 4;
	add.s64 	%rd546, %rd2, %rd545;
	ld.global.f32 	%f136, [%rd546];
	mad.lo.s32 	%r2364, %r282, %r2084, %r266;
	mul.wide.s32 	%rd547, %r2364, 4;
	add.s64 	%rd548, %rd1, %rd547;
	st.global.f32 	[%rd548], %f136;
$L__BB2_418:
	add.s32 	%r283, %r281, %r4;
	setp.gt.u32 	%p283, %r283, 31;
	@%p283 bra 	$L__BB2_490;
	add.s32 	%r284, %r282, %r4;
	setp.ge.s32 	%p284, %r284, %r2085;
	@%p284 bra 	$L__BB2_421;
	add.s32 	%r2365, %r284, %r267;
	mul.wide.s32 	%rd549, %r2365, 4;
	add.s64 	%rd550, %rd2, %rd549;
	ld.global.f32 	%f137, [%rd550];
	mad.lo.s32 	%r2366, %r284, %r2084, %r266;
	mul.wide.s32 	%rd551, %r2366, 4;
	add.s64 	%rd552, %rd1, %rd551;
	st.global.f32 	[%rd552], %f137;
$L__BB2_421:
	add.s32 	%r285, %r283, %r4;
	setp.gt.u32 	%p285, %r285, 31;
	@%p285 bra 	$L__BB2_490;
	add.s32 	%r286, %r284, %r4;
	setp.ge.s32 	%p286, %r286, %r2085;
	@%p286 bra 	$L__BB2_424;
	add.s32 	%r2367, %r286, %r267;
	mul.wide.s32 	%rd553, %r2367, 4;
	add.s64 	%rd554, %rd2, %rd553;
	ld.global.f32 	%f138, [%rd554];
	mad.lo.s32 	%r2368, %r286, %r2084, %r266;
	mul.wide.s32 	%rd555, %r2368, 4;
	add.s64 	%rd556, %rd1, %rd555;
	st.global.f32 	[%rd556], %f138;
$L__BB2_424:
	add.s32 	%r287, %r285, %r4;
	setp.gt.u32 	%p287, %r287, 31;
	@%p287 bra 	$L__BB2_490;
	add.s32 	%r288, %r286, %r4;
	setp.ge.s32 	%p288, %r288, %r2085;
	@%p288 bra 	$L__BB2_427;
	add.s32 	%r2369, %r288, %r267;
	mul.wide.s32 	%rd557, %r2369, 4;
	add.s64 	%rd558, %rd2, %rd557;
	ld.global.f32 	%f139, [%rd558];
	mad.lo.s32 	%r2370, %r288, %r2084, %r266;
	mul.wide.s32 	%rd559, %r2370, 4;
	add.s64 	%rd560, %rd1, %rd559;
	st.global.f32 	[%rd560], %f139;
$L__BB2_427:
	add.s32 	%r289, %r287, %r4;
	setp.gt.u32 	%p289, %r289, 31;
	@%p289 bra 	$L__BB2_490;
	add.s32 	%r290, %r288, %r4;
	setp.ge.s32 	%p290, %r290, %r2085;
	@%p290 bra 	$L__BB2_430;
	add.s32 	%r2371, %r290, %r267;
	mul.wide.s32 	%rd561, %r2371, 4;
	add.s64 	%rd562, %rd2, %rd561;
	ld.global.f32 	%f140, [%rd562];
	mad.lo.s32 	%r2372, %r290, %r2084, %r266;
	mul.wide.s32 	%rd563, %r2372, 4;
	add.s64 	%rd564, %rd1, %rd563;
	st.global.f32 	[%rd564], %f140;
$L__BB2_430:
	add.s32 	%r291, %r289, %r4;
	setp.gt.u32 	%p291, %r291, 31;
	@%p291 bra 	$L__BB2_490;
	add.s32 	%r292, %r290, %r4;
	setp.ge.s32 	%p292, %r292, %r2085;
	@%p292 bra 	$L__BB2_433;
	add.s32 	%r2373, %r292, %r267;
	mul.wide.s32 	%rd565, %r2373, 4;
	add.s64 	%rd566, %rd2, %rd565;
	ld.global.f32 	%f141, [%rd566];
	mad.lo.s32 	%r2374, %r292, %r2084, %r266;
	mul.wide.s32 	%rd567, %r2374, 4;
	add.s64 	%rd568, %rd1, %rd567;
	st.global.f32 	[%rd568], %f141;
$L__BB2_433:
	add.s32 	%r293, %r291, %r4;
	setp.gt.u32 	%p293, %r293, 31;
	@%p293 bra 	$L__BB2_490;
	add.s32 	%r294, %r292, %r4;
	setp.ge.s32 	%p294, %r294, %r2085;
	@%p294 bra 	$L__BB2_436;
	add.s32 	%r2375, %r294, %r267;
	mul.wide.s32 	%rd569, %r2375, 4;
	add.s64 	%rd570, %rd2, %rd569;
	ld.global.f32 	%f142, [%rd570];
	mad.lo.s32 	%r2376, %r294, %r2084, %r266;
	mul.wide.s32 	%rd571, %r2376, 4;
	add.s64 	%rd572, %rd1, %rd571;
	st.global.f32 	[%rd572], %f142;
$L__BB2_436:
	add.s32 	%r295, %r293, %r4;
	setp.gt.u32 	%p295, %r295, 31;
	@%p295 bra 	$L__BB2_490;
	add.s32 	%r296, %r294, %r4;
	setp.ge.s32 	%p296, %r296, %r2085;
	@%p296 bra 	$L__BB2_439;
	add.s32 	%r2377, %r296, %r267;
	mul.wide.s32 	%rd573, %r2377, 4;
	add.s64 	%rd574, %rd2, %rd573;
	ld.global.f32 	%f143, [%rd574];
	mad.lo.s32 	%r2378, %r296, %r2084, %r266;
	mul.wide.s32 	%rd575, %r2378, 4;
	add.s64 	%rd576, %rd1, %rd575;
	st.global.f32 	[%rd576], %f143;
$L__BB2_439:
	add.s32 	%r297, %r295, %r4;
	setp.gt.u32 	%p297, %r297, 31;
	@%p297 bra 	$L__BB2_490;
	add.s32 	%r298, %r296, %r4;
	setp.ge.s32 	%p298, %r298, %r2085;
	@%p298 bra 	$L__BB2_442;
	add.s32 	%r2379, %r298, %r267;
	mul.wide.s32 	%rd577, %r2379, 4;
	add.s64 	%rd578, %rd2, %rd577;
	ld.global.f32 	%f144, [%rd578];
	mad.lo.s32 	%r2380, %r298, %r2084, %r266;
	mul.wide.s32 	%rd579, %r2380, 4;
	add.s64 	%rd580, %rd1, %rd579;
	st.global.f32 	[%rd580], %f144;
$L__BB2_442:
	add.s32 	%r299, %r297, %r4;
	setp.gt.u32 	%p299, %r299, 31;
	@%p299 bra 	$L__BB2_490;
	add.s32 	%r300, %r298, %r4;
	setp.ge.s32 	%p300, %r300, %r2085;
	@%p300 bra 	$L__BB2_445;
	add.s32 	%r2381, %r300, %r267;
	mul.wide.s32 	%rd581, %r2381, 4;
	add.s64 	%rd582, %rd2, %rd581;
	ld.global.f32 	%f145, [%rd582];
	mad.lo.s32 	%r2382, %r300, %r2084, %r266;
	mul.wide.s32 	%rd583, %r2382, 4;
	add.s64 	%rd584, %rd1, %rd583;
	st.global.f32 	[%rd584], %f145;
$L__BB2_445:
	add.s32 	%r301, %r299, %r4;
	setp.gt.u32 	%p301, %r301, 31;
	@%p301 bra 	$L__BB2_490;
	add.s32 	%r302, %r300, %r4;
	setp.ge.s32 	%p302, %r302, %r2085;
	@%p302 bra 	$L__BB2_448;
	add.s32 	%r2383, %r302, %r267;
	mul.wide.s32 	%rd585, %r2383, 4;
	add.s64 	%rd586, %rd2, %rd585;
	ld.global.f32 	%f146, [%rd586];
	mad.lo.s32 	%r2384, %r302, %r2084, %r266;
	mul.wide.s32 	%rd587, %r2384, 4;
	add.s64 	%rd588, %rd1, %rd587;
	st.global.f32 	[%rd588], %f146;
$L__BB2_448:
	add.s32 	%r303, %r301, %r4;
	setp.gt.u32 	%p303, %r303, 31;
	@%p303 bra 	$L__BB2_490;
	add.s32 	%r304, %r302, %r4;
	setp.ge.s32 	%p304, %r304, %r2085;
	@%p304 bra 	$L__BB2_451;
	add.s32 	%r2385, %r304, %r267;
	mul.wide.s32 	%rd589, %r2385, 4;
	add.s64 	%rd590, %rd2, %rd589;
	ld.global.f32 	%f147, [%rd590];
	mad.lo.s32 	%r2386, %r304, %r2084, %r266;
	mul.wide.s32 	%rd591, %r2386, 4;
	add.s64 	%rd592, %rd1, %rd591;
	st.global.f32 	[%rd592], %f147;
$L__BB2_451:
	add.s32 	%r305, %r303, %r4;
	setp.gt.u32 	%p305, %r305, 31;
	@%p305 bra 	$L__BB2_490;
	add.s32 	%r306, %r304, %r4;
	setp.ge.s32 	%p306, %r306, %r2085;
	@%p306 bra 	$L__BB2_454;
	add.s32 	%r2387, %r306, %r267;
	mul.wide.s32 	%rd593, %r2387, 4;
	add.s64 	%rd594, %rd2, %rd593;
	ld.global.f32 	%f148, [%rd594];
	mad.lo.s32 	%r2388, %r306, %r2084, %r266;
	mul.wide.s32 	%rd595, %r2388, 4;
	add.s64 	%rd596, %rd1, %rd595;
	st.global.f32 	[%rd596], %f148;
$L__BB2_454:
	add.s32 	%r307, %r305, %r4;
	setp.gt.u32 	%p307, %r307, 31;
	@%p307 bra 	$L__BB2_490;
	add.s32 	%r308, %r306, %r4;
	setp.ge.s32 	%p308, %r308, %r2085;
	@%p308 bra 	$L__BB2_457;
	add.s32 	%r2389, %r308, %r267;
	mul.wide.s32 	%rd597, %r2389, 4;
	add.s64 	%rd598, %rd2, %rd597;
	ld.global.f32 	%f149, [%rd598];
	mad.lo.s32 	%r2390, %r308, %r2084, %r266;
	mul.wide.s32 	%rd599, %r2390, 4;
	add.s64 	%rd600, %rd1, %rd599;
	st.global.f32 	[%rd600], %f149;
$L__BB2_457:
	add.s32 	%r309, %r307, %r4;
	setp.gt.u32 	%p309, %r309, 31;
	@%p309 bra 	$L__BB2_490;
	add.s32 	%r310, %r308, %r4;
	setp.ge.s32 	%p310, %r310, %r2085;
	@%p310 bra 	$L__BB2_460;
	add.s32 	%r2391, %r310, %r267;
	mul.wide.s32 	%rd601, %r2391, 4;
	add.s64 	%rd602, %rd2, %rd601;
	ld.global.f32 	%f150, [%rd602];
	mad.lo.s32 	%r2392, %r310, %r2084, %r266;
	mul.wide.s32 	%rd603, %r2392, 4;
	add.s64 	%rd604, %rd1, %rd603;
	st.global.f32 	[%rd604], %f150;
$L__BB2_460:
	add.s32 	%r311, %r309, %r4;
	setp.gt.u32 	%p311, %r311, 31;
	@%p311 bra 	$L__BB2_490;
	add.s32 	%r312, %r310, %r4;
	setp.ge.s32 	%p312, %r312, %r2085;
	@%p312 bra 	$L__BB2_463;
	add.s32 	%r2393, %r312, %r267;
	mul.wide.s32 	%rd605, %r2393, 4;
	add.s64 	%rd606, %rd2, %rd605;
	ld.global.f32 	%f151, [%rd606];
	mad.lo.s32 	%r2394, %r312, %r2084, %r266;
	mul.wide.s32 	%rd607, %r2394, 4;
	add.s64 	%rd608, %rd1, %rd607;
	st.global.f32 	[%rd608], %f151;
$L__BB2_463:
	add.s32 	%r313, %r311, %r4;
	setp.gt.u32 	%p313, %r313, 31;
	@%p313 bra 	$L__BB2_490;
	add.s32 	%r314, %r312, %r4;
	setp.ge.s32 	%p314, %r314, %r2085;
	@%p314 bra 	$L__BB2_466;
	add.s32 	%r2395, %r314, %r267;
	mul.wide.s32 	%rd609, %r2395, 4;
	add.s64 	%rd610, %rd2, %rd609;
	ld.global.f32 	%f152, [%rd610];
	mad.lo.s32 	%r2396, %r314, %r2084, %r266;
	mul.wide.s32 	%rd611, %r2396, 4;
	add.s64 	%rd612, %rd1, %rd611;
	st.global.f32 	[%rd612], %f152;
$L__BB2_466:
	add.s32 	%r315, %r313, %r4;
	setp.gt.u32 	%p315, %r315, 31;
	@%p315 bra 	$L__BB2_490;
	add.s32 	%r316, %r314, %r4;
	setp.ge.s32 	%p316, %r316, %r2085;
	@%p316 bra 	$L__BB2_469;
	add.s32 	%r2397, %r316, %r267;
	mul.wide.s32 	%rd613, %r2397, 4;
	add.s64 	%rd614, %rd2, %rd613;
	ld.global.f32 	%f153, [%rd614];
	mad.lo.s32 	%r2398, %r316, %r2084, %r266;
	mul.wide.s32 	%rd615, %r2398, 4;
	add.s64 	%rd616, %rd1, %rd615;
	st.global.f32 	[%rd616], %f153;
$L__BB2_469:
	add.s32 	%r317, %r315, %r4;
	setp.gt.u32 	%p317, %r317, 31;
	@%p317 bra 	$L__BB2_490;
	add.s32 	%r318, %r316, %r4;
	setp.ge.s32 	%p318, %r318, %r2085;
	@%p318 bra 	$L__BB2_472;
	add.s32 	%r2399, %r318, %r267;
	mul.wide.s32 	%rd617, %r2399, 4;
	add.s64 	%rd618, %rd2, %rd617;
	ld.global.f32 	%f154, [%rd618];
	mad.lo.s32 	%r2400, %r318, %r2084, %r266;
	mul.wide.s32 	%rd619, %r2400, 4;
	add.s64 	%rd620, %rd1, %rd619;
	st.global.f32 	[%rd620], %f154;
$L__BB2_472:
	add.s32 	%r319, %r317, %r4;
	setp.gt.u32 	%p319, %r319, 31;
	@%p319 bra 	$L__BB2_490;
	add.s32 	%r320, %r318, %r4;
	setp.ge.s32 	%p320, %r320, %r2085;
	@%p320 bra 	$L__BB2_475;
	add.s32 	%r2401, %r320, %r267;
	mul.wide.s32 	%rd621, %r2401, 4;
	add.s64 	%rd622, %rd2, %rd621;
	ld.global.f32 	%f155, [%rd622];
	mad.lo.s32 	%r2402, %r320, %r2084, %r266;
	mul.wide.s32 	%rd623, %r2402, 4;
	add.s64 	%rd624, %rd1, %rd623;
	st.global.f32 	[%rd624], %f155;
$L__BB2_475:
	add.s32 	%r321, %r319, %r4;
	setp.gt.u32 	%p321, %r321, 31;
	@%p321 bra 	$L__BB2_490;
	add.s32 	%r322, %r320, %r4;
	setp.ge.s32 	%p322, %r322, %r2085;
	@%p322 bra 	$L__BB2_478;
	add.s32 	%r2403, %r322, %r267;
	mul.wide.s32 	%rd625, %r2403, 4;
	add.s64 	%rd626, %rd2, %rd625;
	ld.global.f32 	%f156, [%rd626];
	mad.lo.s32 	%r2404, %r322, %r2084, %r266;
	mul.wide.s32 	%rd627, %r2404, 4;
	add.s64 	%rd628, %rd1, %rd627;
	st.global.f32 	[%rd628], %f156;
$L__BB2_478:
	add.s32 	%r323, %r321, %r4;
	setp.gt.u32 	%p323, %r323, 31;
	@%p323 bra 	$L__BB2_490;
	add.s32 	%r324, %r322, %r4;
	setp.ge.s32 	%p324, %r324, %r2085;
	@%p324 bra 	$L__BB2_481;
	add.s32 	%r2405, %r324, %r267;
	mul.wide.s32 	%rd629, %r2405, 4;
	add.s64 	%rd630, %rd2, %rd629;
	ld.global.f32 	%f157, [%rd630];
	mad.lo.s32 	%r2406, %r324, %r2084, %r266;
	mul.wide.s32 	%rd631, %r2406, 4;
	add.s64 	%rd632, %rd1, %rd631;
	st.global.f32 	[%rd632], %f157;
$L__BB2_481:
	add.s32 	%r325, %r323, %r4;
	setp.gt.u32 	%p325, %r325, 31;
	@%p325 bra 	$L__BB2_490;
	add.s32 	%r326, %r324, %r4;
	setp.ge.s32 	%p326, %r326, %r2085;
	@%p326 bra 	$L__BB2_484;
	add.s32 	%r2407, %r326, %r267;
	mul.wide.s32 	%rd633, %r2407, 4;
	add.s64 	%rd634, %rd2, %rd633;
	ld.global.f32 	%f158, [%rd634];
	mad.lo.s32 	%r2408, %r326, %r2084, %r266;
	mul.wide.s32 	%rd635, %r2408, 4;
	add.s64 	%rd636, %rd1, %rd635;
	st.global.f32 	[%rd636], %f158;
$L__BB2_484:
	add.s32 	%r327, %r325, %r4;
	setp.gt.u32 	%p327, %r327, 31;
	@%p327 bra 	$L__BB2_490;
	add.s32 	%r328, %r326, %r4;
	setp.ge.s32 	%p328, %r328, %r2085;
	@%p328 bra 	$L__BB2_487;
	add.s32 	%r2409, %r328, %r267;
	mul.wide.s32 	%rd637, %r2409, 4;
	add.s64 	%rd638, %rd2, %rd637;
	ld.global.f32 	%f159, [%rd638];
	mad.lo.s32 	%r2410, %r328, %r2084, %r266;
	mul.wide.s32 	%rd639, %r2410, 4;
	add.s64 	%rd640, %rd1, %rd639;
	st.global.f32 	[%rd640], %f159;
$L__BB2_487:
	add.s32 	%r2411, %r327, %r4;
	setp.gt.u32 	%p329, %r2411, 31;
	@%p329 bra 	$L__BB2_490;
	add.s32 	%r329, %r328, %r4;
	setp.ge.s32 	%p330, %r329, %r2085;
	@%p330 bra 	$L__BB2_490;
	add.s32 	%r2412, %r329, %r267;
	mul.wide.s32 	%rd641, %r2412, 4;
	add.s64 	%rd642, %rd2, %rd641;
	ld.global.f32 	%f160, [%rd642];
	mad.lo.s32 	%r2413, %r329, %r2084, %r266;
	mul.wide.s32 	%rd643, %r2413, 4;
	add.s64 	%rd644, %rd1, %rd643;
	st.global.f32 	[%rd644], %f160;
$L__BB2_490:
	add.s32 	%r330, %r265, %r5;
	setp.gt.u32 	%p331, %r330, 31;
	@%p331 bra 	$L__BB2_3135;
	add.s32 	%r331, %r266, %r5;
	setp.ge.s32 	%p332, %r331, %r2084;
	@%p332 bra 	$L__BB2_3135;
	setp.gt.u32 	%p333, %r3, 31;
	@%p333 bra 	$L__BB2_588;
	mul.lo.s32 	%r332, %r331, %r2085;
	add.s32 	%r333, %r3, %r1;
	setp.ge.s32 	%p334, %r333, %r2085;
	@%p334 bra 	$L__BB2_495;
	add.s32 	%r2414, %r333, %r332;
	mul.wide.s32 	%rd645, %r2414, 4;
	add.s64 	%rd646, %rd2, %rd645;
	ld.global.f32 	%f161, [%rd646];
	mad.lo.s32 	%r2415, %r333, %r2084, %r331;
	mul.wide.s32 	%rd647, %r2415, 4;
	add.s64 	%rd648, %rd1, %rd647;
	st.global.f32 	[%rd648], %f161;
$L__BB2_495:
	add.s32 	%r334, %r3, %r4;
	setp.gt.u32 	%p335, %r334, 31;
	@%p335 bra 	$L__BB2_588;
	add.s32 	%r335, %r333, %r4;
	setp.ge.s32 	%p336, %r335, %r2085;
	@%p336 bra 	$L__BB2_498;
	add.s32 	%r2416, %r335, %r332;
	mul.wide.s32 	%rd649, %r2416, 4;
	add.s64 	%rd650, %rd2, %rd649;
	ld.global.f32 	%f162, [%rd650];
	mad.lo.s32 	%r2417, %r335, %r2084, %r331;
	mul.wide.s32 	%rd651, %r2417, 4;
	add.s64 	%rd652, %rd1, %rd651;
	st.global.f32 	[%rd652], %f162;
$L__BB2_498:
	add.s32 	%r336, %r334, %r4;
	setp.gt.u32 	%p337, %r336, 31;
	@%p337 bra 	$L__BB2_588;
	add.s32 	%r337, %r335, %r4;
	setp.ge.s32 	%p338, %r337, %r2085;
	@%p338 bra 	$L__BB2_501;
	add.s32 	%r2418, %r337, %r332;
	mul.wide.s32 	%rd653, %r2418, 4;
	add.s64 	%rd654, %rd2, %rd653;
	ld.global.f32 	%f163, [%rd654];
	mad.lo.s32 	%r2419, %r337, %r2084, %r331;
	mul.wide.s32 	%rd655, %r2419, 4;
	add.s64 	%rd656, %rd1, %rd655;
	st.global.f32 	[%rd656], %f163;
$L__BB2_501:
	add.s32 	%r338, %r336, %r4;
	setp.gt.u32 	%p339, %r338, 31;
	@%p339 bra 	$L__BB2_588;
	add.s32 	%r339, %r337, %r4;
	setp.ge.s32 	%p340, %r339, %r2085;
	@%p340 bra 	$L__BB2_504;
	add.s32 	%r2420, %r339, %r332;
	mul.wide.s32 	%rd657, %r2420, 4;
	add.s64 	%rd658, %rd2, %rd657;
	ld.global.f32 	%f164, [%rd658];
	mad.lo.s32 	%r2421, %r339, %r2084, %r331;
	mul.wide.s32 	%rd659, %r2421, 4;
	add.s64 	%rd660, %rd1, %rd659;
	st.global.f32 	[%rd660], %f164;
$L__BB2_504:
	add.s32 	%r340, %r338, %r4;
	setp.gt.u32 	%p341, %r340, 31;
	@%p341 bra 	$L__BB2_588;
	add.s32 	%r341, %r339, %r4;
	setp.ge.s32 	%p342, %r341, %r2085;
	@%p342 bra 	$L__BB2_507;
	add.s32 	%r2422, %r341, %r332;
	mul.wide.s32 	%rd661, %r2422, 4;
	add.s64 	%rd662, %rd2, %rd661;
	ld.global.f32 	%f165, [%rd662];
	mad.lo.s32 	%r2423, %r341, %r2084, %r331;
	mul.wide.s32 	%rd663, %r2423, 4;
	add.s64 	%rd664, %rd1, %rd663;
	st.global.f32 	[%rd664], %f165;
$L__BB2_507:
	add.s32 	%r342, %r340, %r4;
	setp.gt.u32 	%p343, %r342, 31;
	@%p343 bra 	$L__BB2_588;
	add.s32 	%r343, %r341, %r4;
	setp.ge.s32 	%p344, %r343, %r2085;
	@%p344 bra 	$L__BB2_510;
	add.s32 	%r2424, %r343, %r332;
	mul.wide.s32 	%rd665, %r2424, 4;
	add.s64 	%rd666, %rd2, %rd665;
	ld.global.f32 	%f166, [%rd666];
	mad.lo.s32 	%r2425, %r343, %r2084, %r331;
	mul.wide.s32 	%rd667, %r2425, 4;
	add.s64 	%rd668, %rd1, %rd667;
	st.global.f32 	[%rd668], %f166;
$L__BB2_510:
	add.s32 	%r344, %r342, %r4;
	setp.gt.u32 	%p345, %r344, 31;
	@%p345 bra 	$L__BB2_588;
	add.s32 	%r345, %r343, %r4;
	setp.ge.s32 	%p346, %r345, %r2085;
	@%p346 bra 	$L__BB2_513;
	add.s32 	%r2426, %r345, %r332;
	mul.wide.s32 	%rd669, %r2426, 4;
	add.s64 	%rd670, %rd2, %rd669;
	ld.global.f32 	%f167, [%rd670];
	mad.lo.s32 	%r2427, %r345, %r2084, %r331;
	mul.wide.s32 	%rd671, %r2427, 4;
	add.s64 	%rd672, %rd1, %rd671;
	st.global.f32 	[%rd672], %f167;
$L__BB2_513:
	add.s32 	%r346, %r344, %r4;
	setp.gt.u32 	%p347, %r346, 31;
	@%p347 bra 	$L__BB2_588;
	add.s32 	%r347, %r345, %r4;
	setp.ge.s32 	%p348, %r347, %r2085;
	@%p348 bra 	$L__BB2_516;
	add.s32 	%r2428, %r347, %r332;
	mul.wide.s32 	%rd673, %r2428, 4;
	add.s64 	%rd674, %rd2, %rd673;
	ld.global.f32 	%f168, [%rd674];
	mad.lo.s32 	%r2429, %r347, %r2084, %r331;
	mul.wide.s32 	%rd675, %r2429, 4;
	add.s64 	%rd676, %rd1, %rd675;
	st.global.f32 	[%rd676], %f168;
$L__BB2_516:
	add.s32 	%r348, %r346, %r4;
	setp.gt.u32 	%p349, %r348, 31;
	@%p349 bra 	$L__BB2_588;
	add.s32 	%r349, %r347, %r4;
	setp.ge.s32 	%p350, %r349, %r2085;
	@%p350 bra 	$L__BB2_519;
	add.s32 	%r2430, %r349, %r332;
	mul.wide.s32 	%rd677, %r2430, 4;
	add.s64 	%rd678, %rd2, %rd677;
	ld.global.f32 	%f169, [%rd678];
	mad.lo.s32 	%r2431, %r349, %r2084, %r331;
	mul.wide.s32 	%rd679, %r2431, 4;
	add.s64 	%rd680, %rd1, %rd679;
	st.global.f32 	[%rd680], %f169;
$L__BB2_519:
	add.s32 	%r350, %r348, %r4;
	setp.gt.u32 	%p351, %r350, 31;
	@%p351 bra 	$L__BB2_588;
	add.s32 	%r351, %r349, %r4;
	setp.ge.s32 	%p352, %r351, %r2085;
	@%p352 bra 	$L__BB2_522;
	add.s32 	%r2432, %r351, %r332;
	mul.wide.s32 	%rd681, %r2432, 4;
	add.s64 	%rd682, %rd2, %rd681;
	ld.global.f32 	%f170, [%rd682];
	mad.lo.s32 	%r2433, %r351, %r2084, %r331;
	mul.wide.s32 	%rd683, %r2433, 4;
	add.s64 	%rd684, %rd1, %rd683;
	st.global.f32 	[%rd684], %f170;
$L__BB2_522:
	add.s32 	%r352, %r350, %r4;
	setp.gt.u32 	%p353, %r352, 31;
	@%p353 bra 	$L__BB2_588;
	add.s32 	%r353, %r351, %r4;
	setp.ge.s32 	%p354, %r353, %r2085;
	@%p354 bra 	$L__BB2_525;
	add.s32 	%r2434, %r353, %r332;
	mul.wide.s32 	%rd685, %r2434, 4;
	add.s64 	%rd686, %rd2, %rd685;
	ld.global.f32 	%f171, [%rd686];
	mad.lo.s32 	%r2435, %r353, %r2084, %r331;
	mul.wide.s32 	%rd687, %r2435, 4;
	add.s64 	%rd688, %rd1, %rd687;
	st.global.f32 	[%rd688], %f171;
$L__BB2_525:
	add.s32 	%r354, %r352, %r4;
	setp.gt.u32 	%p355, %r354, 31;
	@%p355 bra 	$L__BB2_588;
	add.s32 	%r355, %r353, %r4;
	setp.ge.s32 	%p356, %r355, %r2085;
	@%p356 bra 	$L__BB2_528;
	add.s32 	%r2436, %r355, %r332;
	mul.wide.s32 	%rd689, %r2436, 4;
	add.s64 	%rd690, %rd2, %rd689;
	ld.global.f32 	%f172, [%rd690];
	mad.lo.s32 	%r2437, %r355, %r2084, %r331;
	mul.wide.s32 	%rd691, %r2437, 4;
	add.s64 	%rd692, %rd1, %rd691;
	st.global.f32 	[%rd692], %f172;
$L__BB2_528:
	add.s32 	%r356, %r354, %r4;
	setp.gt.u32 	%p357, %r356, 31;
	@%p357 bra 	$L__BB2_588;
	add.s32 	%r357, %r355, %r4;
	setp.ge.s32 	%p358, %r357, %r2085;
	@%p358 bra 	$L__BB2_531;
	add.s32 	%r2438, %r357, %r332;
	mul.wide.s32 	%rd693, %r2438, 4;
	add.s64 	%rd694, %rd2, %rd693;
	ld.global.f32 	%f173, [%rd694];
	mad.lo.s32 	%r2439, %r357, %r2084, %r331;
	mul.wide.s32 	%rd695, %r2439, 4;
	add.s64 	%rd696, %rd1, %rd695;
	st.global.f32 	[%rd696], %f173;
$L__BB2_531:
	add.s32 	%r358, %r356, %r4;
	setp.gt.u32 	%p359, %r358, 31;
	@%p359 bra 	$L__BB2_588;
	add.s32 	%r359, %r357, %r4;
	setp.ge.s32 	%p360, %r359, %r2085;
	@%p360 bra 	$L__BB2_534;
	add.s32 	%r2440, %r359, %r332;
	mul.wide.s32 	%rd697, %r2440, 4;
	add.s64 	%rd698, %rd2, %rd697;
	ld.global.f32 	%f174, [%rd698];
	mad.lo.s32 	%r2441, %r359, %r2084, %r331;
	mul.wide.s32 	%rd699, %r2441, 4;
	add.s64 	%rd700, %rd1, %rd699;
	st.global.f32 	[%rd700], %f174;
$L__BB2_534:
	add.s32 	%r360, %r358, %r4;
	setp.gt.u32 	%p361, %r360, 31;
	@%p361 bra 	$L__BB2_588;
	add.s32 	%r361, %r359, %r4;
	setp.ge.s32 	%p362, %r361, %r2085;
	@%p362 bra 	$L__BB2_537;
	add.s32 	%r2442, %r361, %r332;
	mul.wide.s32 	%rd701, %r2442, 4;
	add.s64 	%rd702, %rd2, %rd701;
	ld.global.f32 	%f175, [%rd702];
	mad.lo.s32 	%r2443, %r361, %r2084, %r331;
	mul.wide.s32 	%rd703, %r2443, 4;
	add.s64 	%rd704, %rd1, %rd703;
	st.global.f32 	[%rd704], %f175;
$L__BB2_537:
	add.s32 	%r362, %r360, %r4;
	setp.gt.u32 	%p363, %r362, 31;
	@%p363 bra 	$L__BB2_588;
	add.s32 	%r363, %r361, %r4;
	setp.ge.s32 	%p364, %r363, %r2085;
	@%p364 bra 	$L__BB2_540;
	add.s32 	%r2444, %r363, %r332;
	mul.wide.s32 	%rd705, %r2444, 4;
	add.s64 	%rd706, %rd2, %rd705;
	ld.global.f32 	%f176, [%rd706];
	mad.lo.s32 	%r2445, %r363, %r2084, %r331;
	mul.wide.s32 	%rd707, %r2445, 4;
	add.s64 	%rd708, %rd1, %rd707;
	st.global.f32 	[%rd708], %f176;
$L__BB2_540:
	add.s32 	%r364, %r362, %r4;
	setp.gt.u32 	%p365, %r364, 31;
	@%p365 bra 	$L__BB2_588;
	add.s32 	%r365, %r363, %r4;
	setp.ge.s32 	%p366, %r365, %r2085;
	@%p366 bra 	$L__BB2_543;
	add.s32 	%r2446, %r365, %r332;
	mul.wide.s32 	%rd709, %r2446, 4;
	add.s64 	%rd710, %rd2, %rd709;
	ld.global.f32 	%f177, [%rd710];
	mad.lo.s32 	%r2447, %r365, %r2084, %r331;
	mul.wide.s32 	%rd711, %r2447, 4;
	add.s64 	%rd712, %rd1, %rd711;
	st.global.f32 	[%rd712], %f177;
$L__BB2_543:
	add.s32 	%r366, %r364, %r4;
	setp.gt.u32 	%p367, %r366, 31;
	@%p367 bra 	$L__BB2_588;
	add.s32 	%r367, %r365, %r4;
	setp.ge.s32 	%p368, %r367, %r2085;
	@%p368 bra 	$L__BB2_546;
	add.s32 	%r2448, %r367, %r332;
	mul.wide.s32 	%rd713, %r2448, 4;
	add.s64 	%rd714, %rd2, %rd713;
	ld.global.f32 	%f178, [%rd714];
	mad.lo.s32 	%r2449, %r367, %r2084, %r331;
	mul.wide.s32 	%rd715, %r2449, 4;
	add.s64 	%rd716, %rd1, %rd715;
	st.global.f32 	[%rd716], %f178;
$L__BB2_546:
	add.s32 	%r368, %r366, %r4;
	setp.gt.u32 	%p369, %r368, 31;
	@%p369 bra 	$L__BB2_588;
	add.s32 	%r369, %r367, %r4;
	setp.ge.s32 	%p370, %r369, %r2085;
	@%p370 bra 	$L__BB2_549;
	add.s32 	%r2450, %r369, %r332;
	mul.wide.s32 	%rd717, %r2450, 4;
	add.s64 	%rd718, %rd2, %rd717;
	ld.global.f32 	%f179, [%rd718];
	mad.lo.s32 	%r2451, %r369, %r2084, %r331;
	mul.wide.s32 	%rd719, %r2451, 4;
	add.s64 	%rd720, %rd1, %rd719;
	st.global.f32 	[%rd720], %f179;
$L__BB2_549:
	add.s32 	%r370, %r368, %r4;
	setp.gt.u32 	%p371, %r370, 31;
	@%p371 bra 	$L__BB2_588;
	add.s32 	%r371, %r369, %r4;
	setp.ge.s32 	%p372, %r371, %r2085;
	@%p372 bra 	$L__BB2_552;
	add.s32 	%r2452, %r371, %r332;
	mul.wide.s32 	%rd721, %r2452, 4;
	add.s64 	%rd722, %rd2, %rd721;
	ld.global.f32 	%f180, [%rd722];
	mad.lo.s32 	%r2453, %r371, %r2084, %r331;
	mul.wide.s32 	%rd723, %r2453, 4;
	add.s64 	%rd724, %rd1, %rd723;
	st.global.f32 	[%rd724], %f180;
$L__BB2_552:
	add.s32 	%r372, %r370, %r4;
	setp.gt.u32 	%p373, %r372, 31;
	@%p373 bra 	$L__BB2_588;
	add.s32 	%r373, %r371, %r4;
	setp.ge.s32 	%p374, %r373, %r2085;
	@%p374 bra 	$L__BB2_555;
	add.s32 	%r2454, %r373, %r332;
	mul.wide.s32 	%rd725, %r2454, 4;
	add.s64 	%rd726, %rd2, %rd725;
	ld.global.f32 	%f181, [%rd726];
	mad.lo.s32 	%r2455, %r373, %r2084, %r331;
	mul.wide.s32 	%rd727, %r2455, 4;
	add.s64 	%rd728, %rd1, %rd727;
	st.global.f32 	[%rd728], %f181;
$L__BB2_555:
	add.s32 	%r374, %r372, %r4;
	setp.gt.u32 	%p375, %r374, 31;
	@%p375 bra 	$L__BB2_588;
	add.s32 	%r375, %r373, %r4;
	setp.ge.s32 	%p376, %r375, %r2085;
	@%p376 bra 	$L__BB2_558;
	add.s32 	%r2456, %r375, %r332;
	mul.wide.s32 	%rd729, %r2456, 4;
	add.s64 	%rd730, %rd2, %rd729;
	ld.global.f32 	%f182, [%rd730];
	mad.lo.s32 	%r2457, %r375, %r2084, %r331;
	mul.wide.s32 	%rd731, %r2457, 4;
	add.s64 	%rd732, %rd1, %rd731;
	st.global.f32 	[%rd732], %f182;
$L__BB2_558:
	add.s32 	%r376, %r374, %r4;
	setp.gt.u32 	%p377, %r376, 31;
	@%p377 bra 	$L__BB2_588;
	add.s32 	%r377, %r375, %r4;
	setp.ge.s32 	%p378, %r377, %r2085;
	@%p378 bra 	$L__BB2_561;
	add.s32 	%r2458, %r377, %r332;
	mul.wide.s32 	%rd733, %r2458, 4;
	add.s64 	%rd734, %rd2, %rd733;
	ld.global.f32 	%f183, [%rd734];
	mad.lo.s32 	%r2459, %r377, %r2084, %r331;
	mul.wide.s32 	%rd735, %r2459, 4;
	add.s64 	%rd736, %rd1, %rd735;
	st.global.f32 	[%rd736], %f183;
$L__BB2_561:
	add.s32 	%r378, %r376, %r4;
	setp.gt.u32 	%p379, %r378, 31;
	@%p379 bra 	$L__BB2_588;
	add.s32 	%r379, %r377, %r4;
	setp.ge.s32 	%p380, %r379, %r2085;
	@%p380 bra 	$L__BB2_564;
	add.s32 	%r2460, %r379, %r332;
	mul.wide.s32 	%rd737, %r2460, 4;
	add.s64 	%rd738, %rd2, %rd737;
	ld.global.f32 	%f184, [%rd738];
	mad.lo.s32 	%r2461, %r379, %r2084, %r331;
	mul.wide.s32 	%rd739, %r2461, 4;
	add.s64 	%rd740, %rd1, %rd739;
	st.global.f32 	[%rd740], %f184;
$L__BB2_564:
	add.s32 	%r380, %r378, %r4;
	setp.gt.u32 	%p381, %r380, 31;
	@%p381 bra 	$L__BB2_588;
	add.s32 	%r381, %r379, %r4;
	setp.ge.s32 	%p382, %r381, %r2085;
	@%p382 bra 	$L__BB2_567;
	add.s32 	%r2462, %r381, %r332;
	mul.wide.s32 	%rd741, %r2462, 4;
	add.s64 	%rd742, %rd2, %rd741;
	ld.global.f32 	%f185, [%rd742];
	mad.lo.s32 	%r2463, %r381, %r2084, %r331;
	mul.wide.s32 	%rd743, %r2463, 4;
	add.s64 	%rd744, %rd1, %rd743;
	st.global.f32 	[%rd744], %f185;
$L__BB2_567:
	add.s32 	%r382, %r380, %r4;
	setp.gt.u32 	%p383, %r382, 31;
	@%p383 bra 	$L__BB2_588;
	add.s32 	%r383, %r381, %r4;
	setp.ge.s32 	%p384, %r383, %r2085;
	@%p384 bra 	$L__BB2_570;
	add.s32 	%r2464, %r383, %r332;
	mul.wide.s32 	%rd745, %r2464, 4;
	add.s64 	%rd746, %rd2, %rd745;
	ld.global.f32 	%f186, [%rd746];
	mad.lo.s32 	%r2465, %r383, %r2084, %r331;
	mul.wide.s32 	%rd747, %r2465, 4;
	add.s64 	%rd748, %rd1, %rd747;
	st.global.f32 	[%rd748], %f186;
$L__BB2_570:
	add.s32 	%r384, %r382, %r4;
	setp.gt.u32 	%p385, %r384, 31;
	@%p385 bra 	$L__BB2_588;
	add.s32 	%r385, %r383, %r4;
	setp.ge.s32 	%p386, %r385, %r2085;
	@%p386 bra 	$L__BB2_573;
	add.s32 	%r2466, %r385, %r332;
	mul.wide.s32 	%rd749, %r2466, 4;
	add.s64 	%rd750, %rd2, %rd749;
	ld.global.f32 	%f187, [%rd750];
	mad.lo.s32 	%r2467, %r385, %r2084, %r331;
	mul.wide.s32 	%rd751, %r2467, 4;
	add.s64 	%rd752, %rd1, %rd751;
	st.global.f32 	[%rd752], %f187;
$L__BB2_573:
	add.s32 	%r386, %r384, %r4;
	setp.gt.u32 	%p387, %r386, 31;
	@%p387 bra 	$L__BB2_588;
	add.s32 	%r387, %r385, %r4;
	setp.ge.s32 	%p388, %r387, %r2085;
	@%p388 bra 	$L__BB2_576;
	add.s32 	%r2468, %r387, %r332;
	mul.wide.s32 	%rd753, %r2468, 4;
	add.s64 	%rd754, %rd2, %rd753;
	ld.global.f32 	%f188, [%rd754];
	mad.lo.s32 	%r2469, %r387, %r2084, %r331;
	mul.wide.s32 	%rd755, %r2469, 4;
	add.s64 	%rd756, %rd1, %rd755;
	st.global.f32 	[%rd756], %f188;
$L__BB2_576:
	add.s32 	%r388, %r386, %r4;
	setp.gt.u32 	%p389, %r388, 31;
	@%p389 bra 	$L__BB2_588;
	add.s32 	%r389, %r387, %r4;
	setp.ge.s32 	%p390, %r389, %r2085;
	@%p390 bra 	$L__BB2_579;
	add.s32 	%r2470, %r389, %r332;
	mul.wide.s32 	%rd757, %r2470, 4;
	add.s64 	%rd758, %rd2, %rd757;
	ld.global.f32 	%f189, [%rd758];
	mad.lo.s32 	%r2471, %r389, %r2084, %r331;
	mul.wide.s32 	%rd759, %r2471, 4;
	add.s64 	%rd760, %rd1, %rd759;
	st.global.f32 	[%rd760], %f189;
$L__BB2_579:
	add.s32 	%r390, %r388, %r4;
	setp.gt.u32 	%p391, %r390, 31;
	@%p391 bra 	$L__BB2_588;
	add.s32 	%r391, %r389, %r4;
	setp.ge.s32 	%p392, %r391, %r2085;
	@%p392 bra 	$L__BB2_582;
	add.s32 	%r2472, %r391, %r332;
	mul.wide.s32 	%rd761, %r2472, 4;
	add.s64 	%rd762, %rd2, %rd761;
	ld.global.f32 	%f190, [%rd762];
	mad.lo.s32 	%r2473, %r391, %r2084, %r331;
	mul.wide.s32 	%rd763, %r2473, 4;
	add.s64 	%rd764, %rd1, %rd763;
	st.global.f32 	[%rd764], %f190;
$L__BB2_582:
	add.s32 	%r392, %r390, %r4;
	setp.gt.u32 	%p393, %r392, 31;
	@%p393 bra 	$L__BB2_588;
	add.s32 	%r393, %r391, %r4;
	setp.ge.s32 	%p394, %r393, %r2085;
	@%p394 bra 	$L__BB2_585;
	add.s32 	%r2474, %r393, %r332;
	mul.wide.s32 	%rd765, %r2474, 4;
	add.s64 	%rd766, %rd2, %rd765;
	ld.global.f32 	%f191, [%rd766];
	mad.lo.s32 	%r2475, %r393, %r2084, %r331;
	mul.wide.s32 	%rd767, %r2475, 4;
	add.s64 	%rd768, %rd1, %rd767;
	st.global.f32 	[%rd768], %f191;
$L__BB2_585:
	add.s32 	%r2476, %r392, %r4;
	setp.gt.u32 	%p395, %r2476, 31;
	@%p395 bra 	$L__BB2_588;
	add.s32 	%r394, %r393, %r4;
	setp.ge.s32 	%p396, %r394, %r2085;
	@%p396 bra 	$L__BB2_588;
	add.s32 	%r2477, %r394, %r332;
	mul.wide.s32 	%rd769, %r2477, 4;
	add.s64 	%rd770, %rd2, %rd769;
	ld.global.f32 	%f192, [%rd770];
	mad.lo.s32 	%r2478, %r394, %r2084, %r331;
	mul.wide.s32 	%rd771, %r2478, 4;
	add.s64 	%rd772, %rd1, %rd771;
	st.global.f32 	[%rd772], %f192;
$L__BB2_588:
	add.s32 	%r395, %r330, %r5;
	setp.gt.u32 	%p397, %r395, 31;
	@%p397 bra 	$L__BB2_3135;
	add.s32 	%r396, %r331, %r5;
	setp.ge.s32 	%p398, %r396, %r2084;
	@%p398 bra 	$L__BB2_3135;
	setp.gt.u32 	%p399, %r3, 31;
	@%p399 bra 	$L__BB2_686;
	mul.lo.s32 	%r397, %r396, %r2085;
	add.s32 	%r398, %r3, %r1;
	setp.ge.s32 	%p400, %r398, %r2085;
	@%p400 bra 	$L__BB2_593;
	add.s32 	%r2479, %r398, %r397;
	mul.wide.s32 	%rd773, %r2479, 4;
	add.s64 	%rd774, %rd2, %rd773;
	ld.global.f32 	%f193, [%rd774];
	mad.lo.s32 	%r2480, %r398, %r2084, %r396;
	mul.wide.s32 	%rd775, %r2480, 4;
	add.s64 	%rd776, %rd1, %rd775;
	st.global.f32 	[%rd776], %f193;
$L__BB2_593:
	add.s32 	%r399, %r3, %r4;
	setp.gt.u32 	%p401, %r399, 31;
	@%p401 bra 	$L__BB2_686;
	add.s32 	%r400, %r398, %r4;
	setp.ge.s32 	%p402, %r400, %r2085;
	@%p402 bra 	$L__BB2_596;
	add.s32 	%r2481, %r400, %r397;
	mul.wide.s32 	%rd777, %r2481, 4;
	add.s64 	%rd778, %rd2, %rd777;
	ld.global.f32 	%f194, [%rd778];
	mad.lo.s32 	%r2482, %r400, %r2084, %r396;
	mul.wide.s32 	%rd779, %r2482, 4;
	add.s64 	%rd780, %rd1, %rd779;
	st.global.f32 	[%rd780], %f194;
$L__BB2_596:
	add.s32 	%r401, %r399, %r4;
	setp.gt.u32 	%p403, %r401, 31;
	@%p403 bra 	$L__BB2_686;
	add.s32 	%r402, %r400, %r4;
	setp.ge.s32 	%p404, %r402, %r2085;
	@%p404 bra 	$L__BB2_599;
	add.s32 	%r2483, %r402, %r397;
	mul.wide.s32 	%rd781, %r2483, 4;
	add.s64 	%rd782, %rd2, %rd781;
	ld.global.f32 	%f195, [%rd782];
	mad.lo.s32 	%r2484, %r402, %r2084, %r396;
	mul.wide.s32 	%rd783, %r2484, 4;
	add.s64 	%rd784, %rd1, %rd783;
	st.global.f32 	[%rd784], %f195;
$L__BB2_599:
	add.s32 	%r403, %r401, %r4;
	setp.gt.u32 	%p405, %r403, 31;
	@%p405 bra 	$L__BB2_686;
	add.s32 	%r404, %r402, %r4;
	setp.ge.s32 	%p406, %r404, %r2085;
	@%p406 bra 	$L__BB2_602;
	add.s32 	%r2485, %r404, %r397;
	mul.wide.s32 	%rd785, %r2485, 4;
	add.s64 	%rd786, %rd2, %rd785;
	ld.global.f32 	%f196, [%rd786];
	mad.lo.s32 	%r2486, %r404, %r2084, %r396;
	mul.wide.s32 	%rd787, %r2486, 4;
	add.s64 	%rd788, %rd1, %rd787;
	st.global.f32 	[%rd788], %f196;
$L__BB2_602:
	add.s32 	%r405, %r403, %r4;
	setp.gt.u32 	%p407, %r405, 31;
	@%p407 bra 	$L__BB2_686;
	add.s32 	%r406, %r404, %r4;
	setp.ge.s32 	%p408, %r406, %r2085;
	@%p408 bra 	$L__BB2_605;
	add.s32 	%r2487, %r406, %r397;
	mul.wide.s32 	%rd789, %r2487, 4;
	add.s64 	%rd790, %rd2, %rd789;
	ld.global.f32 	%f197, [%rd790];
	mad.lo.s32 	%r2488, %r406, %r2084, %r396;
	mul.wide.s32 	%rd791, %r2488, 4;
	add.s64 	%rd792, %rd1, %rd791;
	st.global.f32 	[%rd792], %f197;
$L__BB2_605:
	add.s32 	%r407, %r405, %r4;
	setp.gt.u32 	%p409, %r407, 31;
	@%p409 bra 	$L__BB2_686;
	add.s32 	%r408, %r406, %r4;
	setp.ge.s32 	%p410, %r408, %r2085;
	@%p410 bra 	$L__BB2_608;
	add.s32 	%r2489, %r408, %r397;
	mul.wide.s32 	%rd793, %r2489, 4;
	add.s64 	%rd794, %rd2, %rd793;
	ld.global.f32 	%f198, [%rd794];
	mad.lo.s32 	%r2490, %r408, %r2084, %r396;
	mul.wide.s32 	%rd795, %r2490, 4;
	add.s64 	%rd796, %rd1, %rd795;
	st.global.f32 	[%rd796], %f198;
$L__BB2_608:
	add.s32 	%r409, %r407, %r4;
	setp.gt.u32 	%p411, %r409, 31;
	@%p411 bra 	$L__BB2_686;
	add.s32 	%r410, %r408, %r4;
	setp.ge.s32 	%p412, %r410, %r2085;
	@%p412 bra 	$L__BB2_611;
	add.s32 	%r2491, %r410, %r397;
	mul.wide.s32 	%rd797, %r2491, 4;
	add.s64 	%rd798, %rd2, %rd797;
	ld.global.f32 	%f199, [%rd798];
	mad.lo.s32 	%r2492, %r410, %r2084, %r396;
	mul.wide.s32 	%rd799, %r2492, 4;
	add.s64 	%rd800, %rd1, %rd799;
	st.global.f32 	[%rd800], %f199;
$L__BB2_611:
	add.s32 	%r411, %r409, %r4;
	setp.gt.u32 	%p413, %r411, 31;
	@%p413 bra 	$L__BB2_686;
	add.s32 	%r412, %r410, %r4;
	setp.ge.s32 	%p414, %r412, %r2085;
	@%p414 bra 	$L__BB2_614;
	add.s32 	%r2493, %r412, %r397;
	mul.wide.s32 	%rd801, %r2493, 4;
	add.s64 	%rd802, %rd2, %rd801;
	ld.global.f32 	%f200, [%rd802];
	mad.lo.s32 	%r2494, %r412, %r2084, %r396;
	mul.wide.s32 	%rd803, %r2494, 4;
	add.s64 	%rd804, %rd1, %rd803;
	st.global.f32 	[%rd804], %f200;
$L__BB2_614:
	add.s32 	%r413, %r411, %r4;
	setp.gt.u32 	%p415, %r413, 31;
	@%p415 bra 	$L__BB2_686;
	add.s32 	%r414, %r412, %r4;
	setp.ge.s32 	%p416, %r414, %r2085;
	@%p416 bra 	$L__BB2_617;
	add.s32 	%r2495, %r414, %r397;
	mul.wide.s32 	%rd805, %r2495, 4;
	add.s64 	%rd806, %rd2, %rd805;
	ld.global.f32 	%f201, [%rd806];
	mad.lo.s32 	%r2496, %r414, %r2084, %r396;
	mul.wide.s32 	%rd807, %r2496, 4;
	add.s64 	%rd808, %rd1, %rd807;
	st.global.f32 	[%rd808], %f201;
$L__BB2_617:
	add.s32 	%r415, %r413, %r4;
	setp.gt.u32 	%p417, %r415, 31;
	@%p417 bra 	$L__BB2_686;
	add.s32 	%r416, %r414, %r4;
	setp.ge.s32 	%p418, %r416, %r2085;
	@%p418 bra 	$L__BB2_620;
	add.s32 	%r2497, %r416, %r397;
	mul.wide.s32 	%rd809, %r2497, 4;
	add.s64 	%rd810, %rd2, %rd809;
	ld.global.f32 	%f202, [%rd810];
	mad.lo.s32 	%r2498, %r416, %r2084, %r396;
	mul.wide.s32 	%rd811, %r2498, 4;
	add.s64 	%rd812, %rd1, %rd811;
	st.global.f32 	[%rd812], %f202;
$L__BB2_620:
	add.s32 	%r417, %r415, %r4;
	setp.gt.u32 	%p419, %r417, 31;
	@%p419 bra 	$L__BB2_686;
	add.s32 	%r418, %r416, %r4;
	setp.ge.s32 	%p420, %r418, %r2085;
	@%p420 bra 	$L__BB2_623;
	add.s32 	%r2499, %r418, %r397;
	mul.wide.s32 	%rd813, %r2499, 4;
	add.s64 	%rd814, %rd2, %rd813;
	ld.global.f32 	%f203, [%rd814];
	mad.lo.s32 	%r2500, %r418, %r2084, %r396;
	mul.wide.s32 	%rd815, %r2500, 4;
	add.s64 	%rd816, %rd1, %rd815;
	st.global.f32 	[%rd816], %f203;
$L__BB2_623:
	add.s32 	%r419, %r417, %r4;
	setp.gt.u32 	%p421, %r419, 31;
	@%p421 bra 	$L__BB2_686;
	add.s32 	%r420, %r418, %r4;
	setp.ge.s32 	%p422, %r420, %r2085;
	@%p422 bra 	$L__BB2_626;
	add.s32 	%r2501, %r420, %r397;
	mul.wide.s32 	%rd817, %r2501, 4;
	add.s64 	%rd818, %rd2, %rd817;
	ld.global.f32 	%f204, [%rd818];
	mad.lo.s32 	%r2502, %r420, %r2084, %r396;
	mul.wide.s32 	%rd819, %r2502, 4;
	add.s64 	%rd820, %rd1, %rd819;
	st.global.f32 	[%rd820], %f204;
$L__BB2_626:
	add.s32 	%r421, %r419, %r4;
	setp.gt.u32 	%p423, %r421, 31;
	@%p423 bra 	$L__BB2_686;
	add.s32 	%r422, %r420, %r4;
	setp.ge.s32 	%p424, %r422, %r2085;
	@%p424 bra 	$L__BB2_629;
	add.s32 	%r2503, %r422, %r397;
	mul.wide.s32 	%rd821, %r2503, 4;
	add.s64 	%rd822, %rd2, %rd821;
	ld.global.f32 	%f205, [%rd822];
	mad.lo.s32 	%r2504, %r422, %r2084, %r396;
	mul.wide.s32 	%rd823, %r2504, 4;
	add.s64 	%rd824, %rd1, %rd823;
	st.global.f32 	[%rd824], %f205;
$L__BB2_629:
	add.s32 	%r423, %r421, %r4;
	setp.gt.u32 	%p425, %r423, 31;
	@%p425 bra 	$L__BB2_686;
	add.s32 	%r424, %r422, %r4;
	setp.ge.s32 	%p426, %r424, %r2085;
	@%p426 bra 	$L__BB2_632;
	add.s32 	%r2505, %r424, %r397;
	mul.wide.s32 	%rd825, %r2505, 4;
	add.s64 	%rd826, %rd2, %rd825;
	ld.global.f32 	%f206, [%rd826];
	mad.lo.s32 	%r2506, %r424, %r2084, %r396;
	mul.wide.s32 	%rd827, %r2506, 4;
	add.s64 	%rd828, %rd1, %rd827;
	st.global.f32 	[%rd828], %f206;
$L__BB2_632:
	add.s32 	%r425, %r423, %r4;
	setp.gt.u32 	%p427, %r425, 31;
	@%p427 bra 	$L__BB2_686;
	add.s32 	%r426, %r424, %r4;
	setp.ge.s32 	%p428, %r426, %r2085;
	@%p428 bra 	$L__BB2_635;
	add.s32 	%r2507, %r426, %r397;
	mul.wide.s32 	%rd829, %r2507, 4;
	add.s64 	%rd830, %rd2, %rd829;
	ld.global.f32 	%f207, [%rd830];
	mad.lo.s32 	%r2508, %r426, %r2084, %r396;
	mul.wide.s32 	%rd831, %r2508, 4;
	add.s64 	%rd832, %rd1, %rd831;
	st.global.f32 	[%rd832], %f207;
$L__BB2_635:
	add.s32 	%r427, %r425, %r4;
	setp.gt.u32 	%p429, %r427, 31;
	@%p429 bra 	$L__BB2_686;
	add.s32 	%r428, %r426, %r4;
	setp.ge.s32 	%p430, %r428, %r2085;
	@%p430 bra 	$L__BB2_638;
	add.s32 	%r2509, %r428, %r397;
	mul.wide.s32 	%rd833, %r2509, 4;
	add.s64 	%rd834, %rd2, %rd833;
	ld.global.f32 	%f208, [%rd834];
	mad.lo.s32 	%r2510, %r428, %r2084, %r396;
	mul.wide.s32 	%rd835, %r2510, 4;
	add.s64 	%rd836, %rd1, %rd835;
	st.global.f32 	[%rd836], %f208;
$L__BB2_638:
	add.s32 	%r429, %r427, %r4;
	setp.gt.u32 	%p431, %r429, 31;
	@%p431 bra 	$L__BB2_686;
	add.s32 	%r430, %r428, %r4;
	setp.ge.s32 	%p432, %r430, %r2085;
	@%p432 bra 	$L__BB2_641;
	add.s32 	%r2511, %r430, %r397;
	mul.wide.s32 	%rd837, %r2511, 4;
	add.s64 	%rd838, %rd2, %rd837;
	ld.global.f32 	%f209, [%rd838];
	mad.lo.s32 	%r2512, %r430, %r2084, %r396;
	mul.wide.s32 	%rd839, %r2512, 4;
	add.s64 	%rd840, %rd1, %rd839;
	st.global.f32 	[%rd840], %f209;
$L__BB2_641:
	add.s32 	%r431, %r429, %r4;
	setp.gt.u32 	%p433, %r431, 31;
	@%p433 bra 	$L__BB2_686;
	add.s32 	%r432, %r430, %r4;
	setp.ge.s32 	%p434, %r432, %r2085;
	@%p434 bra 	$L__BB2_644;
	add.s32 	%r2513, %r432, %r397;
	mul.wide.s32 	%rd841, %r2513, 4;
	add.s64 	%rd842, %rd2, %rd841;
	ld.global.f32 	%f210, [%rd842];
	mad.lo.s32 	%r2514, %r432, %r2084, %r396;
	mul.wide.s32 	%rd843, %r2514, 4;
	add.s64 	%rd844, %rd1, %rd843;
	st.global.f32 	[%rd844], %f210;
$L__BB2_644:
	add.s32 	%r433, %r431, %r4;
	setp.gt.u32 	%p435, %r433, 31;
	@%p435 bra 	$L__BB2_686;
	add.s32 	%r434, %r432, %r4;
	setp.ge.s32 	%p436, %r434, %r2085;
	@%p436 bra 	$L__BB2_647;
	add.s32 	%r2515, %r434, %r397;
	mul.wide.s32 	%rd845, %r2515, 4;
	add.s64 	%rd846, %rd2, %rd845;
	ld.global.f32 	%f211, [%rd846];
	mad.lo.s32 	%r2516, %r434, %r2084, %r396;
	mul.wide.s32 	%rd847, %r2516, 4;
	add.s64 	%rd848, %rd1, %rd847;
	st.global.f32 	[%rd848], %f211;
$L__BB2_647:
	add.s32 	%r435, %r433, %r4;
	setp.gt.u32 	%p437, %r435, 31;
	@%p437 bra 	$L__BB2_686;
	add.s32 	%r436, %r434, %r4;
	setp.ge.s32 	%p438, %r436, %r2085;
	@%p438 bra 	$L__BB2_650;
	add.s32 	%r2517, %r436, %r397;
	mul.wide.s32 	%rd849, %r2517, 4;
	add.s64 	%rd850, %rd2, %rd849;
	ld.global.f32 	%f212, [%rd850];
	mad.lo.s32 	%r2518, %r436, %r2084, %r396;
	mul.wide.s32 	%rd851, %r2518, 4;
	add.s64 	%rd852, %rd1, %rd851;
	st.global.f32 	[%rd852], %f212;
$L__BB2_650:
	add.s32 	%r437, %r435, %r4;
	setp.gt.u32 	%p439, %r437, 31;
	@%p439 bra 	$L__BB2_686;
	add.s32 	%r438, %r436, %r4;
	setp.ge.s32 	%p440, %r438, %r2085;
	@%p440 bra 	$L__BB2_653;
	add.s32 	%r2519, %r438, %r397;
	mul.wide.s32 	%rd853, %r2519, 4;
	add.s64 	%rd854, %rd2, %rd853;
	ld.global.f32 	%f213, [%rd854];
	mad.lo.s32 	%r2520, %r438, %r2084, %r396;
	mul.wide.s32 	%rd855, %r2520, 4;
	add.s64 	%rd856, %rd1, %rd855;
	st.global.f32 	[%rd856], %f213;
$L__BB2_653:
	add.s32 	%r439, %r437, %r4;
	setp.gt.u32 	%p441, %r439, 31;
	@%p441 bra 	$L__BB2_686;
	add.s32 	%r440, %r438, %r4;
	setp.ge.s32 	%p442, %r440, %r2085;
	@%p442 bra 	$L__BB2_656;
	add.s32 	%r2521, %r440, %r397;
	mul.wide.s32 	%rd857, %r2521, 4;
	add.s64 	%rd858, %rd2, %rd857;
	ld.global.f32 	%f214, [%rd858];
	mad.lo.s32 	%r2522, %r440, %r2084, %r396;
	mul.wide.s32 	%rd859, %r2522, 4;
	add.s64 	%rd860, %rd1, %rd859;
	st.global.f32 	[%rd860], %f214;
$L__BB2_656:
	add.s32 	%r441, %r439, %r4;
	setp.gt.u32 	%p443, %r441, 31;
	@%p443 bra 	$L__BB2_686;
	add.s32 	%r442, %r440, %r4;
	setp.ge.s32 	%p444, %r442, %r2085;
	@%p444 bra 	$L__BB2_659;
	add.s32 	%r2523, %r442, %r397;
	mul.wide.s32 	%rd861, %r2523, 4;
	add.s64 	%rd862, %rd2, %rd861;
	ld.global.f32 	%f215, [%rd862];
	mad.lo.s32 	%r2524, %r442, %r2084, %r396;
	mul.wide.s32 	%rd863, %r2524, 4;
	add.s64 	%rd864, %rd1, %rd863;
	st.global.f32 	[%rd864], %f215;
$L__BB2_659:
	add.s32 	%r443, %r441, %r4;
	setp.gt.u32 	%p445, %r443, 31;
	@%p445 bra 	$L__BB2_686;
	add.s32 	%r444, %r442, %r4;
	setp.ge.s32 	%p446, %r444, %r2085;
	@%p446 bra 	$L__BB2_662;
	add.s32 	%r2525, %r444, %r397;
	mul.wide.s32 	%rd865, %r2525, 4;
	add.s64 	%rd866, %rd2, %rd865;
	ld.global.f32 	%f216, [%rd866];
	mad.lo.s32 	%r2526, %r444, %r2084, %r396;
	mul.wide.s32 	%rd867, %r2526, 4;
	add.s64 	%rd868, %rd1, %rd867;
	st.global.f32 	[%rd868], %f216;
$L__BB2_662:
	add.s32 	%r445, %r443, %r4;
	setp.gt.u32 	%p447, %r445, 31;
	@%p447 bra 	$L__BB2_686;
	add.s32 	%r446, %r444, %r4;
	setp.ge.s32 	%p448, %r446, %r2085;
	@%p448 bra 	$L__BB2_665;
	add.s32 	%r2527, %r446, %r397;
	mul.wide.s32 	%rd869, %r2527, 4;
	add.s64 	%rd870, %rd2, %rd869;
	ld.global.f32 	%f217, [%rd870];
	mad.lo.s32 	%r2528, %r446, %r2084, %r396;
	mul.wide.s32 	%rd871, %r2528, 4;
	add.s64 	%rd872, %rd1, %rd871;
	st.global.f32 	[%rd872], %f217;
$L__BB2_665:
	add.s32 	%r447, %r445, %r4;
	setp.gt.u32 	%p449, %r447, 31;
	@%p449 bra 	$L__BB2_686;
	add.s32 	%r448, %r446, %r4;
	setp.ge.s32 	%p450, %r448, %r2085;
	@%p450 bra 	$L__BB2_668;
	add.s32 	%r2529, %r448, %r397;
	mul.wide.s32 	%rd873, %r2529, 4;
	add.s64 	%rd874, %rd2, %rd873;
	ld.global.f32 	%f218, [%rd874];
	mad.lo.s32 	%r2530, %r448, %r2084, %r396;
	mul.wide.s32 	%rd875, %r2530, 4;
	add.s64 	%rd876, %rd1, %rd875;
	st.global.f32 	[%rd876], %f218;
$L__BB2_668:
	add.s32 	%r449, %r447, %r4;
	setp.gt.u32 	%p451, %r449, 31;
	@%p451 bra 	$L__BB2_686;
	add.s32 	%r450, %r448, %r4;
	setp.ge.s32 	%p452, %r450, %r2085;
	@%p452 bra 	$L__BB2_671;
	add.s32 	%r2531, %r450, %r397;
	mul.wide.s32 	%rd877, %r2531, 4;
	add.s64 	%rd878, %rd2, %rd877;
	ld.global.f32 	%f219, [%rd878];
	mad.lo.s32 	%r2532, %r450, %r2084, %r396;
	mul.wide.s32 	%rd879, %r2532, 4;
	add.s64 	%rd880, %rd1, %rd879;
	st.global.f32 	[%rd880], %f219;
$L__BB2_671:
	add.s32 	%r451, %r449, %r4;
	setp.gt.u32 	%p453, %r451, 31;
	@%p453 bra 	$L__BB2_686;
	add.s32 	%r452, %r450, %r4;
	setp.ge.s32 	%p454, %r452, %r2085;
	@%p454 bra 	$L__BB2_674;
	add.s32 	%r2533, %r452, %r397;
	mul.wide.s32 	%rd881, %r2533, 4;
	add.s64 	%rd882, %rd2, %rd881;
	ld.global.f32 	%f220, [%rd882];
	mad.lo.s32 	%r2534, %r452, %r2084, %r396;
	mul.wide.s32 	%rd883, %r2534, 4;
	add.s64 	%rd884, %rd1, %rd883;
	st.global.f32 	[%rd884], %f220;
$L__BB2_674:
	add.s32 	%r453, %r451, %r4;
	setp.gt.u32 	%p455, %r453, 31;
	@%p455 bra 	$L__BB2_686;
	add.s32 	%r454, %r452, %r4;
	setp.ge.s32 	%p456, %r454, %r2085;
	@%p456 bra 	$L__BB2_677;
	add.s32 	%r2535, %r454, %r397;
	mul.wide.s32 	%rd885, %r2535, 4;
	add.s64 	%rd886, %rd2, %rd885;
	ld.global.f32 	%f221, [%rd886];
	mad.lo.s32 	%r2536, %r454, %r2084, %r396;
	mul.wide.s32 	%rd887, %r2536, 4;
	add.s64 	%rd888, %rd1, %rd887;
	st.global.f32 	[%rd888], %f221;
$L__BB2_677:
	add.s32 	%r455, %r453, %r4;
	setp.gt.u32 	%p457, %r455, 31;
	@%p457 bra 	$L__BB2_686;
	add.s32 	%r456, %r454, %r4;
	setp.ge.s32 	%p458, %r456, %r2085;
	@%p458 bra 	$L__BB2_680;
	add.s32 	%r2537, %r456, %r397;
	mul.wide.s32 	%rd889, %r2537, 4;
	add.s64 	%rd890, %rd2, %rd889;
	ld.global.f32 	%f222, [%rd890];
	mad.lo.s32 	%r2538, %r456, %r2084, %r396;
	mul.wide.s32 	%rd891, %r2538, 4;
	add.s64 	%rd892, %rd1, %rd891;
	st.global.f32 	[%rd892], %f222;
$L__BB2_680:
	add.s32 	%r457, %r455, %r4;
	setp.gt.u32 	%p459, %r457, 31;
	@%p459 bra 	$L__BB2_686;
	add.s32 	%r458, %r456, %r4;
	setp.ge.s32 	%p460, %r458, %r2085;
	@%p460 bra 	$L__BB2_683;
	add.s32 	%r2539, %r458, %r397;
	mul.wide.s32 	%rd893, %r2539, 4;
	add.s64 	%rd894, %rd2, %rd893;
	ld.global.f32 	%f223, [%rd894];
	mad.lo.s32 	%r2540, %r458, %r2084, %r396;
	mul.wide.s32 	%rd895, %r2540, 4;
	add.s64 	%rd896, %rd1, %rd895;
	st.global.f32 	[%rd896], %f223;
$L__BB2_683:
	add.s32 	%r2541, %r457, %r4;
	setp.gt.u32 	%p461, %r2541, 31;
	@%p461 bra 	$L__BB2_686;
	add.s32 	%r459, %r458, %r4;
	setp.ge.s32 	%p462, %r459, %r2085;
	@%p462 bra 	$L__BB2_686;
	add.s32 	%r2542, %r459, %r397;
	mul.wide.s32 	%rd897, %r2542, 4;
	add.s64 	%rd898, %rd2, %rd897;
	ld.global.f32 	%f224, [%rd898];
	mad.lo.s32 	%r2543, %r459, %r2084, %r396;
	mul.wide.s32 	%rd899, %r2543, 4;
	add.s64 	%rd900, %rd1, %rd899;
	st.global.f32 	[%rd900], %f224;
$L__BB2_686:
	add.s32 	%r460, %r395, %r5;
	setp.gt.u32 	%p463, %r460, 31;
	@%p463 bra 	$L__BB2_3135;
	add.s32 	%r461, %r396, %r5;
	setp.ge.s32 	%p464, %r461, %r2084;
	@%p464 bra 	$L__BB2_3135;
	setp.gt.u32 	%p465, %r3, 31;
	@%p465 bra 	$L__BB2_784;
	mul.lo.s32 	%r462, %r461, %r2085;
	add.s32 	%r463, %r3, %r1;
	setp.ge.s32 	%p466, %r463, %r2085;
	@%p466 bra 	$L__BB2_691;
	add.s32 	%r2544, %r463, %r462;
	mul.wide.s32 	%rd901, %r2544, 4;
	add.s64 	%rd902, %rd2, %rd901;
	ld.global.f32 	%f225, [%rd902];
	mad.lo.s32 	%r2545, %r463, %r2084, %r461;
	mul.wide.s32 	%rd903, %r2545, 4;
	add.s64 	%rd904, %rd1, %rd903;
	st.global.f32 	[%rd904], %f225;
$L__BB2_691:
	add.s32 	%r464, %r3, %r4;
	setp.gt.u32 	%p467, %r464, 31;
	@%p467 bra 	$L__BB2_784;
	add.s32 	%r465, %r463, %r4;
	setp.ge.s32 	%p468, %r465, %r2085;
	@%p468 bra 	$L__BB2_694;
	add.s32 	%r2546, %r465, %r462;
	mul.wide.s32 	%rd905, %r2546, 4;
	add.s64 	%rd906, %rd2, %rd905;
	ld.global.f32 	%f226, [%rd906];
	mad.lo.s32 	%r2547, %r465, %r2084, %r461;
	mul.wide.s32 	%rd907, %r2547, 4;
	add.s64 	%rd908, %rd1, %rd907;
	st.global.f32 	[%rd908], %f226;
$L__BB2_694:
	add.s32 	%r466, %r464, %r4;
	setp.gt.u32 	%p469, %r466, 31;
	@%p469 bra 	$L__BB2_784;
	add.s32 	%r467, %r465, %r4;
	setp.ge.s32 	%p470, %r467, %r2085;
	@%p470 bra 	$L__BB2_697;
	add.s32 	%r2548, %r467, %r462;
	mul.wide.s32 	%rd909, %r2548, 4;
	add.s64 	%rd910, %rd2, %rd909;
	ld.global.f32 	%f227, [%rd910];
	mad.lo.s32 	%r2549, %r467, %r2084, %r461;
	mul.wide.s32 	%rd911, %r2549, 4;
	add.s64 	%rd912, %rd1, %rd911;
	st.global.f32 	[%rd912], %f227;
$L__BB2_697:
	add.s32 	%r468, %r466, %r4;
	setp.gt.u32 	%p471, %r468, 31;
	@%p471 bra 	$L__BB2_784;
	add.s32 	%r469, %r467, %r4;
	setp.ge.s32 	%p472, %r469, %r2085;
	@%p472 bra 	$L__BB2_700;
	add.s32 	%r2550, %r469, %r462;
	mul.wide.s32 	%rd913, %r2550, 4;
	add.s64 	%rd914, %rd2, %rd913;
	ld.global.f32 	%f228, [%rd914];
	mad.lo.s32 	%r2551, %r469, %r2084, %r461;
	mul.wide.s32 	%rd915, %r2551, 4;
	add.s64 	%rd916, %rd1, %rd915;
	st.global.f32 	[%rd916], %f228;
$L__BB2_700:
	add.s32 	%r470, %r468, %r4;
	setp.gt.u32 	%p473, %r470, 31;
	@%p473 bra 	$L__BB2_784;
	add.s32 	%r471, %r469, %r4;
	setp.ge.s32 	%p474, %r471, %r2085;
	@%p474 bra 	$L__BB2_703;
	add.s32 	%r2552, %r471, %r462;
	mul.wide.s32 	%rd917, %r2552, 4;
	add.s64 	%rd918, %rd2, %rd917;
	ld.global.f32 	%f229, [%rd918];
	mad.lo.s32 	%r2553, %r471, %r2084, %r461;
	mul.wide.s32 	%rd919, %r2553, 4;
	add.s64 	%rd920, %rd1, %rd919;
	st.global.f32 	[%rd920], %f229;
$L__BB2_703:
	add.s32 	%r472, %r470, %r4;
	setp.gt.u32 	%p475, %r472, 31;
	@%p475 bra 	$L__BB2_784;
	add.s32 	%r473, %r471, %r4;
	setp.ge.s32 	%p476, %r473, %r2085;
	@%p476 bra 	$L__BB2_706;
	add.s32 	%r2554, %r473, %r462;
	mul.wide.s32 	%rd921, %r2554, 4;
	add.s64 	%rd922, %rd2, %rd921;
	ld.global.f32 	%f230, [%rd922];
	mad.lo.s32 	%r2555, %r473, %r2084, %r461;
	mul.wide.s32 	%rd923, %r2555, 4;
	add.s64 	%rd924, %rd1, %rd923;
	st.global.f32 	[%rd924], %f230;
$L__BB2_706:
	add.s32 	%r474, %r472, %r4;
	setp.gt.u32 	%p477, %r474, 31;
	@%p477 bra 	$L__BB2_784;
	add.s32 	%r475, %r473, %r4;
	setp.ge.s32 	%p478, %r475, %r2085;
	@%p478 bra 	$L__BB2_709;
	add.s32 	%r2556, %r475, %r462;
	mul.wide.s32 	%rd925, %r2556, 4;
	add.s64 	%rd926, %rd2, %rd925;
	ld.global.f32 	%f231, [%rd926];
	mad.lo.s32 	%r2557, %r475, %r2084, %r461;
	mul.wide.s32 	%rd927, %r2557, 4;
	add.s64 	%rd928, %rd1, %rd927;
	st.global.f32 	[%rd928], %f231;
$L__BB2_709:
	add.s32 	%r476, %r474, %r4;
	setp.gt.u32 	%p479, %r476, 31;
	@%p479 bra 	$L__BB2_784;
	add.s32 	%r477, %r475, %r4;
	setp.ge.s32 	%p480, %r477, %r2085;
	@%p480 bra 	$L__BB2_712;
	add.s32 	%r2558, %r477, %r462;
	mul.wide.s32 	%rd929, %r2558, 4;
	add.s64 	%rd930, %rd2, %rd929;
	ld.global.f32 	%f232, [%rd930];
	mad.lo.s32 	%r2559, %r477, %r2084, %r461;
	mul.wide.s32 	%rd931, %r2559, 4;
	add.s64 	%rd932, %rd1, %rd931;
	st.global.f32 	[%rd932], %f232;
$L__BB2_712:
	add.s32 	%r478, %r476, %r4;
	setp.gt.u32 	%p481, %r478, 31;
	@%p481 bra 	$L__BB2_784;
	add.s32 	%r479, %r477, %r4;
	setp.ge.s32 	%p482, %r479, %r2085;
	@%p482 bra 	$L__BB2_715;
	add.s32 	%r2560, %r479, %r462;
	mul.wide.s32 	%rd933, %r2560, 4;
	add.s64 	%rd934, %rd2, %rd933;
	ld.global.f32 	%f233, [%rd934];
	mad.lo.s32 	%r2561, %r479, %r2084, %r461;
	mul.wide.s32 	%rd935, %r2561, 4;
	add.s64 	%rd936, %rd1, %rd935;
	st.global.f32 	[%rd936], %f233;
$L__BB2_715:
	add.s32 	%r480, %r478, %r4;
	setp.gt.u32 	%p483, %r480, 31;
	@%p483 bra 	$L__BB2_784;
	add.s32 	%r481, %r479, %r4;
	setp.ge.s32 	%p484, %r481, %r2085;
	@%p484 bra 	$L__BB2_718;
	add.s32 	%r2562, %r481, %r462;
	mul.wide.s32 	%rd937, %r2562, 4;
	add.s64 	%rd938, %rd2, %rd937;
	ld.global.f32 	%f234, [%rd938];
	mad.lo.s32 	%r2563, %r481, %r2084, %r461;
	mul.wide.s32 	%rd939, %r2563, 4;
	add.s64 	%rd940, %rd1, %rd939;
	st.global.f32 	[%rd940], %f234;
$L__BB2_718:
	add.s32 	%r482, %r480, %r4;
	setp.gt.u32 	%p485, %r482, 31;
	@%p485 bra 	$L__BB2_784;
	add.s32 	%r483, %r481, %r4;
	setp.ge.s32 	%p486, %r483, %r2085;
	@%p486 bra 	$L__BB2_721;
	add.s32 	%r2564, %r483, %r462;
	mul.wide.s32 	%rd941, %r2564, 4;
	add.s64 	%rd942, %rd2, %rd941;
	ld.global.f32 	%f235, [%rd942];
	mad.lo.s32 	%r2565, %r483, %r2084, %r461;
	mul.wide.s32 	%rd943, %r2565, 4;
	add.s64 	%rd944, %rd1, %rd943;
	st.global.f32 	[%rd944], %f235;
$L__BB2_721:
	add.s32 	%r484, %r482, %r4;
	setp.gt.u32 	%p487, %r484, 31;
	@%p487 bra 	$L__BB2_784;
	add.s32 	%r485, %r483, %r4;
	setp.ge.s32 	%p488, %r485, %r2085;
	@%p488 bra 	$L__BB2_724;
	add.s32 	%r2566, %r485, %r462;
	mul.wide.s32 	%rd945, %r2566, 4;
	add.s64 	%rd946, %rd2, %rd945;
	ld.global.f32 	%f236, [%rd946];
	mad.lo.s32 	%r2567, %r485, %r2084, %r461;
	mul.wide.s32 	%rd947, %r2567, 4;
	add.s64 	%rd948, %rd1, %rd947;
	st.global.f32 	[%rd948], %f236;
$L__BB2_724:
	add.s32 	%r486, %r484, %r4;
	setp.gt.u32 	%p489, %r486, 31;
	@%p489 bra 	$L__BB2_784;
	add.s32 	%r487, %r485, %r4;
	setp.ge.s32 	%p490, %r487, %r2085;
	@%p490 bra 	$L__BB2_727;
	add.s32 	%r2568, %r487, %r462;
	mul.wide.s32 	%rd949, %r2568, 4;
	add.s64 	%rd950, %rd2, %rd949;
	ld.global.f32 	%f237, [%rd950];
	mad.lo.s32 	%r2569, %r487, %r2084, %r461;
	mul.wide.s32 	%rd951, %r2569, 4;
	add.s64 	%rd952, %rd1, %rd951;
	st.global.f32 	[%rd952], %f237;
$L__BB2_727:
	add.s32 	%r488, %r486, %r4;
	setp.gt.u32 	%p491, %r488, 31;
	@%p491 bra 	$L__BB2_784;
	add.s32 	%r489, %r487, %r4;
	setp.ge.s32 	%p492, %r489, %r2085;
	@%p492 bra 	$L__BB2_730;
	add.s32 	%r2570, %r489, %r462;
	mul.wide.s32 	%rd953, %r2570, 4;
	add.s64 	%rd954, %rd2, %rd953;
	ld.global.f32 	%f238, [%rd954];
	mad.lo.s32 	%r2571, %r489, %r2084, %r461;
	mul.wide.s32 	%rd955, %r2571, 4;
	add.s64 	%rd956, %rd1, %rd955;
	st.global.f32 	[%rd956], %f238;
$L__BB2_730:
	add.s32 	%r490, %r488, %r4;
	setp.gt.u32 	%p493, %r490, 31;
	@%p493 bra 	$L__BB2_784;
	add.s32 	%r491, %r489, %r4;
	setp.ge.s32 	%p494, %r491, %r2085;
	@%p494 bra 	$L__BB2_733;
	add.s32 	%r2572, %r491, %r462;
	mul.wide.s32 	%rd957, %r2572, 4;
	add.s64 	%rd958, %rd2, %rd957;
	ld.global.f32 	%f239, [%rd958];
	mad.lo.s32 	%r2573, %r491, %r2084, %r461;
	mul.wide.s32 	%rd959, %r2573, 4;
	add.s64 	%rd960, %rd1, %rd959;
	st.global.f32 	[%rd960], %f239;
$L__BB2_733:
	add.s32 	%r492, %r490, %r4;
	setp.gt.u32 	%p495, %r492, 31;
	@%p495 bra 	$L__BB2_784;
	add.s32 	%r493, %r491, %r4;
	setp.ge.s32 	%p496, %r493, %r2085;
	@%p496 bra 	$L__BB2_736;
	add.s32 	%r2574, %r493, %r462;
	mul.wide.s32 	%rd961, %r2574, 4;
	add.s64 	%rd962, %rd2, %rd961;
	ld.global.f32 	%f240, [%rd962];
	mad.lo.s32 	%r2575, %r493, %r2084, %r461;
	mul.wide.s32 	%rd963, %r2575, 4;
	add.s64 	%rd964, %rd1, %rd963;
	st.global.f32 	[%rd964], %f240;
$L__BB2_736:
	add.s32 	%r494, %r492, %r4;
	setp.gt.u32 	%p497, %r494, 31;
	@%p497 bra 	$L__BB2_784;
	add.s32 	%r495, %r493, %r4;
	setp.ge.s32 	%p498, %r495, %r2085;
	@%p498 bra 	$L__BB2_739;
	add.s32 	%r2576, %r495, %r462;
	mul.wide.s32 	%rd965, %r2576, 4;
	add.s64 	%rd966, %rd2, %rd965;
	ld.global.f32 	%f241, [%rd966];
	mad.lo.s32 	%r2577, %r495, %r2084, %r461;
	mul.wide.s32 	%rd967, %r2577, 4;
	add.s64 	%rd968, %rd1, %rd967;
	st.global.f32 	[%rd968], %f241;
$L__BB2_739:
	add.s32 	%r496, %r494, %r4;
	setp.gt.u32 	%p499, %r496, 31;
	@%p499 bra 	$L__BB2_784;
	add.s32 	%r497, %r495, %r4;
	setp.ge.s32 	%p500, %r497, %r2085;
	@%p500 bra 	$L__BB2_742;
	add.s32 	%r2578, %r497, %r462;
	mul.wide.s32 	%rd969, %r2578, 4;
	add.s64 	%rd970, %rd2, %rd969;
	ld.global.f32 	%f242, [%rd970];
	mad.lo.s32 	%r2579, %r497, %r2084, %r461;
	mul.wide.s32 	%rd971, %r2579, 4;
	add.s64 	%rd972, %rd1, %rd971;
	st.global.f32 	[%rd972], %f242;
$L__BB2_742:
	add.s32 	%r498, %r496, %r4;
	setp.gt.u32 	%p501, %r498, 31;
	@%p501 bra 	$L__BB2_784;
	add.s32 	%r499, %r497, %r4;
	setp.ge.s32 	%p502, %r499, %r2085;
	@%p502 bra 	$L__BB2_745;
	add.s32 	%r2580, %r499, %r462;
	mul.wide.s32 	%rd973, %r2580, 4;
	add.s64 	%rd974, %rd2, %rd973;
	ld.global.f32 	%f243, [%rd974];
	mad.lo.s32 	%r2581, %r499, %r2084, %r461;
	mul.wide.s32 	%rd975, %r2581, 4;
	add.s64 	%rd976, %rd1, %rd975;
	st.global.f32 	[%rd976], %f243;
$L__BB2_745:
	add.s32 	%r500, %r498, %r4;
	setp.gt.u32 	%p503, %r500, 31;
	@%p503 bra 	$L__BB2_784;
	add.s32 	%r501, %r499, %r4;
	setp.ge.s32 	%p504, %r501, %r2085;
	@%p504 bra 	$L__BB2_748;
	add.s32 	%r2582, %r501, %r462;
	mul.wide.s32 	%rd977, %r2582, 4;
	add.s64 	%rd978, %rd2, %rd977;
	ld.global.f32 	%f244, [%rd978];
	mad.lo.s32 	%r2583, %r501, %r2084, %r461;
	mul.wide.s32 	%rd979, %r2583, 4;
	add.s64 	%rd980, %rd1, %rd979;
	st.global.f32 	[%rd980], %f244;
$L__BB2_748:
	add.s32 	%r502, %r500, %r4;
	setp.gt.u32 	%p505, %r502, 31;
	@%p505 bra 	$L__BB2_784;
	add.s32 	%r503, %r501, %r4;
	setp.ge.s32 	%p506, %r503, %r2085;
	@%p506 bra 	$L__BB2_751;
	add.s32 	%r2584, %r503, %r462;
	mul.wide.s32 	%rd981, %r2584, 4;
	add.s64 	%rd982, %rd2, %rd981;
	ld.global.f32 	%f245, [%rd982];
	mad.lo.s32 	%r2585, %r503, %r2084, %r461;
	mul.wide.s32 	%rd983, %r2585, 4;
	add.s64 	%rd984, %rd1, %rd983;
	st.global.f32 	[%rd984], %f245;
$L__BB2_751:
	add.s32 	%r504, %r502, %r4;
	setp.gt.u32 	%p507, %r504, 31;
	@%p507 bra 	$L__BB2_784;
	add.s32 	%r505, %r503, %r4;
	setp.ge.s32 	%p508, %r505, %r2085;
	@%p508 bra 	$L__BB2_754;
	add.s32 	%r2586, %r505, %r462;
	mul.wide.s32 	%rd985, %r2586, 4;
	add.s64 	%rd986, %rd2, %rd985;
	ld.global.f32 	%f246, [%rd986];
	mad.lo.s32 	%r2587, %r505, %r2084, %r461;
	mul.wide.s32 	%rd987, %r2587, 4;
	add.s64 	%rd988, %rd1, %rd987;
	st.global.f32 	[%rd988], %f246;
$L__BB2_754:
	add.s32 	%r506, %r504, %r4;
	setp.gt.u32 	%p509, %r506, 31;
	@%p509 bra 	$L__BB2_784;
	add.s32 	%r507, %r505, %r4;
	setp.ge.s32 	%p510, %r507, %r2085;
	@%p510 bra 	$L__BB2_757;
	add.s32 	%r2588, %r507, %r462;
	mul.wide.s32 	%rd989, %r2588, 4;
	add.s64 	%rd990, %rd2, %rd989;
	ld.global.f32 	%f247, [%rd990];
	mad.lo.s32 	%r2589, %r507, %r2084, %r461;
	mul.wide.s32 	%rd991, %r2589, 4;
	add.s64 	%rd992, %rd1, %rd991;
	st.global.f32 	[%rd992], %f247;
$L__BB2_757:
	add.s32 	%r508, %r506, %r4;
	setp.gt.u32 	%p511, %r508, 31;
	@%p511 bra 	$L__BB2_784;
	add.s32 	%r509, %r507, %r4;
	setp.ge.s32 	%p512, %r509, %r2085;
	@%p512 bra 	$L__BB2_760;
	add.s32 	%r2590, %r509, %r462;
	mul.wide.s32 	%rd993, %r2590, 4;
	add.s64 	%rd994, %rd2, %rd993;
	ld.global.f32 	%f248, [%rd994];
	mad.lo.s32 	%r2591, %r509, %r2084, %r461;
	mul.wide.s32 	%rd995, %r2591, 4;
	add.s64 	%rd996, %rd1, %rd995;
	st.global.f32 	[%rd996], %f248;
$L__BB2_760:
	add.s32 	%r510, %r508, %r4;
	setp.gt.u32 	%p513, %r510, 31;
	@%p513 bra 	$L__BB2_784;
	add.s32 	%r511, %r509, %r4;
	setp.ge.s32 	%p514, %r511, %r2085;
	@%p514 bra 	$L__BB2_763;
	add.s32 	%r2592, %r511, %r462;
	mul.wide.s32 	%rd997, %r2592, 4;
	add.s64 	%rd998, %rd2, %rd997;
	ld.global.f32 	%f249, [%rd998];
	mad.lo.s32 	%r2593, %r511, %r2084, %r461;
	mul.wide.s32 	%rd999, %r2593, 4;
	add.s64 	%rd1000, %rd1, %rd999;
	st.global.f32 	[%rd1000], %f249;
$L__BB2_763:
	add.s32 	%r512, %r510, %r4;
	setp.gt.u32 	%p515, %r512, 31;
	@%p515 bra 	$L__BB2_784;
	add.s32 	%r513, %r511, %r4;
	setp.ge.s32 	%p516, %r513, %r2085;
	@%p516 bra 	$L__BB2_766;
	add.s32 	%r2594, %r513, %r462;
	mul.wide.s32 	%rd1001, %r2594, 4;
	add.s64 	%rd1002, %rd2, %rd1001;
	ld.global.f32 	%f250, [%rd1002];
	mad.lo.s32 	%r2595, %r513, %r2084, %r461;
	mul.wide.s32 	%rd1003, %r2595, 4;
	add.s64 	%rd1004, %rd1, %rd1003;
	st.global.f32 	[%rd1004], %f250;
$L__BB2_766:
	add.s32 	%r514, %r512, %r4;
	setp.gt.u32 	%p517, %r514, 31;
	@%p517 bra 	$L__BB2_784;
	add.s32 	%r515, %r513, %r4;
	setp.ge.s32 	%p518, %r515, %r2085;
	@%p518 bra 	$L__BB2_769;
	add.s32 	%r2596, %r515, %r462;
	mul.wide.s32 	%rd1005, %r2596, 4;
	add.s64 	%rd1006, %rd2, %rd1005;
	ld.global.f32 	%f251, [%rd1006];
	mad.lo.s32 	%r2597, %r515, %r2084, %r461;
	mul.wide.s32 	%rd1007, %r2597, 4;
	add.s64 	%rd1008, %rd1, %rd1007;
	st.global.f32 	[%rd1008], %f251;
$L__BB2_769:
	add.s32 	%r516, %r514, %r4;
	setp.gt.u32 	%p519, %r516, 31;
	@%p519 bra 	$L__BB2_784;
	add.s32 	%r517, %r515, %r4;
	setp.ge.s32 	%p520, %r517, %r2085;
	@%p520 bra 	$L__BB2_772;
	add.s32 	%r2598, %r517, %r462;
	mul.wide.s32 	%rd1009, %r2598, 4;
	add.s64 	%rd1010, %rd2, %rd1009;
	ld.global.f32 	%f252, [%rd1010];
	mad.lo.s32 	%r2599, %r517, %r2084, %r461;
	mul.wide.s32 	%rd1011, %r2599, 4;
	add.s64 	%rd1012, %rd1, %rd1011;
	st.global.f32 	[%rd1012], %f252;
$L__BB2_772:
	add.s32 	%r518, %r516, %r4;
	setp.gt.u32 	%p521, %r518, 31;
	@%p521 bra 	$L__BB2_784;
	add.s32 	%r519, %r517, %r4;
	setp.ge.s32 	%p522, %r519, %r2085;
	@%p522 bra 	$L__BB2_775;
	add.s32 	%r2600, %r519, %r462;
	mul.wide.s32 	%rd1013, %r2600, 4;
	add.s64 	%rd1014, %rd2, %rd1013;
	ld.global.f32 	%f253, [%rd1014];
	mad.lo.s32 	%r2601, %r519, %r2084, %r461;
	mul.wide.s32 	%rd1015, %r2601, 4;
	add.s64 	%rd1016, %rd1, %rd1015;
	st.global.f32 	[%rd1016], %f253;
$L__BB2_775:
	add.s32 	%r520, %r518, %r4;
	setp.gt.u32 	%p523, %r520, 31;
	@%p523 bra 	$L__BB2_784;
	add.s32 	%r521, %r519, %r4;
	setp.ge.s32 	%p524, %r521, %r2085;
	@%p524 bra 	$L__BB2_778;
	add.s32 	%r2602, %r521, %r462;
	mul.wide.s32 	%rd1017, %r2602, 4;
	add.s64 	%rd1018, %rd2, %rd1017;
	ld.global.f32 	%f254, [%rd1018];
	mad.lo.s32 	%r2603, %r521, %r2084, %r461;
	mul.wide.s32 	%rd1019, %r2603, 4;
	add.s64 	%rd1020, %rd1, %rd1019;
	st.global.f32 	[%rd1020], %f254;
$L__BB2_778:
	add.s32 	%r522, %r520, %r4;
	setp.gt.u32 	%p525, %r522, 31;
	@%p525 bra 	$L__BB2_784;
	add.s32 	%r523, %r521, %r4;
	setp.ge.s32 	%p526, %r523, %r2085;
	@%p526 bra 	$L__BB2_781;
	add.s32 	%r2604, %r523, %r462;
	mul.wide.s32 	%rd1021, %r2604, 4;
	add.s64 	%rd1022, %rd2, %rd1021;
	ld.global.f32 	%f255, [%rd1022];
	mad.lo.s32 	%r2605, %r523, %r2084, %r461;
	mul.wide.s32 	%rd1023, %r2605, 4;
	add.s64 	%rd1024, %rd1, %rd1023;
	st.global.f32 	[%rd1024], %f255;
$L__BB2_781:
	add.s32 	%r2606, %r522, %r4;
	setp.gt.u32 	%p527, %r2606, 31;
	@%p527 bra 	$L__BB2_784;
	add.s32 	%r524, %r523, %r4;
	setp.ge.s32 	%p528, %r524, %r2085;
	@%p528 bra 	$L__BB2_784;
	add.s32 	%r2607, %r524, %r462;
	mul.wide.s32 	%rd1025, %r2607, 4;
	add.s64 	%rd1026, %rd2, %rd1025;
	ld.global.f32 	%f256, [%rd1026];
	mad.lo.s32 	%r2608, %r524, %r2084, %r461;
	mul.wide.s32 	%rd1027, %r2608, 4;
	add.s64 	%rd1028, %rd1, %rd1027;
	st.global.f32 	[%rd1028], %f256;
$L__BB2_784:
	add.s32 	%r525, %r460, %r5;
	setp.gt.u32 	%p529, %r525, 31;
	@%p529 bra 	$L__BB2_3135;
	add.s32 	%r526, %r461, %r5;
	setp.ge.s32 	%p530, %r526, %r2084;
	@%p530 bra 	$L__BB2_3135;
	setp.gt.u32 	%p531, %r3, 31;
	@%p531 bra 	$L__BB2_882;
	mul.lo.s32 	%r527, %r526, %r2085;
	add.s32 	%r528, %r3, %r1;
	setp.ge.s32 	%p532, %r528, %r2085;
	@%p532 bra 	$L__BB2_789;
	add.s32 	%r2609, %r528, %r527;
	mul.wide.s32 	%rd1029, %r2609, 4;
	add.s64 	%rd1030, %rd2, %rd1029;
	ld.global.f32 	%f257, [%rd1030];
	mad.lo.s32 	%r2610, %r528, %r2084, %r526;
	mul.wide.s32 	%rd1031, %r2610, 4;
	add.s64 	%rd1032, %rd1, %rd1031;
	st.global.f32 	[%rd1032], %f257;
$L__BB2_789:
	add.s32 	%r529, %r3, %r4;
	setp.gt.u32 	%p533, %r529, 31;
	@%p533 bra 	$L__BB2_882;
	add.s32 	%r530, %r528, %r4;
	setp.ge.s32 	%p534, %r530, %r2085;
	@%p534 bra 	$L__BB2_792;
	add.s32 	%r2611, %r530, %r527;
	mul.wide.s32 	%rd1033, %r2611, 4;
	add.s64 	%rd1034, %rd2, %rd1033;
	ld.global.f32 	%f258, [%rd1034];
	mad.lo.s32 	%r2612, %r530, %r2084, %r526;
	mul.wide.s32 	%rd1035, %r2612, 4;
	add.s64 	%rd1036, %rd1, %rd1035;
	st.global.f32 	[%rd1036], %f258;
$L__BB2_792:
	add.s32 	%r531, %r529, %r4;
	setp.gt.u32 	%p535, %r531, 31;
	@%p535 bra 	$L__BB2_882;
	add.s32 	%r532, %r530, %r4;
	setp.ge.s32 	%p536, %r532, %r2085;
	@%p536 bra 	$L__BB2_795;
	add.s32 	%r2613, %r532, %r527;
	mul.wide.s32 	%rd1037, %r2613, 4;
	add.s64 	%rd1038, %rd2, %rd1037;
	ld.global.f32 	%f259, [%rd1038];
	mad.lo.s32 	%r2614, %r532, %r2084, %r526;
	mul.wide.s32 	%rd1039, %r2614, 4;
	add.s64 	%rd1040, %rd1, %rd1039;
	st.global.f32 	[%rd1040], %f259;
$L__BB2_795:
	add.s32 	%r533, %r531, %r4;
	setp.gt.u32 	%p537, %r533, 31;
	@%p537 bra 	$L__BB2_882;
	add.s32 	%r534, %r532, %r4;
	setp.ge.s32 	%p538, %r534, %r2085;
	@%p538 bra 	$L__BB2_798;
	add.s32 	%r2615, %r534, %r527;
	mul.wide.s32 	%rd1041, %r2615, 4;
	add.s64 	%rd1042, %rd2, %rd1041;
	ld.global.f32 	%f260, [%rd1042];
	mad.lo.s32 	%r2616, %r534, %r2084, %r526;
	mul.wide.s32 	%rd1043, %r2616, 4;
	add.s64 	%rd1044, %rd1, %rd1043;
	st.global.f32 	[%rd1044], %f260;
$L__BB2_798:
	add.s32 	%r535, %r533, %r4;
	setp.gt.u32 	%p539, %r535, 31;
	@%p539 bra 	$L__BB2_882;
	add.s32 	%r536, %r534, %r4;
	setp.ge.s32 	%p540, %r536, %r2085;
	@%p540 bra 	$L__BB2_801;
	add.s32 	%r2617, %r536, %r527;
	mul.wide.s32 	%rd1045, %r2617, 4;
	add.s64 	%rd1046, %rd2, %rd1045;
	ld.global.f32 	%f261, [%rd1046];
	mad.lo.s32 	%r2618, %r536, %r2084, %r526;
	mul.wide.s32 	%rd1047, %r2618, 4;
	add.s64 	%rd1048, %rd1, %rd1047;
	st.global.f32 	[%rd1048], %f261;
$L__BB2_801:
	add.s32 	%r537, %r535, %r4;
	setp.gt.u32 	%p541, %r537, 31;
	@%p541 bra 	$L__BB2_882;
	add.s32 	%r538, %r536, %r4;
	setp.ge.s32 	%p542, %r538, %r2085;
	@%p542 bra 	$L__BB2_804;
	add.s32 	%r2619, %r538, %r527;
	mul.wide.s32 	%rd1049, %r2619, 4;
	add.s64 	%rd1050, %rd2, %rd1049;
	ld.global.f32 	%f262, [%rd1050];
	mad.lo.s32 	%r2620, %r538, %r2084, %r526;
	mul.wide.s32 	%rd1051, %r2620, 4;
	add.s64 	%rd1052, %rd1, %rd1051;
	st.global.f32 	[%rd1052], %f262;
$L__BB2_804:
	add.s32 	%r539, %r537, %r4;
	setp.gt.u32 	%p543, %r539, 31;
	@%p543 bra 	$L__BB2_882;
	add.s32 	%r540, %r538, %r4;
	setp.ge.s32 	%p544, %r540, %r2085;
	@%p544 bra 	$L__BB2_807;
	add.s32 	%r2621, %r540, %r527;
	mul.wide.s32 	%rd1053, %r2621, 4;
	add.s64 	%rd1054, %rd2, %rd1053;
	ld.global.f32 	%f263, [%rd1054];
	mad.lo.s32 	%r2622, %r540, %r2084, %r526;
	mul.wide.s32 	%rd1055, %r2622, 4;
	add.s64 	%rd1056, %rd1, %rd1055;
	st.global.f32 	[%rd1056], %f263;
$L__BB2_807:
	add.s32 	%r541, %r539, %r4;
	setp.gt.u32 	%p545, %r541, 31;
	@%p545 bra 	$L__BB2_882;
	add.s32 	%r542, %r540, %r4;
	setp.ge.s32 	%p546, %r542, %r2085;
	@%p546 bra 	$L__BB2_810;
	add.s32 	%r2623, %r542, %r527;
	mul.wide.s32 	%rd1057, %r2623, 4;
	add.s64 	%rd1058, %rd2, %rd1057;
	ld.global.f32 	%f264, [%rd1058];
	mad.lo.s32 	%r2624, %r542, %r2084, %r526;
	mul.wide.s32 	%rd1059, %r2624, 4;
	add.s64 	%rd1060, %rd1, %rd1059;
	st.global.f32 	[%rd1060], %f264;
$L__BB2_810:
	add.s32 	%r543, %r541, %r4;
	setp.gt.u32 	%p547, %r543, 31;
	@%p547 bra 	$L__BB2_882;
	add.s32 	%r544, %r542, %r4;
	setp.ge.s32 	%p548, %r544, %r2085;
	@%p548 bra 	$L__BB2_813;
	add.s32 	%r2625, %r544, %r527;
	mul.wide.s32 	%rd1061, %r2625, 4;
	add.s64 	%rd1062, %rd2, %rd1061;
	ld.global.f32 	%f265, [%rd1062];
	mad.lo.s32 	%r2626, %r544, %r2084, %r526;
	mul.wide.s32 	%rd1063, %r2626, 4;
	add.s64 	%rd1064, %rd1, %rd1063;
	st.global.f32 	[%rd1064], %f265;
$L__BB2_813:
	add.s32 	%r545, %r543, %r4;
	setp.gt.u32 	%p549, %r545, 31;
	@%p549 bra 	$L__BB2_882;
	add.s32 	%r546, %r544, %r4;
	setp.ge.s32 	%p550, %r546, %r2085;
	@%p550 bra 	$L__BB2_816;
	add.s32 	%r2627, %r546, %r527;
	mul.wide.s32 	%rd1065, %r2627, 4;
	add.s64 	%rd1066, %rd2, %rd1065;
	ld.global.f32 	%f266, [%rd1066];
	mad.lo.s32 	%r2628, %r546, %r2084, %r526;
	mul.wide.s32 	%rd1067, %r2628, 4;
	add.s64 	%rd1068, %rd1, %rd1067;
	st.global.f32 	[%rd1068], %f266;
$L__BB2_816:
	add.s32 	%r547, %r545, %r4;
	setp.gt.u32 	%p551, %r547, 31;
	@%p551 bra 	$L__BB2_882;
	add.s32 	%r548, %r546, %r4;
	setp.ge.s32 	%p552, %r548, %r2085;
	@%p552 bra 	$L__BB2_819;
	add.s32 	%r2629, %r548, %r527;
	mul.wide.s32 	%rd1069, %r2629, 4;
	add.s64 	%rd1070, %rd2, %rd1069;
	ld.global.f32 	%f267, [%rd1070];
	mad.lo.s32 	%r2630, %r548, %r2084, %r526;
	mul.wide.s32 	%rd1071, %r2630, 4;
	add.s64 	%rd1072, %rd1, %rd1071;
	st.global.f32 	[%rd1072], %f267;
$L__BB2_819:
	add.s32 	%r549, %r547, %r4;
	setp.gt.u32 	%p553, %r549, 31;
	@%p553 bra 	$L__BB2_882;
	add.s32 	%r550, %r548, %r4;
	setp.ge.s32 	%p554, %r550, %r2085;
	@%p554 bra 	$L__BB2_822;
	add.s32 	%r2631, %r550, %r527;
	mul.wide.s32 	%rd1073, %r2631, 4;
	add.s64 	%rd1074, %rd2, %rd1073;
	ld.global.f32 	%f268, [%rd1074];
	mad.lo.s32 	%r2632, %r550, %r2084, %r526;
	mul.wide.s32 	%rd1075, %r2632, 4;
	add.s64 	%rd1076, %rd1, %rd1075;
	st.global.f32 	[%rd1076], %f268;
$L__BB2_822:
	add.s32 	%r551, %r549, %r4;
	setp.gt.u32 	%p555, %r551, 31;
	@%p555 bra 	$L__BB2_882;
	add.s32 	%r552, %r550, %r4;
	setp.ge.s32 	%p556, %r552, %r2085;
	@%p556 bra 	$L__BB2_825;
	add.s32 	%r2633, %r552, %r527;
	mul.wide.s32 	%rd1077, %r2633, 4;
	add.s64 	%rd1078, %rd2, %rd1077;
	ld.global.f32 	%f269, [%rd1078];
	mad.lo.s32 	%r2634, %r552, %r2084, %r526;
	mul.wide.s32 	%rd1079, %r2634, 4;
	add.s64 	%rd1080, %rd1, %rd1079;
	st.global.f32 	[%rd1080], %f269;
$L__BB2_825:
	add.s32 	%r553, %r551, %r4;
	setp.gt.u32 	%p557, %r553, 31;
	@%p557 bra 	$L__BB2_882;
	add.s32 	%r554, %r552, %r4;
	setp.ge.s32 	%p558, %r554, %r2085;
	@%p558 bra 	$L__BB2_828;
	add.s32 	%r2635, %r554, %r527;
	mul.wide.s32 	%rd1081, %r2635, 4;
	add.s64 	%rd1082, %rd2, %rd1081;
	ld.global.f32 	%f270, [%rd1082];
	mad.lo.s32 	%r2636, %r554, %r2084, %r526;
	mul.wide.s32 	%rd1083, %r2636, 4;
	add.s64 	%rd1084, %rd1, %rd1083;
	st.global.f32 	[%rd1084], %f270;
$L__BB2_828:
	add.s32 	%r555, %r553, %r4;
	setp.gt.u32 	%p559, %r555, 31;
	@%p559 bra 	$L__BB2_882;
	add.s32 	%r556, %r554, %r4;
	setp.ge.s32 	%p560, %r556, %r2085;
	@%p560 bra 	$L__BB2_831;
	add.s32 	%r2637, %r556, %r527;
	mul.wide.s32 	%rd1085, %r2637, 4;
	add.s64 	%rd1086, %rd2, %rd1085;
	ld.global.f32 	%f271, [%rd1086];
	mad.lo.s32 	%r2638, %r556, %r2084, %r526;
	mul.wide.s32 	%rd1087, %r2638, 4;
	add.s64 	%rd1088, %rd1, %rd1087;
	st.global.f32 	[%rd1088], %f271;
$L__BB2_831:
	add.s32 	%r557, %r555, %r4;
	setp.gt.u32 	%p561, %r557, 31;
	@%p561 bra 	$L__BB2_882;
	add.s32 	%r558, %r556, %r4;
	setp.ge.s32 	%p562, %r558, %r2085;
	@%p562 bra 	$L__BB2_834;
	add.s32 	%r2639, %r558, %r527;
	mul.wide.s32 	%rd1089, %r2639, 4;
	add.s64 	%rd1090, %rd2, %rd1089;
	ld.global.f32 	%f272, [%rd1090];
	mad.lo.s32 	%r2640, %r558, %r2084, %r526;
	mul.wide.s32 	%rd1091, %r2640, 4;
	add.s64 	%rd1092, %rd1, %rd1091;
	st.global.f32 	[%rd1092], %f272;
$L__BB2_834:
	add.s32 	%r559, %r557, %r4;
	setp.gt.u32 	%p563, %r559, 31;
	@%p563 bra 	$L__BB2_882;
	add.s32 	%r560, %r558, %r4;
	setp.ge.s32 	%p564, %r560, %r2085;
	@%p564 bra 	$L__BB2_837;
	add.s32 	%r2641, %r560, %r527;
	mul.wide.s32 	%rd1093, %r2641, 4;
	add.s64 	%rd1094, %rd2, %rd1093;
	ld.global.f32 	%f273, [%rd1094];
	mad.lo.s32 	%r2642, %r560, %r2084, %r526;
	mul.wide.s32 	%rd1095, %r2642, 4;
	add.s64 	%rd1096, %rd1, %rd1095;
	st.global.f32 	[%rd1096], %f273;
$L__BB2_837:
	add.s32 	%r561, %r559, %r4;
	setp.gt.u32 	%p565, %r561, 31;
	@%p565 bra 	$L__BB2_882;
	add.s32 	%r562, %r560, %r4;
	setp.ge.s32 	%p566, %r562, %r2085;
	@%p566 bra 	$L__BB2_840;
	add.s32 	%r2643, %r562, %r527;
	mul.wide.s32 	%rd1097, %r2643, 4;
	add.s64 	%rd1098, %rd2, %rd1097;
	ld.global.f32 	%f274, [%rd1098];
	mad.lo.s32 	%r2644, %r562, %r2084, %r526;
	mul.wide.s32 	%rd1099, %r2644, 4;
	add.s64 	%rd1100, %rd1, %rd1099;
	st.global.f32 	[%rd1100], %f274;
$L__BB2_840:
	add.s32 	%r563, %r561, %r4;
	setp.gt.u32 	%p567, %r563, 31;
	@%p567 bra 	$L__BB2_882;
	add.s32 	%r564, %r562, %r4;
	setp.ge.s32 	%p568, %r564, %r2085;
	@%p568 bra 	$L__BB2_843;
	add.s32 	%r2645, %r564, %r527;
	mul.wide.s32 	%rd1101, %r2645, 4;
	add.s64 	%rd1102, %rd2, %rd1101;
	ld.global.f32 	%f275, [%rd1102];
	mad.lo.s32 	%r2646, %r564, %r2084, %r526;
	mul.wide.s32 	%rd1103, %r2646, 4;
	add.s64 	%rd1104, %rd1, %rd1103;
	st.global.f32 	[%rd1104], %f275;
$L__BB2_843:
	add.s32 	%r565, %r563, %r4;
	setp.gt.u32 	%p569, %r565, 31;
	@%p569 bra 	$L__BB2_882;
	add.s32 	%r566, %r564, %r4;
	setp.ge.s32 	%p570, %r566, %r2085;
	@%p570 bra 	$L__BB2_846;
	add.s32 	%r2647, %r566, %r527;
	mul.wide.s32 	%rd1105, %r2647, 4;
	add.s64 	%rd1106, %rd2, %rd1105;
	ld.global.f32 	%f276, [%rd1106];
	mad.lo.s32 	%r2648, %r566, %r2084, %r526;
	mul.wide.s32 	%rd1107, %r2648, 4;
	add.s64 	%rd1108, %rd1, %rd1107;
	st.global.f32 	[%rd1108], %f276;
$L__BB2_846:
	add.s32 	%r567, %r565, %r4;
	setp.gt.u32 	%p571, %r567, 31;
	@%p571 bra 	$L__BB2_882;
	add.s32 	%r568, %r566, %r4;
	setp.ge.s32 	%p572, %r568, %r2085;
	@%p572 bra 	$L__BB2_849;
	add.s32 	%r2649, %r568, %r527;
	mul.wide.s32 	%rd1109, %r2649, 4;
	add.s64 	%rd1110, %rd2, %rd1109;
	ld.global.f32 	%f277, [%rd1110];
	mad.lo.s32 	%r2650, %r568, %r2084, %r526;
	mul.wide.s32 	%rd1111, %r2650, 4;
	add.s64 	%rd1112, %rd1, %rd1111;
	st.global.f32 	[%rd1112], %f277;
$L__BB2_849:
	add.s32 	%r569, %r567, %r4;
	setp.gt.u32 	%p573, %r569, 31;
	@%p573 bra 	$L__BB2_882;
	add.s32 	%r570, %r568, %r4;
	setp.ge.s32 	%p574, %r570, %r2085;
	@%p574 bra 	$L__BB2_852;
	add.s32 	%r2651, %r570, %r527;
	mul.wide.s32 	%rd1113, %r2651, 4;
	add.s64 	%rd1114, %rd2, %rd1113;
	ld.global.f32 	%f278, [%rd1114];
	mad.lo.s32 	%r2652, %r570, %r2084, %r526;
	mul.wide.s32 	%rd1115, %r2652, 4;
	add.s64 	%rd1116, %rd1, %rd1115;
	st.global.f32 	[%rd1116], %f278;
$L__BB2_852:
	add.s32 	%r571, %r569, %r4;
	setp.gt.u32 	%p575, %r571, 31;
	@%p575 bra 	$L__BB2_882;
	add.s32 	%r572, %r570, %r4;
	setp.ge.s32 	%p576, %r572, %r2085;
	@%p576 bra 	$L__BB2_855;
	add.s32 	%r2653, %r572, %r527;
	mul.wide.s32 	%rd1117, %r2653, 4;
	add.s64 	%rd1118, %rd2, %rd1117;
	ld.global.f32 	%f279, [%rd1118];
	mad.lo.s32 	%r2654, %r572, %r2084, %r526;
	mul.wide.s32 	%rd1119, %r2654, 4;
	add.s64 	%rd1120, %rd1, %rd1119;
	st.global.f32 	[%rd1120], %f279;
$L__BB2_855:
	add.s32 	%r573, %r571, %r4;
	setp.gt.u32 	%p577, %r573, 31;
	@%p577 bra 	$L__BB2_882;
	add.s32 	%r574, %r572, %r4;
	setp.ge.s32 	%p578, %r574, %r2085;
	@%p578 bra 	$L__BB2_858;
	add.s32 	%r2655, %r574, %r527;
	mul.wide.s32 	%rd1121, %r2655, 4;
	add.s64 	%rd1122, %rd2, %rd1121;
	ld.global.f32 	%f280, [%rd1122];
	mad.lo.s32 	%r2656, %r574, %r2084, %r526;
	mul.wide.s32 	%rd1123, %r2656, 4;
	add.s64 	%rd1124, %rd1, %rd1123;
	st.global.f32 	[%rd1124], %f280;
$L__BB2_858:
	add.s32 	%r575, %r573, %r4;
	setp.gt.u32 	%p579, %r575, 31;
	@%p579 bra 	$L__BB2_882;
	add.s32 	%r576, %r574, %r4;
	setp.ge.s32 	%p580, %r576, %r2085;
	@%p580 bra 	$L__BB2_861;
	add.s32 	%r2657, %r576, %r527;
	mul.wide.s32 	%rd1125, %r2657, 4;
	add.s64 	%rd1126, %rd2, %rd1125;
	ld.global.f32 	%f281, [%rd1126];
	mad.lo.s32 	%r2658, %r576, %r2084, %r526;
	mul.wide.s32 	%rd1127, %r2658, 4;
	add.s64 	%rd1128, %rd1, %rd1127;
	st.global.f32 	[%rd1128], %f281;
$L__BB2_861:
	add.s32 	%r577, %r575, %r4;
	setp.gt.u32 	%p581, %r577, 31;
	@%p581 bra 	$L__BB2_882;
	add.s32 	%r578, %r576, %r4;
	setp.ge.s32 	%p582, %r578, %r2085;
	@%p582 bra 	$L__BB2_864;
	add.s32 	%r2659, %r578, %r527;
	mul.wide.s32 	%rd1129, %r2659, 4;
	add.s64 	%rd1130, %rd2, %rd1129;
	ld.global.f32 	%f282, [%rd1130];
	mad.lo.s32 	%r2660, %r578, %r2084, %r526;
	mul.wide.s32 	%rd1131, %r2660, 4;
	add.s64 	%rd1132, %rd1, %rd1131;
	st.global.f32 	[%rd1132], %f282;
$L__BB2_864:
	add.s32 	%r579, %r577, %r4;
	setp.gt.u32 	%p583, %r579, 31;
	@%p583 bra 	$L__BB2_882;
	add.s32 	%r580, %r578, %r4;
	setp.ge.s32 	%p584, %r580, %r2085;
	@%p584 bra 	$L__BB2_867;
	add.s32 	%r2661, %r580, %r527;
	mul.wide.s32 	%rd1133, %r2661, 4;
	add.s64 	%rd1134, %rd2, %rd1133;
	ld.global.f32 	%f283, [%rd1134];
	mad.lo.s32 	%r2662, %r580, %r2084, %r526;
	mul.wide.s32 	%rd1135, %r2662, 4;
	add.s64 	%rd1136, %rd1, %rd1135;
	st.global.f32 	[%rd1136], %f283;
$L__BB2_867:
	add.s32 	%r581, %r579, %r4;
	setp.gt.u32 	%p585, %r581, 31;
	@%p585 bra 	$L__BB2_882;
	add.s32 	%r582, %r580, %r4;
	setp.ge.s32 	%p586, %r582, %r2085;
	@%p586 bra 	$L__BB2_870;
	add.s32 	%r2663, %r582, %r527;
	mul.wide.s32 	%rd1137, %r2663, 4;
	add.s64 	%rd1138, %rd2, %rd1137;
	ld.global.f32 	%f284, [%rd1138];
	mad.lo.s32 	%r2664, %r582, %r2084, %r526;
	mul.wide.s32 	%rd1139, %r2664, 4;
	add.s64 	%rd1140, %rd1, %rd1139;
	st.global.f32 	[%rd1140], %f284;
$L__BB2_870:
	add.s32 	%r583, %r581, %r4;
	setp.gt.u32 	%p587, %r583, 31;
	@%p587 bra 	$L__BB2_882;
	add.s32 	%r584, %r582, %r4;
	setp.ge.s32 	%p588, %r584, %r2085;
	@%p588 bra 	$L__BB2_873;
	add.s32 	%r2665, %r584, %r527;
	mul.wide.s32 	%rd1141, %r2665, 4;
	add.s64 	%rd1142, %rd2, %rd1141;
	ld.global.f32 	%f285, [%rd1142];
	mad.lo.s32 	%r2666, %r584, %r2084, %r526;
	mul.wide.s32 	%rd1143, %r2666, 4;
	add.s64 	%rd1144, %rd1, %rd1143;
	st.global.f32 	[%rd1144], %f285;
$L__BB2_873:
	add.s32 	%r585, %r583, %r4;
	setp.gt.u32 	%p589, %r585, 31;
	@%p589 bra 	$L__BB2_882;
	add.s32 	%r586, %r584, %r4;
	setp.ge.s32 	%p590, %r586, %r2085;
	@%p590 bra 	$L__BB2_876;
	add.s32 	%r2667, %r586, %r527;
	mul.wide.s32 	%rd1145, %r2667, 4;
	add.s64 	%rd1146, %rd2, %rd1145;
	ld.global.f32 	%f286, [%rd1146];
	mad.lo.s32 	%r2668, %r586, %r2084, %r526;
	mul.wide.s32 	%rd1147, %r2668, 4;
	add.s64 	%rd1148, %rd1, %rd1147;
	st.global.f32 	[%rd1148], %f286;
$L__BB2_876:
	add.s32 	%r587, %r585, %r4;
	setp.gt.u32 	%p591, %r587, 31;
	@%p591 bra 	$L__BB2_882;
	add.s32 	%r588, %r586, %r4;
	setp.ge.s32 	%p592, %r588, %r2085;
	@%p592 bra 	$L__BB2_879;
	add.s32 	%r2669, %r588, %r527;
	mul.wide.s32 	%rd1149, %r2669, 4;
	add.s64 	%rd1150, %rd2, %rd1149;
	ld.global.f32 	%f287, [%rd1150];
	mad.lo.s32 	%r2670, %r588, %r2084, %r526;
	mul.wide.s32 	%rd1151, %r2670, 4;
	add.s64 	%rd1152, %rd1, %rd1151;
	st.global.f32 	[%rd1152], %f287;
$L__BB2_879:
	add.s32 	%r2671, %r587, %r4;
	setp.gt.u32 	%p593, %r2671, 31;
	@%p593 bra 	$L__BB2_882;
	add.s32 	%r589, %r588, %r4;
	setp.ge.s32 	%p594, %r589, %r2085;
	@%p594 bra 	$L__BB2_882;
	add.s32 	%r2672, %r589, %r527;
	mul.wide.s32 	%rd1153, %r2672, 4;
	add.s64 	%rd1154, %rd2, %rd1153;
	ld.global.f32 	%f288, [%rd1154];
	mad.lo.s32 	%r2673, %r589, %r2084, %r526;
	mul.wide.s32 	%rd1155, %r2673, 4;
	add.s64 	%rd1156, %rd1, %rd1155;
	st.global.f32 	[%rd1156], %f288;
$L__BB2_882:
	add.s32 	%r590, %r525, %r5;
	setp.gt.u32 	%p595, %r590, 31;
	@%p595 bra 	$L__BB2_3135;
	add.s32 	%r591, %r526, %r5;
	setp.ge.s32 	%p596, %r591, %r2084;
	@%p596 bra 	$L__BB2_3135;
	setp.gt.u32 	%p597, %r3, 31;
	@%p597 bra 	$L__BB2_980;
	mul.lo.s32 	%r592, %r591, %r2085;
	add.s32 	%r593, %r3, %r1;
	setp.ge.s32 	%p598, %r593, %r2085;
	@%p598 bra 	$L__BB2_887;
	add.s32 	%r2674, %r593, %r592;
	mul.wide.s32 	%rd1157, %r2674, 4;
	add.s64 	%rd1158, %rd2, %rd1157;
	ld.global.f32 	%f289, [%rd1158];
	mad.lo.s32 	%r2675, %r593, %r2084, %r591;
	mul.wide.s32 	%rd1159, %r2675, 4;
	add.s64 	%rd1160, %rd1, %rd1159;
	st.global.f32 	[%rd1160], %f289;
$L__BB2_887:
	add.s32 	%r594, %r3, %r4;
	setp.gt.u32 	%p599, %r594, 31;
	@%p599 bra 	$L__BB2_980;
	add.s32 	%r595, %r593, %r4;
	setp.ge.s32 	%p600, %r595, %r2085;
	@%p600 bra 	$L__BB2_890;
	add.s32 	%r2676, %r595, %r592;
	mul.wide.s32 	%rd1161, %r2676, 4;
	add.s64 	%rd1162, %rd2, %rd1161;
	ld.global.f32 	%f290, [%rd1162];
	mad.lo.s32 	%r2677, %r595, %r2084, %r591;
	mul.wide.s32 	%rd1163, %r2677, 4;
	add.s64 	%rd1164, %rd1, %rd1163;
	st.global.f32 	[%rd1164], %f290;
$L__BB2_890:
	add.s32 	%r596, %r594, %r4;
	setp.gt.u32 	%p601, %r596, 31;
	@%p601 bra 	$L__BB2_980;
	add.s32 	%r597, %r595, %r4;
	setp.ge.s32 	%p602, %r597, %r2085;
	@%p602 bra 	$L__BB2_893;
	add.s32 	%r2678, %r597, %r592;
	mul.wide.s32 	%rd1165, %r2678, 4;
	add.s64 	%rd1166, %rd2, %rd1165;
	ld.global.f32 	%f291, [%rd1166];
	mad.lo.s32 	%r2679, %r597, %r2084, %r591;
	mul.wide.s32 	%rd1167, %r2679, 4;
	add.s64 	%rd1168, %rd1, %rd1167;
	st.global.f32 	[%rd1168], %f291;
$L__BB2_893:
	add.s32 	%r598, %r596, %r4;
	setp.gt.u32 	%p603, %r598, 31;
	@%p603 bra 	$L__BB2_980;
	add.s32 	%r599, %r597, %r4;
	setp.ge.s32 	%p604, %r599, %r2085;
	@%p604 bra 	$L__BB2_896;
	add.s32 	%r2680, %r599, %r592;
	mul.wide.s32 	%rd1169, %r2680, 4;
	add.s64 	%rd1170, %rd2, %rd1169;
	ld.global.f32 	%f292, [%rd1170];
	mad.lo.s32 	%r2681, %r599, %r2084, %r591;
	mul.wide.s32 	%rd1171, %r2681, 4;
	add.s64 	%rd1172, %rd1, %rd1171;
	st.global.f32 	[%rd1172], %f292;
$L__BB2_896:
	add.s32 	%r600, %r598, %r4;
	setp.gt.u32 	%p605, %r600, 31;
	@%p605 bra 	$L__BB2_980;
	add.s32 	%r601, %r599, %r4;
	setp.ge.s32 	%p606, %r601, %r2085;
	@%p606 bra 	$L__BB2_899;
	add.s32 	%r2682, %r601, %r592;
	mul.wide.s32 	%rd1173, %r2682, 4;
	add.s64 	%rd1174, %rd2, %rd1173;
	ld.global.f32 	%f293, [%rd1174];
	mad.lo.s32 	%r2683, %r601, %r2084, %r591;
	mul.wide.s32 	%rd1175, %r2683, 4;
	add.s64 	%rd1176, %rd1, %rd1175;
	st.global.f32 	[%rd1176], %f293;
$L__BB2_899:
	add.s32 	%r602, %r600, %r4;
	setp.gt.u32 	%p607, %r602, 31;
	@%p607 bra 	$L__BB2_980;
	add.s32 	%r603, %r601, %r4;
	setp.ge.s32 	%p608, %r603, %r2085;
	@%p608 bra 	$L__BB2_902;
	add.s32 	%r2684, %r603, %r592;
	mul.wide.s32 	%rd1177, %r2684, 4;
	add.s64 	%rd1178, %rd2, %rd1177;
	ld.global.f32 	%f294, [%rd1178];
	mad.lo.s32 	%r2685, %r603, %r2084, %r591;
	mul.wide.s32 	%rd1179, %r2685, 4;
	add.s64 	%rd1180, %rd1, %rd1179;
	st.global.f32 	[%rd1180], %f294;
$L__BB2_902:
	add.s32 	%r604, %r602, %r4;
	setp.gt.u32 	%p609, %r604, 31;
	@%p609 bra 	$L__BB2_980;
	add.s32 	%r605, %r603, %r4;
	setp.ge.s32 	%p610, %r605, %r2085;
	@%p610 bra 	$L__BB2_905;
	add.s32 	%r2686, %r605, %r592;
	mul.wide.s32 	%rd1181, %r2686, 4;
	add.s64 	%rd1182, %rd2, %rd1181;
	ld.global.f32 	%f295, [%rd1182];
	mad.lo.s32 	%r2687, %r605, %r2084, %r591;
	mul.wide.s32 	%rd1183, %r2687, 4;
	add.s64 	%rd1184, %rd1, %rd1183;
	st.global.f32 	[%rd1184], %f295;
$L__BB2_905:
	add.s32 	%r606, %r604, %r4;
	setp.gt.u32 	%p611, %r606, 31;
	@%p611 bra 	$L__BB2_980;
	add.s32 	%r607, %r605, %r4;
	setp.ge.s32 	%p612, %r607, %r2085;
	@%p612 bra 	$L__BB2_908;
	add.s32 	%r2688, %r607, %r592;
	mul.wide.s32 	%rd1185, %r2688, 4;
	add.s64 	%rd1186, %rd2, %rd1185;
	ld.global.f32 	%f296, [%rd1186];
	mad.lo.s32 	%r2689, %r607, %r2084, %r591;
	mul.wide.s32 	%rd1187, %r2689, 4;
	add.s64 	%rd1188, %rd1, %rd1187;
	st.global.f32 	[%rd1188], %f296;
$L__BB2_908:
	add.s32 	%r608, %r606, %r4;
	setp.gt.u32 	%p613, %r608, 31;
	@%p613 bra 	$L__BB2_980;
	add.s32 	%r609, %r607, %r4;
	setp.ge.s32 	%p614, %r609, %r2085;
	@%p614 bra 	$L__BB2_911;
	add.s32 	%r2690, %r609, %r592;
	mul.wide.s32 	%rd1189, %r2690, 4;
	add.s64 	%rd1190, %rd2, %rd1189;
	ld.global.f32 	%f297, [%rd1190];
	mad.lo.s32 	%r2691, %r609, %r2084, %r591;
	mul.wide.s32 	%rd1191, %r2691, 4;
	add.s64 	%rd1192, %rd1, %rd1191;
	st.global.f32 	[%rd1192], %f297;
$L__BB2_911:
	add.s32 	%r610, %r608, %r4;
	setp.gt.u32 	%p615, %r610, 31;
	@%p615 bra 	$L__BB2_980;
	add.s32 	%r611, %r609, %r4;
	setp.ge.s32 	%p616, %r611, %r2085;
	@%p616 bra 	$L__BB2_914;
	add.s32 	%r2692, %r611, %r592;
	mul.wide.s32 	%rd1193, %r2692, 4;
	add.s64 	%rd1194, %rd2, %rd1193;
	ld.global.f32 	%f298, [%rd1194];
	mad.lo.s32 	%r2693, %r611, %r2084, %r591;
	mul.wide.s32 	%rd1195, %r2693, 4;
	add.s64 	%rd1196, %rd1, %rd1195;
	st.global.f32 	[%rd1196], %f298;
$L__BB2_914:
	add.s32 	%r612, %r610, %r4;
	setp.gt.u32 	%p617, %r612, 31;
	@%p617 bra 	$L__BB2_980;
	add.s32 	%r613, %r611, %r4;
	setp.ge.s32 	%p618, %r613, %r2085;
	@%p618 bra 	$L__BB2_917;
	add.s32 	%r2694, %r613, %r592;
	mul.wide.s32 	%rd1197, %r2694, 4;
	add.s64 	%rd1198, %rd2, %rd1197;
	ld.global.f32 	%f299, [%rd1198];
	mad.lo.s32 	%r2695, %r613, %r2084, %r591;
	mul.wide.s32 	%rd1199, %r2695, 4;
	add.s64 	%rd1200, %rd1, %rd1199;
	st.global.f32 	[%rd1200], %f299;
$L__BB2_917:
	add.s32 	%r614, %r612, %r4;
	setp.gt.u32 	%p619, %r614, 31;
	@%p619 bra 	$L__BB2_980;
	add.s32 	%r615, %r613, %r4;
	setp.ge.s32 	%p620, %r615, %r2085;
	@%p620 bra 	$L__BB2_920;
	add.s32 	%r2696, %r615, %r592;
	mul.wide.s32 	%rd1201, %r2696, 4;
	add.s64 	%rd1202, %rd2, %rd1201;
	ld.global.f32 	%f300, [%rd1202];
	mad.lo.s32 	%r2697, %r615, %r2084, %r591;
	mul.wide.s32 	%rd1203, %r2697, 4;
	add.s64 	%rd1204, %rd1, %rd1203;
	st.global.f32 	[%rd1204], %f300;
$L__BB2_920:
	add.s32 	%r616, %r614, %r4;
	setp.gt.u32 	%p621, %r616, 31;
	@%p621 bra 	$L__BB2_980;
	add.s32 	%r617, %r615, %r4;
	setp.ge.s32 	%p622, %r617, %r2085;
	@%p622 bra 	$L__BB2_923;
	add.s32 	%r2698, %r617, %r592;
	mul.wide.s32 	%rd1205, %r2698, 4;
	add.s64 	%rd1206, %rd2, %rd1205;
	ld.global.f32 	%f301, [%rd1206];
	mad.lo.s32 	%r2699, %r617, %r2084, %r591;
	mul.wide.s32 	%rd1207, %r2699, 4;
	add.s64 	%rd1208, %rd1, %rd1207;
	st.global.f32 	[%rd1208], %f301;
$L__BB2_923:
	add.s32 	%r618, %r616, %r4;
	setp.gt.u32 	%p623, %r618, 31;
	@%p623 bra 	$L__BB2_980;
	add.s32 	%r619, %r617, %r4;
	setp.ge.s32 	%p624, %r619, %r2085;
	@%p624 bra 	$L__BB2_926;
	add.s32 	%r2700, %r619, %r592;
	mul.wide.s32 	%rd1209, %r2700, 4;
	add.s64 	%rd1210, %rd2, %rd1209;
	ld.global.f32 	%f302, [%rd1210];
	mad.lo.s32 	%r2701, %r619, %r2084, %r591;
	mul.wide.s32 	%rd1211, %r2701, 4;
	add.s64 	%rd1212, %rd1, %rd1211;
	st.global.f32 	[%rd1212], %f302;
$L__BB2_926:
	add.s32 	%r620, %r618, %r4;
	setp.gt.u32 	%p625, %r620, 31;
	@%p625 bra 	$L__BB2_980;
	add.s32 	%r621, %r619, %r4;
	setp.ge.s32 	%p626, %r621, %r2085;
	@%p626 bra 	$L__BB2_929;
	add.s32 	%r2702, %r621, %r592;
	mul.wide.s32 	%rd1213, %r2702, 4;
	add.s64 	%rd1214, %rd2, %rd1213;
	ld.global.f32 	%f303, [%rd1214];
	mad.lo.s32 	%r2703, %r621, %r2084, %r591;
	mul.wide.s32 	%rd1215, %r2703, 4;
	add.s64 	%rd1216, %rd1, %rd1215;
	st.global.f32 	[%rd1216], %f303;
$L__BB2_929:
	add.s32 	%r622, %r620, %r4;
	setp.gt.u32 	%p627, %r622, 31;
	@%p627 bra 	$L__BB2_980;
	add.s32 	%r623, %r621, %r4;
	setp.ge.s32 	%p628, %r623, %r2085;
	@%p628 bra 	$L__BB2_932;
	add.s32 	%r2704, %r623, %r592;
	mul.wide.s32 	%rd1217, %r2704, 4;
	add.s64 	%rd1218, %rd2, %rd1217;
	ld.global.f32 	%f304, [%rd1218];
	mad.lo.s32 	%r2705, %r623, %r2084, %r591;
	mul.wide.s32 	%rd1219, %r2705, 4;
	add.s64 	%rd1220, %rd1, %rd1219;
	st.global.f32 	[%rd1220], %f304;
$L__BB2_932:
	add.s32 	%r624, %r622, %r4;
	setp.gt.u32 	%p629, %r624, 31;
	@%p629 bra 	$L__BB2_980;
	add.s32 	%r625, %r623, %r4;
	setp.ge.s32 	%p630, %r625, %r2085;
	@%p630 bra 	$L__BB2_935;
	add.s32 	%r2706, %r625, %r592;
	mul.wide.s32 	%rd1221, %r2706, 4;
	add.s64 	%rd1222, %rd2, %rd1221;
	ld.global.f32 	%f305, [%rd1222];
	mad.lo.s32 	%r2707, %r625, %r2084, %r591;
	mul.wide.s32 	%rd1223, %r2707, 4;
	add.s64 	%rd1224, %rd1, %rd1223;
	st.global.f32 	[%rd1224], %f305;
$L__BB2_935:
	add.s32 	%r626, %r624, %r4;
	setp.gt.u32 	%p631, %r626, 31;
	@%p631 bra 	$L__BB2_980;
	add.s32 	%r627, %r625, %r4;
	setp.ge.s32 	%p632, %r627, %r2085;
	@%p632 bra 	$L__BB2_938;
	add.s32 	%r2708, %r627, %r592;
	mul.wide.s32 	%rd1225, %r2708, 4;
	add.s64 	%rd1226, %rd2, %rd1225;
	ld.global.f32 	%f306, [%rd1226];
	mad.lo.s32 	%r2709, %r627, %r2084, %r591;
	mul.wide.s32 	%rd1227, %r2709, 4;
	add.s64 	%rd1228, %rd1, %rd1227;
	st.global.f32 	[%rd1228], %f306;
$L__BB2_938:
	add.s32 	%r628, %r626, %r4;
	setp.gt.u32 	%p633, %r628, 31;
	@%p633 bra 	$L__BB2_980;
	add.s32 	%r629, %r627, %r4;
	setp.ge.s32 	%p634, %r629, %r2085;
	@%p634 bra 	$L__BB2_941;
	add.s32 	%r2710, %r629, %r592;
	mul.wide.s32 	%rd1229, %r2710, 4;
	add.s64 	%rd1230, %rd2, %rd1229;
	ld.global.f32 	%f307, [%rd1230];
	mad.lo.s32 	%r2711, %r629, %r2084, %r591;
	mul.wide.s32 	%rd1231, %r2711, 4;
	add.s64 	%rd1232, %rd1, %rd1231;
	st.global.f32 	[%rd1232], %f307;
$L__BB2_941:
	add.s32 	%r630, %r628, %r4;
	setp.gt.u32 	%p635, %r630, 31;
	@%p635 bra 	$L__BB2_980;
	add.s32 	%r631, %r629, %r4;
	setp.ge.s32 	%p636, %r631, %r2085;
	@%p636 bra 	$L__BB2_944;
	add.s32 	%r2712, %r631, %r592;
	mul.wide.s32 	%rd1233, %r2712, 4;
	add.s64 	%rd1234, %rd2, %rd1233;
	ld.global.f32 	%f308, [%rd1234];
	mad.lo.s32 	%r2713, %r631, %r2084, %r591;
	mul.wide.s32 	%rd1235, %r2713, 4;
	add.s64 	%rd1236, %rd1, %rd1235;
	st.global.f32 	[%rd1236], %f308;
$L__BB2_944:
	add.s32 	%r632, %r630, %r4;
	setp.gt.u32 	%p637, %r632, 31;
	@%p637 bra 	$L__BB2_980;
	add.s32 	%r633, %r631, %r4;
	setp.ge.s32 	%p638, %r633, %r2085;
	@%p638 bra 	$L__BB2_947;
	add.s32 	%r2714, %r633, %r592;
	mul.wide.s32 	%rd1237, %r2714, 4;
	add.s64 	%rd1238, %rd2, %rd1237;
	ld.global.f32 	%f309, [%rd1238];
	mad.lo.s32 	%r2715, %r633, %r2084, %r591;
	mul.wide.s32 	%rd1239, %r2715, 4;
	add.s64 	%rd1240, %rd1, %rd1239;
	st.global.f32 	[%rd1240], %f309;
$L__BB2_947:
	add.s32 	%r634, %r632, %r4;
	setp.gt.u32 	%p639, %r634, 31;
	@%p639 bra 	$L__BB2_980;
	add.s32 	%r635, %r633, %r4;
	setp.ge.s32 	%p640, %r635, %r2085;
	@%p640 bra 	$L__BB2_950;
	add.s32 	%r2716, %r635, %r592;
	mul.wide.s32 	%rd1241, %r2716, 4;
	add.s64 	%rd1242, %rd2, %rd1241;
	ld.global.f32 	%f310, [%rd1242];
	mad.lo.s32 	%r2717, %r635, %r2084, %r591;
	mul.wide.s32 	%rd1243, %r2717, 4;
	add.s64 	%rd1244, %rd1, %rd1243;
	st.global.f32 	[%rd1244], %f310;
$L__BB2_950:
	add.s32 	%r636, %r634, %r4;
	setp.gt.u32 	%p641, %r636, 31;
	@%p641 bra 	$L__BB2_980;
	add.s32 	%r637, %r635, %r4;
	setp.ge.s32 	%p642, %r637, %r2085;
	@%p642 bra 	$L__BB2_953;
	add.s32 	%r2718, %r637, %r592;
	mul.wide.s32 	%rd1245, %r2718, 4;
	add.s64 	%rd1246, %rd2, %rd1245;
	ld.global.f32 	%f311, [%rd1246];
	mad.lo.s32 	%r2719, %r637, %r2084, %r591;
	mul.wide.s32 	%rd1247, %r2719, 4;
	add.s64 	%rd1248, %rd1, %rd1247;
	st.global.f32 	[%rd1248], %f311;
$L__BB2_953:
	add.s32 	%r638, %r636, %r4;
	setp.gt.u32 	%p643, %r638, 31;
	@%p643 bra 	$L__BB2_980;
	add.s32 	%r639, %r637, %r4;
	setp.ge.s32 	%p644, %r639, %r2085;
	@%p644 bra 	$L__BB2_956;
	add.s32 	%r2720, %r639, %r592;
	mul.wide.s32 	%rd1249, %r2720, 4;
	add.s64 	%rd1250, %rd2, %rd1249;
	ld.global.f32 	%f312, [%rd1250];
	mad.lo.s32 	%r2721, %r639, %r2084, %r591;
	mul.wide.s32 	%rd1251, %r2721, 4;
	add.s64 	%rd1252, %rd1, %rd1251;
	st.global.f32 	[%rd1252], %f312;
$L__BB2_956:
	add.s32 	%r640, %r638, %r4;
	setp.gt.u32 	%p645, %r640, 31;
	@%p645 bra 	$L__BB2_980;
	add.s32 	%r641, %r639, %r4;
	setp.ge.s32 	%p646, %r641, %r2085;
	@%p646 bra 	$L__BB2_959;
	add.s32 	%r2722, %r641, %r592;
	mul.wide.s32 	%rd1253, %r2722, 4;
	add.s64 	%rd1254, %rd2, %rd1253;
	ld.global.f32 	%f313, [%rd1254];
	mad.lo.s32 	%r2723, %r641, %r2084, %r591;
	mul.wide.s32 	%rd1255, %r2723, 4;
	add.s64 	%rd1256, %rd1, %rd1255;
	st.global.f32 	[%rd1256], %f313;
$L__BB2_959:
	add.s32 	%r642, %r640, %r4;
	setp.gt.u32 	%p647, %r642, 31;
	@%p647 bra 	$L__BB2_980;
	add.s32 	%r643, %r641, %r4;
	setp.ge.s32 	%p648, %r643, %r2085;
	@%p648 bra 	$L__BB2_962;
	add.s32 	%r2724, %r643, %r592;
	mul.wide.s32 	%rd1257, %r2724, 4;
	add.s64 	%rd1258, %rd2, %rd1257;
	ld.global.f32 	%f314, [%rd1258];
	mad.lo.s32 	%r2725, %r643, %r2084, %r591;
	mul.wide.s32 	%rd1259, %r2725, 4;
	add.s64 	%rd1260, %rd1, %rd1259;
	st.global.f32 	[%rd1260], %f314;
$L__BB2_962:
	add.s32 	%r644, %r642, %r4;
	setp.gt.u32 	%p649, %r644, 31;
	@%p649 bra 	$L__BB2_980;
	add.s32 	%r645, %r643, %r4;
	setp.ge.s32 	%p650, %r645, %r2085;
	@%p650 bra 	$L__BB2_965;
	add.s32 	%r2726, %r645, %r592;
	mul.wide.s32 	%rd1261, %r2726, 4;
	add.s64 	%rd1262, %rd2, %rd1261;
	ld.global.f32 	%f315, [%rd1262];
	mad.lo.s32 	%r2727, %r645, %r2084, %r591;
	mul.wide.s32 	%rd1263, %r2727, 4;
	add.s64 	%rd1264, %rd1, %rd1263;
	st.global.f32 	[%rd1264], %f315;
$L__BB2_965:
	add.s32 	%r646, %r644, %r4;
	setp.gt.u32 	%p651, %r646, 31;
	@%p651 bra 	$L__BB2_980;
	add.s32 	%r647, %r645, %r4;
	setp.ge.s32 	%p652, %r647, %r2085;
	@%p652 bra 	$L__BB2_968;
	add.s32 	%r2728, %r647, %r592;
	mul.wide.s32 	%rd1265, %r2728, 4;
	add.s64 	%rd1266, %rd2, %rd1265;
	ld.global.f32 	%f316, [%rd1266];
	mad.lo.s32 	%r2729, %r647, %r2084, %r591;
	mul.wide.s32 	%rd1267, %r2729, 4;
	add.s64 	%rd1268, %rd1, %rd1267;
	st.global.f32 	[%rd1268], %f316;
$L__BB2_968:
	add.s32 	%r648, %r646, %r4;
	setp.gt.u32 	%p653, %r648, 31;
	@%p653 bra 	$L__BB2_980;
	add.s32 	%r649, %r647, %r4;
	setp.ge.s32 	%p654, %r649, %r2085;
	@%p654 bra 	$L__BB2_971;
	add.s32 	%r2730, %r649, %r592;
	mul.wide.s32 	%rd1269, %r2730, 4;
	add.s64 	%rd1270, %rd2, %rd1269;
	ld.global.f32 	%f317, [%rd1270];
	mad.lo.s32 	%r2731, %r649, %r2084, %r591;
	mul.wide.s32 	%rd1271, %r2731, 4;
	add.s64 	%rd1272, %rd1, %rd1271;
	st.global.f32 	[%rd1272], %f317;
$L__BB2_971:
	add.s32 	%r650, %r648, %r4;
	setp.gt.u32 	%p655, %r650, 31;
	@%p655 bra 	$L__BB2_980;
	add.s32 	%r651, %r649, %r4;
	setp.ge.s32 	%p656, %r651, %r2085;
	@%p656 bra 	$L__BB2_974;
	add.s32 	%r2732, %r651, %r592;
	mul.wide.s32 	%rd1273, %r2732, 4;
	add.s64 	%rd1274, %rd2, %rd1273;
	ld.global.f32 	%f318, [%rd1274];
	mad.lo.s32 	%r2733, %r651, %r2084, %r591;
	mul.wide.s32 	%rd1275, %r2733, 4;
	add.s64 	%rd1276, %rd1, %rd1275;
	st.global.f32 	[%rd1276], %f318;
$L__BB2_974:
	add.s32 	%r652, %r650, %r4;
	setp.gt.u32 	%p657, %r652, 31;
	@%p657 bra 	$L__BB2_980;
	add.s32 	%r653, %r651, %r4;
	setp.ge.s32 	%p658, %r653, %r2085;
	@%p658 bra 	$L__BB2_977;
	add.s32 	%r2734, %r653, %r592;
	mul.wide.s32 	%rd1277, %r2734, 4;
	add.s64 	%rd1278, %rd2, %rd1277;
	ld.global.f32 	%f319, [%rd1278];
	mad.lo.s32 	%r2735, %r653, %r2084, %r591;
	mul.wide.s32 	%rd1279, %r2735, 4;
	add.s64 	%rd1280, %rd1, %rd1279;
	st.global.f32 	[%rd1280], %f319;
$L__BB2_977:
	add.s32 	%r2736, %r652, %r4;
	setp.gt.u32 	%p659, %r2736, 31;
	@%p659 bra 	$L__BB2_980;
	add.s32 	%r654, %r653, %r4;
	setp.ge.s32 	%p660, %r654, %r2085;
	@%p660 bra 	$L__BB2_980;
	add.s32 	%r2737, %r654, %r592;
	mul.wide.s32 	%rd1281, %r2737, 4;
	add.s64 	%rd1282, %rd2, %rd1281;
	ld.global.f32 	%f320, [%rd1282];
	mad.lo.s32 	%r2738, %r654, %r2084, %r591;
	mul.wide.s32 	%rd1283, %r2738, 4;
	add.s64 	%rd1284, %rd1, %rd1283;
	st.global.f32 	[%rd1284], %f320;
$L__BB2_980:
	add.s32 	%r655, %r590, %r5;
	setp.gt.u32 	%p661, %r655, 31;
	@%p661 bra 	$L__BB2_3135;
	add.s32 	%r656, %r591, %r5;
	setp.ge.s32 	%p662, %r656, %r2084;
	@%p662 bra 	$L__BB2_3135;
	setp.gt.u32 	%p663, %r3, 31;
	@%p663 bra 	$L__BB2_1078;
	mul.lo.s32 	%r657, %r656, %r2085;
	add.s32 	%r658, %r3, %r1;
	setp.ge.s32 	%p664, %r658, %r2085;
	@%p664 bra 	$L__BB2_985;
	add.s32 	%r2739, %r658, %r657;
	mul.wide.s32 	%rd1285, %r2739, 4;
	add.s64 	%rd1286, %rd2, %rd1285;
	ld.global.f32 	%f321, [%rd1286];
	mad.lo.s32 	%r2740, %r658, %r2084, %r656;
	mul.wide.s32 	%rd1287, %r2740, 4;
	add.s64 	%rd1288, %rd1, %rd1287;
	st.global.f32 	[%rd1288], %f321;
$L__BB2_985:
	add.s32 	%r659, %r3, %r4;
	setp.gt.u32 	%p665, %r659, 31;
	@%p665 bra 	$L__BB2_1078;
	add.s32 	%r660, %r658, %r4;
	setp.ge.s32 	%p666, %r660, %r2085;
	@%p666 bra 	$L__BB2_988;
	add.s32 	%r2741, %r660, %r657;
	mul.wide.s32 	%rd1289, %r2741, 4;
	add.s64 	%rd1290, %rd2, %rd1289;
	ld.global.f32 	%f322, [%rd1290];
	mad.lo.s32 	%r2742, %r660, %r2084, %r656;
	mul.wide.s32 	%rd1291, %r2742, 4;
	add.s64 	%rd1292, %rd1, %rd1291;
	st.global.f32 	[%rd1292], %f322;
$L__BB2_988:
	add.s32 	%r661, %r659, %r4;
	setp.gt.u32 	%p667, %r661, 31;
	@%p667 bra 	$L__BB2_1078;
	add.s32 	%r662, %r660, %r4;
	setp.ge.s32 	%p668, %r662, %r2085;
	@%p668 bra 	$L__BB2_991;
	add.s32 	%r2743, %r662, %r657;
	mul.wide.s32 	%rd1293, %r2743, 4;
	add.s64 	%rd1294, %rd2, %rd1293;
	ld.global.f32 	%f323, [%rd1294];
	mad.lo.s32 	%r2744, %r662, %r2084, %r656;
	mul.wide.s32 	%rd1295, %r2744, 4;
	add.s64 	%rd1296, %rd1, %rd1295;
	st.global.f32 	[%rd1296], %f323;
$L__BB2_991:
	add.s32 	%r663, %r661, %r4;
	setp.gt.u32 	%p669, %r663, 31;
	@%p669 bra 	$L__BB2_1078;
	add.s32 	%r664, %r662, %r4;
	setp.ge.s32 	%p670, %r664, %r2085;
	@%p670 bra 	$L__BB2_994;
	add.s32 	%r2745, %r664, %r657;
	mul.wide.s32 	%rd1297, %r2745, 4;
	add.s64 	%rd1298, %rd2, %rd1297;
	ld.global.f32 	%f324, [%rd1298];
	mad.lo.s32 	%r2746, %r664, %r2084, %r656;
	mul.wide.s32 	%rd1299, %r2746, 4;
	add.s64 	%rd1300, %rd1, %rd1299;
	st.global.f32 	[%rd1300], %f324;
$L__BB2_994:
	add.s32 	%r665, %r663, %r4;
	setp.gt.u32 	%p671, %r665, 31;
	@%p671 bra 	$L__BB2_1078;
	add.s32 	%r666, %r664, %r4;
	setp.ge.s32 	%p672, %r666, %r2085;
	@%p672 bra 	$L__BB2_997;
	add.s32 	%r2747, %r666, %r657;
	mul.wide.s32 	%rd1301, %r2747, 4;
	add.s64 	%rd1302, %rd2, %rd1301;
	ld.global.f32 	%f325, [%rd1302];
	mad.lo.s32 	%r2748, %r666, %r2084, %r656;
	mul.wide.s32 	%rd1303, %r2748, 4;
	add.s64 	%rd1304, %rd1, %rd1303;
	st.global.f32 	[%rd1304], %f325;
$L__BB2_997:
	add.s32 	%r667, %r665, %r4;
	setp.gt.u32 	%p673, %r667, 31;
	@%p673 bra 	$L__BB2_1078;
	add.s32 	%r668, %r666, %r4;
	setp.ge.s32 	%p674, %r668, %r2085;
	@%p674 bra 	$L__BB2_1000;
	add.s32 	%r2749, %r668, %r657;
	mul.wide.s32 	%rd1305, %r2749, 4;
	add.s64 	%rd1306, %rd2, %rd1305;
	ld.global.f32 	%f326, [%rd1306];
	mad.lo.s32 	%r2750, %r668, %r2084, %r656;
	mul.wide.s32 	%rd1307, %r2750, 4;
	add.s64 	%rd1308, %rd1, %rd1307;
	st.global.f32 	[%rd1308], %f326;
$L__BB2_1000:
	add.s32 	%r669, %r667, %r4;
	setp.gt.u32 	%p675, %r669, 31;
	@%p675 bra 	$L__BB2_1078;
	add.s32 	%r670, %r668, %r4;
	setp.ge.s32 	%p676, %r670, %r2085;
	@%p676 bra 	$L__BB2_1003;
	add.s32 	%r2751, %r670, %r657;
	mul.wide.s32 	%rd1309, %r2751, 4;
	add.s64 	%rd1310, %rd2, %rd1309;
	ld.global.f32 	%f327, [%rd1310];
	mad.lo.s32 	%r2752, %r670, %r2084, %r656;
	mul.wide.s32 	%rd1311, %r2752, 4;
	add.s64 	%rd1312, %rd1, %rd1311;
	st.global.f32 	[%rd1312], %f327;
$L__BB2_1003:
	add.s32 	%r671, %r669, %r4;
	setp.gt.u32 	%p677, %r671, 31;
	@%p677 bra 	$L__BB2_1078;
	add.s32 	%r672, %r670, %r4;
	setp.ge.s32 	%p678, %r672, %r2085;
	@%p678 bra 	$L__BB2_1006;
	add.s32 	%r2753, %r672, %r657;
	mul.wide.s32 	%rd1313, %r2753, 4;
	add.s64 	%rd1314, %rd2, %rd1313;
	ld.global.f32 	%f328, [%rd1314];
	mad.lo.s32 	%r2754, %r672, %r2084, %r656;
	mul.wide.s32 	%rd1315, %r2754, 4;
	add.s64 	%rd1316, %rd1, %rd1315;
	st.global.f32 	[%rd1316], %f328;
$L__BB2_1006:
	add.s32 	%r673, %r671, %r4;
	setp.gt.u32 	%p679, %r673, 31;
	@%p679 bra 	$L__BB2_1078;
	add.s32 	%r674, %r672, %r4;
	setp.ge.s32 	%p680, %r674, %r2085;
	@%p680 bra 	$L__BB2_1009;
	add.s32 	%r2755, %r674, %r657;
	mul.wide.s32 	%rd1317, %r2755, 4;
	add.s64 	%rd1318, %rd2, %rd1317;
	ld.global.f32 	%f329, [%rd1318];
	mad.lo.s32 	%r2756, %r674, %r2084, %r656;
	mul.wide.s32 	%rd1319, %r2756, 4;
	add.s64 	%rd1320, %rd1, %rd1319;
	st.global.f32 	[%rd1320], %f329;
$L__BB2_1009:
	add.s32 	%r675, %r673, %r4;
	setp.gt.u32 	%p681, %r675, 31;
	@%p681 bra 	$L__BB2_1078;
	add.s32 	%r676, %r674, %r4;
	setp.ge.s32 	%p682, %r676, %r2085;
	@%p682 bra 	$L__BB2_1012;
	add.s32 	%r2757, %r676, %r657;
	mul.wide.s32 	%rd1321, %r2757, 4;
	add.s64 	%rd1322, %rd2, %rd1321;
	ld.global.f32 	%f330, [%rd1322];
	mad.lo.s32 	%r2758, %r676, %r2084, %r656;
	mul.wide.s32 	%rd1323, %r2758, 4;
	add.s64 	%rd1324, %rd1, %rd1323;
	st.global.f32 	[%rd1324], %f330;
$L__BB2_1012:
	add.s32 	%r677, %r675, %r4;
	setp.gt.u32 	%p683, %r677, 31;
	@%p683 bra 	$L__BB2_1078;
	add.s32 	%r678, %r676, %r4;
	setp.ge.s32 	%p684, %r678, %r2085;
	@%p684 bra 	$L__BB2_1015;
	add.s32 	%r2759, %r678, %r657;
	mul.wide.s32 	%rd1325, %r2759, 4;
	add.s64 	%rd1326, %rd2, %rd1325;
	ld.global.f32 	%f331, [%rd1326];
	mad.lo.s32 	%r2760, %r678, %r2084, %r656;
	mul.wide.s32 	%rd1327, %r2760, 4;
	add.s64 	%rd1328, %rd1, %rd1327;
	st.global.f32 	[%rd1328], %f331;
$L__BB2_1015:
	add.s32 	%r679, %r677, %r4;
	setp.gt.u32 	%p685, %r679, 31;
	@%p685 bra 	$L__BB2_1078;
	add.s32 	%r680, %r678, %r4;
	setp.ge.s32 	%p686, %r680, %r2085;
	@%p686 bra 	$L__BB2_1018;
	add.s32 	%r2761, %r680, %r657;
	mul.wide.s32 	%rd1329, %r2761, 4;
	add.s64 	%rd1330, %rd2, %rd1329;
	ld.global.f32 	%f332, [%rd1330];
	mad.lo.s32 	%r2762, %r680, %r2084, %r656;
	mul.wide.s32 	%rd1331, %r2762, 4;
	add.s64 	%rd1332, %rd1, %rd1331;
	st.global.f32 	[%rd1332], %f332;
$L__BB2_1018:
	add.s32 	%r681, %r679, %r4;
	setp.gt.u32 	%p687, %r681, 31;
	@%p687 bra 	$L__BB2_1078;
	add.s32 	%r682, %r680, %r4;
	setp.ge.s32 	%p688, %r682, %r2085;
	@%p688 bra 	$L__BB2_1021;
	add.s32 	%r2763, %r682, %r657;
	mul.wide.s32 	%rd1333, %r2763, 4;
	add.s64 	%rd1334, %rd2, %rd1333;
	ld.global.f32 	%f333, [%rd1334];
	mad.lo.s32 	%r2764, %r682, %r2084, %r656;
	mul.wide.s32 	%rd1335, %r2764, 4;
	add.s64 	%rd1336, %rd1, %rd1335;
	st.global.f32 	[%rd1336], %f333;
$L__BB2_1021:
	add.s32 	%r683, %r681, %r4;
	setp.gt.u32 	%p689, %r683, 31;
	@%p689 bra 	$L__BB2_1078;
	add.s32 	%r684, %r682, %r4;
	setp.ge.s32 	%p690, %r684, %r2085;
	@%p690 bra 	$L__BB2_1024;
	add.s32 	%r2765, %r684, %r657;
	mul.wide.s32 	%rd1337, %r2765, 4;
	add.s64 	%rd1338, %rd2, %rd1337;
	ld.global.f32 	%f334, [%rd1338];
	mad.lo.s32 	%r2766, %r684, %r2084, %r656;
	mul.wide.s32 	%rd1339, %r2766, 4;
	add.s64 	%rd1340, %rd1, %rd1339;
	st.global.f32 	[%rd1340], %f334;
$L__BB2_1024:
	add.s32 	%r685, %r683, %r4;
	setp.gt.u32 	%p691, %r685, 31;
	@%p691 bra 	$L__BB2_1078;
	add.s32 	%r686, %r684, %r4;
	setp.ge.s32 	%p692, %r686, %r2085;
	@%p692 bra 	$L__BB2_1027;
	add.s32 	%r2767, %r686, %r657;
	mul.wide.s32 	%rd1341, %r2767, 4;
	add.s64 	%rd1342, %rd2, %rd1341;
	ld.global.f32 	%f335, [%rd1342];
	mad.lo.s32 	%r2768, %r686, %r2084, %r656;
	mul.wide.s32 	%rd1343, %r2768, 4;
	add.s64 	%rd1344, %rd1, %rd1343;
	st.global.f32 	[%rd1344], %f335;
$L__BB2_1027:
	add.s32 	%r687, %r685, %r4;
	setp.gt.u32 	%p693, %r687, 31;
	@%p693 bra 	$L__BB2_1078;
	add.s32 	%r688, %r686, %r4;
	setp.ge.s32 	%p694, %r688, %r2085;
	@%p694 bra 	$L__BB2_1030;
	add.s32 	%r2769, %r688, %r657;
	mul.wide.s32 	%rd1345, %r2769, 4;
	add.s64 	%rd1346, %rd2, %rd1345;
	ld.global.f32 	%f336, [%rd1346];
	mad.lo.s32 	%r2770, %r688, %r2084, %r656;
	mul.wide.s32 	%rd1347, %r2770, 4;
	add.s64 	%rd1348, %rd1, %rd1347;
	st.global.f32 	[%rd1348], %f336;
$L__BB2_1030:
	add.s32 	%r689, %r687, %r4;
	setp.gt.u32 	%p695, %r689, 31;
	@%p695 bra 	$L__BB2_1078;
	add.s32 	%r690, %r688, %r4;
	setp.ge.s32 	%p696, %r690, %r2085;
	@%p696 bra 	$L__BB2_1033;
	add.s32 	%r2771, %r690, %r657;
	mul.wide.s32 	%rd1349, %r2771, 4;
	add.s64 	%rd1350, %rd2, %rd1349;
	ld.global.f32 	%f337, [%rd1350];
	mad.lo.s32 	%r2772, %r690, %r2084, %r656;
	mul.wide.s32 	%rd1351, %r2772, 4;
	add.s64 	%rd1352, %rd1, %rd1351;
	st.global.f32 	[%rd1352], %f337;
$L__BB2_1033:
	add.s32 	%r691, %r689, %r4;
	setp.gt.u32 	%p697, %r691, 31;
	@%p697 bra 	$L__BB2_1078;
	add.s32 	%r692, %r690, %r4;
	setp.ge.s32 	%p698, %r692, %r2085;
	@%p698 bra 	$L__BB2_1036;
	add.s32 	%r2773, %r692, %r657;
	mul.wide.s32 	%rd1353, %r2773, 4;
	add.s64 	%rd1354, %rd2, %rd1353;
	ld.global.f32 	%f338, [%rd1354];
	mad.lo.s32 	%r2774, %r692, %r2084, %r656;
	mul.wide.s32 	%rd1355, %r2774, 4;
	add.s64 	%rd1356, %rd1, %rd1355;
	st.global.f32 	[%rd1356], %f338;
$L__BB2_1036:
	add.s32 	%r693, %r691, %r4;
	setp.gt.u32 	%p699, %r693, 31;
	@%p699 bra 	$L__BB2_1078;
	add.s32 	%r694, %r692, %r4;
	setp.ge.s32 	%p700, %r694, %r2085;
	@%p700 bra 	$L__BB2_1039;
	add.s32 	%r2775, %r694, %r657;
	mul.wide.s32 	%rd1357, %r2775, 4;
	add.s64 	%rd1358, %rd2, %rd1357;
	ld.global.f32 	%f339, [%rd1358];
	mad.lo.s32 	%r2776, %r694, %r2084, %r656;
	mul.wide.s32 	%rd1359, %r2776, 4;
	add.s64 	%rd1360, %rd1, %rd1359;
	st.global.f32 	[%rd1360], %f339;
$L__BB2_1039:
	add.s32 	%r695, %r693, %r4;
	setp.gt.u32 	%p701, %r695, 31;
	@%p701 bra 	$L__BB2_1078;
	add.s32 	%r696, %r694, %r4;
	setp.ge.s32 	%p702, %r696, %r2085;
	@%p702 bra 	$L__BB2_1042;
	add.s32 	%r2777, %r696, %r657;
	mul.wide.s32 	%rd1361, %r2777, 4;
	add.s64 	%rd1362, %rd2, %rd1361;
	ld.global.f32 	%f340, [%rd1362];
	mad.lo.s32 	%r2778, %r696, %r2084, %r656;
	mul.wide.s32 	%rd1363, %r2778, 4;
	add.s64 	%rd1364, %rd1, %rd1363;
	st.global.f32 	[%rd1364], %f340;
$L__BB2_1042:
	add.s32 	%r697, %r695, %r4;
	setp.gt.u32 	%p703, %r697, 31;
	@%p703 bra 	$L__BB2_1078;
	add.s32 	%r698, %r696, %r4;
	setp.ge.s32 	%p704, %r698, %r2085;
	@%p704 bra 	$L__BB2_1045;
	add.s32 	%r2779, %r698, %r657;
	mul.wide.s32 	%rd1365, %r2779, 4;
	add.s64 	%rd1366, %rd2, %rd1365;
	ld.global.f32 	%f341, [%rd1366];
	mad.lo.s32 	%r2780, %r698, %r2084, %r656;
	mul.wide.s32 	%rd1367, %r2780, 4;
	add.s64 	%rd1368, %rd1, %rd1367;
	st.global.f32 	[%rd1368], %f341;
$L__BB2_1045:
	add.s32 	%r699, %r697, %r4;
	setp.gt.u32 	%p705, %r699, 31;
	@%p705 bra 	$L__BB2_1078;
	add.s32 	%r700, %r698, %r4;
	setp.ge.s32 	%p706, %r700, %r2085;
	@%p706 bra 	$L__BB2_1048;
	add.s32 	%r2781, %r700, %r657;
	mul.wide.s32 	%rd1369, %r2781, 4;
	add.s64 	%rd1370, %rd2, %rd1369;
	ld.global.f32 	%f342, [%rd1370];
	mad.lo.s32 	%r2782, %r700, %r2084, %r656;
	mul.wide.s32 	%rd1371, %r2782, 4;
	add.s64 	%rd1372, %rd1, %rd1371;
	st.global.f32 	[%rd1372], %f342;
$L__BB2_1048:
	add.s32 	%r701, %r699, %r4;
	setp.gt.u32 	%p707, %r701, 31;
	@%p707 bra 	$L__BB2_1078;
	add.s32 	%r702, %r700, %r4;
	setp.ge.s32 	%p708, %r702, %r2085;
	@%p708 bra 	$L__BB2_1051;
	add.s32 	%r2783, %r702, %r657;
	mul.wide.s32 	%rd1373, %r2783, 4;
	add.s64 	%rd1374, %rd2, %rd1373;
	ld.global.f32 	%f343, [%rd1374];
	mad.lo.s32 	%r2784, %r702, %r2084, %r656;
	mul.wide.s32 	%rd1375, %r2784, 4;
	add.s64 	%rd1376, %rd1, %rd1375;
	st.global.f32 	[%rd1376], %f343;
$L__BB2_1051:
	add.s32 	%r703, %r701, %r4;
	setp.gt.u32 	%p709, %r703, 31;
	@%p709 bra 	$L__BB2_1078;
	add.s32 	%r704, %r702, %r4;
	setp.ge.s32 	%p710, %r704, %r2085;
	@%p710 bra 	$L__BB2_1054;
	add.s32 	%r2785, %r704, %r657;
	mul.wide.s32 	%rd1377, %r2785, 4;
	add.s64 	%rd1378, %rd2, %rd1377;
	ld.global.f32 	%f344, [%rd1378];
	mad.lo.s32 	%r2786, %r704, %r2084, %r656;
	mul.wide.s32 	%rd1379, %r2786, 4;
	add.s64 	%rd1380, %rd1, %rd1379;
	st.global.f32 	[%rd1380], %f344;
$L__BB2_1054:
	add.s32 	%r705, %r703, %r4;
	setp.gt.u32 	%p711, %r705, 31;
	@%p711 bra 	$L__BB2_1078;
	add.s32 	%r706, %r704, %r4;
	setp.ge.s32 	%p712, %r706, %r2085;
	@%p712 bra 	$L__BB2_1057;
	add.s32 	%r2787, %r706, %r657;
	mul.wide.s32 	%rd1381, %r2787, 4;
	add.s64 	%rd1382, %rd2, %rd1381;
	ld.global.f32 	%f345, [%rd1382];
	mad.lo.s32 	%r2788, %r706, %r2084, %r656;
	mul.wide.s32 	%rd1383, %r2788, 4;
	add.s64 	%rd1384, %rd1, %rd1383;
	st.global.f32 	[%rd1384], %f345;
$L__BB2_1057:
	add.s32 	%r707, %r705, %r4;
	setp.gt.u32 	%p713, %r707, 31;
	@%p713 bra 	$L__BB2_1078;
	add.s32 	%r708, %r706, %r4;
	setp.ge.s32 	%p714, %r708, %r2085;
	@%p714 bra 	$L__BB2_1060;
	add.s32 	%r2789, %r708, %r657;
	mul.wide.s32 	%rd1385, %r2789, 4;
	add.s64 	%rd1386, %rd2, %rd1385;
	ld.global.f32 	%f346, [%rd1386];
	mad.lo.s32 	%r2790, %r708, %r2084, %r656;
	mul.wide.s32 	%rd1387, %r2790, 4;
	add.s64 	%rd1388, %rd1, %rd1387;
	st.global.f32 	[%rd1388], %f346;
$L__BB2_1060:
	add.s32 	%r709, %r707, %r4;
	setp.gt.u32 	%p715, %r709, 31;
	@%p715 bra 	$L__BB2_1078;
	add.s32 	%r710, %r708, %r4;
	setp.ge.s32 	%p716, %r710, %r2085;
	@%p716 bra 	$L__BB2_1063;
	add.s32 	%r2791, %r710, %r657;
	mul.wide.s32 	%rd1389, %r2791, 4;
	add.s64 	%rd1390, %rd2, %rd1389;
	ld.global.f32 	%f347, [%rd1390];
	mad.lo.s32 	%r2792, %r710, %r2084, %r656;
	mul.wide.s32 	%rd1391, %r2792, 4;
	add.s64 	%rd1392, %rd1, %rd1391;
	st.global.f32 	[%rd1392], %f347;
$L__BB2_1063:
	add.s32 	%r711, %r709, %r4;
	setp.gt.u32 	%p717, %r711, 31;
	@%p717 bra 	$L__BB2_1078;
	add.s32 	%r712, %r710, %r4;
	setp.ge.s32 	%p718, %r712, %r2085;
	@%p718 bra 	$L__BB2_1066;
	add.s32 	%r2793, %r712, %r657;
	mul.wide.s32 	%rd1393, %r2793, 4;
	add.s64 	%rd1394, %rd2, %rd1393;
	ld.global.f32 	%f348, [%rd1394];
	mad.lo.s32 	%r2794, %r712, %r2084, %r656;
	mul.wide.s32 	%rd1395, %r2794, 4;
	add.s64 	%rd1396, %rd1, %rd1395;
	st.global.f32 	[%rd1396], %f348;
$L__BB2_1066:
	add.s32 	%r713, %r711, %r4;
	setp.gt.u32 	%p719, %r713, 31;
	@%p719 bra 	$L__BB2_1078;
	add.s32 	%r714, %r712, %r4;
	setp.ge.s32 	%p720, %r714, %r2085;
	@%p720 bra 	$L__BB2_1069;
	add.s32 	%r2795, %r714, %r657;
	mul.wide.s32 	%rd1397, %r2795, 4;
	add.s64 	%rd1398, %rd2, %rd1397;
	ld.global.f32 	%f349, [%rd1398];
	mad.lo.s32 	%r2796, %r714, %r2084, %r656;
	mul.wide.s32 	%rd1399, %r2796, 4;
	add.s64 	%rd1400, %rd1, %rd1399;
	st.global.f32 	[%rd1400], %f349;
$L__BB2_1069:
	add.s32 	%r715, %r713, %r4;
	setp.gt.u32 	%p721, %r715, 31;
	@%p721 bra 	$L__BB2_1078;
	add.s32 	%r716, %r714, %r4;
	setp.ge.s32 	%p722, %r716, %r2085;
	@%p722 bra 	$L__BB2_1072;
	add.s32 	%r2797, %r716, %r657;
	mul.wide.s32 	%rd1401, %r2797, 4;
	add.s64 	%rd1402, %rd2, %rd1401;
	ld.global.f32 	%f350, [%rd1402];
	mad.lo.s32 	%r2798, %r716, %r2084, %r656;
	mul.wide.s32 	%rd1403, %r2798, 4;
	add.s64 	%rd1404, %rd1, %rd1403;
	st.global.f32 	[%rd1404], %f350;
$L__BB2_1072:
	add.s32 	%r717, %r715, %r4;
	setp.gt.u32 	%p723, %r717, 31;
	@%p723 bra 	$L__BB2_1078;
	add.s32 	%r718, %r716, %r4;
	setp.ge.s32 	%p724, %r718, %r2085;
	@%p724 bra 	$L__BB2_1075;
	add.s32 	%r2799, %r718, %r657;
	mul.wide.s32 	%rd1405, %r2799, 4;
	add.s64 	%rd1406, %rd2, %rd1405;
	ld.global.f32 	%f351, [%rd1406];
	mad.lo.s32 	%r2800, %r718, %r2084, %r656;
	mul.wide.s32 	%rd1407, %r2800, 4;
	add.s64 	%rd1408, %rd1, %rd1407;
	st.global.f32 	[%rd1408], %f351;
$L__BB2_1075:
	add.s32 	%r2801, %r717, %r4;
	setp.gt.u32 	%p725, %r2801, 31;
	@%p725 bra 	$L__BB2_1078;
	add.s32 	%r719, %r718, %r4;
	setp.ge.s32 	%p726, %r719, %r2085;
	@%p726 bra 	$L__BB2_1078;
	add.s32 	%r2802, %r719, %r657;
	mul.wide.s32 	%rd1409, %r2802, 4;
	add.s64 	%rd1410, %rd2, %rd1409;
	ld.global.f32 	%f352, [%rd1410];
	mad.lo.s32 	%r2803, %r719, %r2084, %r656;
	mul.wide.s32 	%rd1411, %r2803, 4;
	add.s64 	%rd1412, %rd1, %rd1411;
	st.global.f32 	[%rd1412], %f352;
$L__BB2_1078:
	add.s32 	%r720, %r655, %r5;
	setp.gt.u32 	%p727, %r720, 31;
	@%p727 bra 	$L__BB2_3135;
	add.s32 	%r721, %r656, %r5;
	setp.ge.s32 	%p728, %r721, %r2084;
	@%p728 bra 	$L__BB2_3135;
	setp.gt.u32 	%p729, %r3, 31;
	@%p729 bra 	$L__BB2_1176;
	mul.lo.s32 	%r722, %r721, %r2085;
	add.s32 	%r723, %r3, %r1;
	setp.ge.s32 	%p730, %r723, %r2085;
	@%p730 bra 	$L__BB2_1083;
	add.s32 	%r2804, %r723, %r722;
	mul.wide.s32 	%rd1413, %r2804, 4;
	add.s64 	%rd1414, %rd2, %rd1413;
	ld.global.f32 	%f353, [%rd1414];
	mad.lo.s32 	%r2805, %r723, %r2084, %r721;
	mul.wide.s32 	%rd1415, %r2805, 4;
	add.s64 	%rd1416, %rd1, %rd1415;
	st.global.f32 	[%rd1416], %f353;
$L__BB2_1083:
	add.s32 	%r724, %r3, %r4;
	setp.gt.u32 	%p731, %r724, 31;
	@%p731 bra 	$L__BB2_1176;
	add.s32 	%r725, %r723, %r4;
	setp.ge.s32 	%p732, %r725, %r2085;
	@%p732 bra 	$L__BB2_1086;
	add.s32 	%r2806, %r725, %r722;
	mul.wide.s32 	%rd1417, %r2806, 4;
	add.s64 	%rd1418, %rd2, %rd1417;
	ld.global.f32 	%f354, [%rd1418];
	mad.lo.s32 	%r2807, %r725, %r2084, %r721;
	mul.wide.s32 	%rd1419, %r2807, 4;
	add.s64 	%rd1420, %rd1, %rd1419;
	st.global.f32 	[%rd1420], %f354;
$L__BB2_1086:
	add.s32 	%r726, %r724, %r4;
	setp.gt.u32 	%p733, %r726, 31;
	@%p733 bra 	$L__BB2_1176;
	add.s32 	%r727, %r725, %r4;
	setp.ge.s32 	%p734, %r727, %r2085;
	@%p734 bra 	$L__BB2_1089;
	add.s32 	%r2808, %r727, %r722;
	mul.wide.s32 	%rd1421, %r2808, 4;
	add.s64 	%rd1422, %rd2, %rd1421;
	ld.global.f32 	%f355, [%rd1422];
	mad.lo.s32 	%r2809, %r727, %r2084, %r721;
	mul.wide.s32 	%rd1423, %r2809, 4;
	add.s64 	%rd1424, %rd1, %rd1423;
	st.global.f32 	[%rd1424], %f355;
$L__BB2_1089:
	add.s32 	%r728, %r726, %r4;
	setp.gt.u32 	%p735, %r728, 31;
	@%p735 bra 	$L__BB2_1176;
	add.s32 	%r729, %r727, %r4;
	setp.ge.s32 	%p736, %r729, %r2085;
	@%p736 bra 	$L__BB2_1092;
	add.s32 	%r2810, %r729, %r722;
	mul.wide.s32 	%rd1425, %r2810, 4;
	add.s64 	%rd1426, %rd2, %rd1425;
	ld.global.f32 	%f356, [%rd1426];
	mad.lo.s32 	%r2811, %r729, %r2084, %r721;
	mul.wide.s32 	%rd1427, %r2811, 4;
	add.s64 	%rd1428, %rd1, %rd1427;
	st.global.f32 	[%rd1428], %f356;
$L__BB2_1092:
	add.s32 	%r730, %r728, %r4;
	setp.gt.u32 	%p737, %r730, 31;
	@%p737 bra 	$L__BB2_1176;
	add.s32 	%r731, %r729, %r4;
	setp.ge.s32 	%p738, %r731, %r2085;
	@%p738 bra 	$L__BB2_1095;
	add.s32 	%r2812, %r731, %r722;
	mul.wide.s32 	%rd1429, %r2812, 4;
	add.s64 	%rd1430, %rd2, %rd1429;
	ld.global.f32 	%f357, [%rd1430];
	mad.lo.s32 	%r2813, %r731, %r2084, %r721;
	mul.wide.s32 	%rd1431, %r2813, 4;
	add.s64 	%rd1432, %rd1, %rd1431;
	st.global.f32 	[%rd1432], %f357;
$L__BB2_1095:
	add.s32 	%r732, %r730, %r4;
	setp.gt.u32 	%p739, %r732, 31;
	@%p739 bra 	$L__BB2_1176;
	add.s32 	%r733, %r731, %r4;
	setp.ge.s32 	%p740, %r733, %r2085;
	@%p740 bra 	$L__BB2_1098;
	add.s32 	%r2814, %r733, %r722;
	mul.wide.s32 	%rd1433, %r2814, 4;
	add.s64 	%rd1434, %rd2, %rd1433;
	ld.global.f32 	%f358, [%rd1434];
	mad.lo.s32 	%r2815, %r733, %r2084, %r721;
	mul.wide.s32 	%rd1435, %r2815, 4;
	add.s64 	%rd1436, %rd1, %rd1435;
	st.global.f32 	[%rd1436], %f358;
$L__BB2_1098:
	add.s32 	%r734, %r732, %r4;
	setp.gt.u32 	%p741, %r734, 31;
	@%p741 bra 	$L__BB2_1176;
	add.s32 	%r735, %r733, %r4;
	setp.ge.s32 	%p742, %r735, %r2085;
	@%p742 bra 	$L__BB2_1101;
	add.s32 	%r2816, %r735, %r722;
	mul.wide.s32 	%rd1437, %r2816, 4;
	add.s64 	%rd1438, %rd2, %rd1437;
	ld.global.f32 	%f359, [%rd1438];
	mad.lo.s32 	%r2817, %r735, %r2084, %r721;
	mul.wide.s32 	%rd1439, %r2817, 4;
	add.s64 	%rd1440, %rd1, %rd1439;
	st.global.f32 	[%rd1440], %f359;
$L__BB2_1101:
	add.s32 	%r736, %r734, %r4;
	setp.gt.u32 	%p743, %r736, 31;
	@%p743 bra 	$L__BB2_1176;
	add.s32 	%r737, %r735, %r4;
	setp.ge.s32 	%p744, %r737, %r2085;
	@%p744 bra 	$L__BB2_1104;
	add.s32 	%r2818, %r737, %r722;
	mul.wide.s32 	%rd1441, %r2818, 4;
	add.s64 	%rd1442, %rd2, %rd1441;
	ld.global.f32 	%f360, [%rd1442];
	mad.lo.s32 	%r2819, %r737, %r2084, %r721;
	mul.wide.s32 	%rd1443, %r2819, 4;
	add.s64 	%rd1444, %rd1, %rd1443;
	st.global.f32 	[%rd1444], %f360;
$L__BB2_1104:
	add.s32 	%r738, %r736, %r4;
	setp.gt.u32 	%p745, %r738, 31;
	@%p745 bra 	$L__BB2_1176;
	add.s32 	%r739, %r737, %r4;
	setp.ge.s32 	%p746, %r739, %r2085;
	@%p746 bra 	$L__BB2_1107;
	add.s32 	%r2820, %r739, %r722;
	mul.wide.s32 	%rd1445, %r2820, 4;
	add.s64 	%rd1446, %rd2, %rd1445;
	ld.global.f32 	%f361, [%rd1446];
	mad.lo.s32 	%r2821, %r739, %r2084, %r721;
	mul.wide.s32 	%rd1447, %r2821, 4;
	add.s64 	%rd1448, %rd1, %rd1447;
	st.global.f32 	[%rd1448], %f361;
$L__BB2_1107:
	add.s32 	%r740, %r738, %r4;
	setp.gt.u32 	%p747, %r740, 31;
	@%p747 bra 	$L__BB2_1176;
	add.s32 	%r741, %r739, %r4;
	setp.ge.s32 	%p748, %r741, %r2085;
	@%p748 bra 	$L__BB2_1110;
	add.s32 	%r2822, %r741, %r722;
	mul.wide.s32 	%rd1449, %r2822, 4;
	add.s64 	%rd1450, %rd2, %rd1449;
	ld.global.f32 	%f362, [%rd1450];
	mad.lo.s32 	%r2823, %r741, %r2084, %r721;
	mul.wide.s32 	%rd1451, %r2823, 4;
	add.s64 	%rd1452, %rd1, %rd1451;
	st.global.f32 	[%rd1452], %f362;
$L__BB2_1110:
	add.s32 	%r742, %r740, %r4;
	setp.gt.u32 	%p749, %r742, 31;
	@%p749 bra 	$L__BB2_1176;
	add.s32 	%r743, %r741, %r4;
	setp.ge.s32 	%p750, %r743, %r2085;
	@%p750 bra 	$L__BB2_1113;
	add.s32 	%r2824, %r743, %r722;
	mul.wide.s32 	%rd1453, %r2824, 4;
	add.s64 	%rd1454, %rd2, %rd1453;
	ld.global.f32 	%f363, [%rd1454];
	mad.lo.s32 	%r2825, %r743, %r2084, %r721;
	mul.wide.s32 	%rd1455, %r2825, 4;
	add.s64 	%rd1456, %rd1, %rd1455;
	st.global.f32 	[%rd1456], %f363;
$L__BB2_1113:
	add.s32 	%r744, %r742, %r4;
	setp.gt.u32 	%p751, %r744, 31;
	@%p751 bra 	$L__BB2_1176;
	add.s32 	%r745, %r743, %r4;
	setp.ge.s32 	%p752, %r745, %r2085;
	@%p752 bra 	$L__BB2_1116;
	add.s32 	%r2826, %r745, %r722;
	mul.wide.s32 	%rd1457, %r2826, 4;
	add.s64 	%rd1458, %rd2, %rd1457;
	ld.global.f32 	%f364, [%rd1458];
	mad.lo.s32 	%r2827, %r745, %r2084, %r721;
	mul.wide.s32 	%rd1459, %r2827, 4;
	add.s64 	%rd1460, %rd1, %rd1459;
	st.global.f32 	[%rd1460], %f364;
$L__BB2_1116:
	add.s32 	%r746, %r744, %r4;
	setp.gt.u32 	%p753, %r746, 31;
	@%p753 bra 	$L__BB2_1176;
	add.s32 	%r747, %r745, %r4;
	setp.ge.s32 	%p754, %r747, %r2085;
	@%p754 bra 	$L__BB2_1119;
	add.s32 	%r2828, %r747, %r722;
	mul.wide.s32 	%rd1461, %r2828, 4;
	add.s64 	%rd1462, %rd2, %rd1461;
	ld.global.f32 	%f365, [%rd1462];
	mad.lo.s32 	%r2829, %r747, %r2084, %r721;
	mul.wide.s32 	%rd1463, %r2829, 4;
	add.s64 	%rd1464, %rd1, %rd1463;
	st.global.f32 	[%rd1464], %f365;
$L__BB2_1119:
	add.s32 	%r748, %r746, %r4;
	setp.gt.u32 	%p755, %r748, 31;
	@%p755 bra 	$L__BB2_1176;
	add.s32 	%r749, %r747, %r4;
	setp.ge.s32 	%p756, %r749, %r2085;
	@%p756 bra 	$L__BB2_1122;
	add.s32 	%r2830, %r749, %r722;
	mul.wide.s32 	%rd1465, %r2830, 4;
	add.s64 	%rd1466, %rd2, %rd1465;
	ld.global.f32 	%f366, [%rd1466];
	mad.lo.s32 	%r2831, %r749, %r2084, %r721;
	mul.wide.s32 	%rd1467, %r2831, 4;
	add.s64 	%rd1468, %rd1, %rd1467;
	st.global.f32 	[%rd1468], %f366;
$L__BB2_1122:
	add.s32 	%r750, %r748, %r4;
	setp.gt.u32 	%p757, %r750, 31;
	@%p757 bra 	$L__BB2_1176;
	add.s32 	%r751, %r749, %r4;
	setp.ge.s32 	%p758, %r751, %r2085;
	@%p758 bra 	$L__BB2_1125;
	add.s32 	%r2832, %r751, %r722;
	mul.wide.s32 	%rd1469, %r2832, 4;
	add.s64 	%rd1470, %rd2, %rd1469;
	ld.global.f32 	%f367, [%rd1470];
	mad.lo.s32 	%r2833, %r751, %r2084, %r721;
	mul.wide.s32 	%rd1471, %r2833, 4;
	add.s64 	%rd1472, %rd1, %rd1471;
	st.global.f32 	[%rd1472], %f367;
$L__BB2_1125:
	add.s32 	%r752, %r750, %r4;
	setp.gt.u32 	%p759, %r752, 31;
	@%p759 bra 	$L__BB2_1176;
	add.s32 	%r753, %r751, %r4;
	setp.ge.s32 	%p760, %r753, %r2085;
	@%p760 bra 	$L__BB2_1128;
	add.s32 	%r2834, %r753, %r722;
	mul.wide.s32 	%rd1473, %r2834, 4;
	add.s64 	%rd1474, %rd2, %rd1473;
	ld.global.f32 	%f368, [%rd1474];
	mad.lo.s32 	%r2835, %r753, %r2084, %r721;
	mul.wide.s32 	%rd1475, %r2835, 4;
	add.s64 	%rd1476, %rd1, %rd1475;
	st.global.f32 	[%rd1476], %f368;
$L__BB2_1128:
	add.s32 	%r754, %r752, %r4;
	setp.gt.u32 	%p761, %r754, 31;
	@%p761 bra 	$L__BB2_1176;
	add.s32 	%r755, %r753, %r4;
	setp.ge.s32 	%p762, %r755, %r2085;
	@%p762 bra 	$L__BB2_1131;
	add.s32 	%r2836, %r755, %r722;
	mul.wide.s32 	%rd1477, %r2836, 4;
	add.s64 	%rd1478, %rd2, %rd1477;
	ld.global.f32 	%f369, [%rd1478];
	mad.lo.s32 	%r2837, %r755, %r2084, %r721;
	mul.wide.s32 	%rd1479, %r2837, 4;
	add.s64 	%rd1480, %rd1, %rd1479;
	st.global.f32 	[%rd1480], %f369;
$L__BB2_1131:
	add.s32 	%r756, %r754, %r4;
	setp.gt.u32 	%p763, %r756, 31;
	@%p763 bra 	$L__BB2_1176;
	add.s32 	%r757, %r755, %r4;
	setp.ge.s32 	%p764, %r757, %r2085;
	@%p764 bra 	$L__BB2_1134;
	add.s32 	%r2838, %r757, %r722;
	mul.wide.s32 	%rd1481, %r2838, 4;
	add.s64 	%rd1482, %rd2, %rd1481;
	ld.global.f32 	%f370, [%rd1482];
	mad.lo.s32 	%r2839, %r757, %r2084, %r721;
	mul.wide.s32 	%rd1483, %r2839, 4;
	add.s64 	%rd1484, %rd1, %rd1483;
	st.global.f32 	[%rd1484], %f370;
$L__BB2_1134:
	add.s32 	%r758, %r756, %r4;
	setp.gt.u32 	%p765, %r758, 31;
	@%p765 bra 	$L__BB2_1176;
	add.s32 	%r759, %r757, %r4;
	setp.ge.s32 	%p766, %r759, %r2085;
	@%p766 bra 	$L__BB2_1137;
	add.s32 	%r2840, %r759, %r722;
	mul.wide.s32 	%rd1485, %r2840, 4;
	add.s64 	%rd1486, %rd2, %rd1485;
	ld.global.f32 	%f371, [%rd1486];
	mad.lo.s32 	%r2841, %r759, %r2084, %r721;
	mul.wide.s32 	%rd1487, %r2841, 4;
	add.s64 	%rd1488, %rd1, %rd1487;
	st.global.f32 	[%rd1488], %f371;
$L__BB2_1137:
	add.s32 	%r760, %r758, %r4;
	setp.gt.u32 	%p767, %r760, 31;
	@%p767 bra 	$L__BB2_1176;
	add.s32 	%r761, %r759, %r4;
	setp.ge.s32 	%p768, %r761, %r2085;
	@%p768 bra 	$L__BB2_1140;
	add.s32 	%r2842, %r761, %r722;
	mul.wide.s32 	%rd1489, %r2842, 4;
	add.s64 	%rd1490, %rd2, %rd1489;
	ld.global.f32 	%f372, [%rd1490];
	mad.lo.s32 	%r2843, %r761, %r2084, %r721;
	mul.wide.s32 	%rd1491, %r2843, 4;
	add.s64 	%rd1492, %rd1, %rd1491;
	st.global.f32 	[%rd1492], %f372;
$L__BB2_1140:
	add.s32 	%r762, %r760, %r4;
	setp.gt.u32 	%p769, %r762, 31;
	@%p769 bra 	$L__BB2_1176;
	add.s32 	%r763, %r761, %r4;
	setp.ge.s32 	%p770, %r763, %r2085;
	@%p770 bra 	$L__BB2_1143;
	add.s32 	%r2844, %r763, %r722;
	mul.wide.s32 	%rd1493, %r2844, 4;
	add.s64 	%rd1494, %rd2, %rd1493;
	ld.global.f32 	%f373, [%rd1494];
	mad.lo.s32 	%r2845, %r763, %r2084, %r721;
	mul.wide.s32 	%rd1495, %r2845, 4;
	add.s64 	%rd1496, %rd1, %rd1495;
	st.global.f32 	[%rd1496], %f373;
$L__BB2_1143:
	add.s32 	%r764, %r762, %r4;
	setp.gt.u32 	%p771, %r764, 31;
	@%p771 bra 	$L__BB2_1176;
	add.s32 	%r765, %r763, %r4;
	setp.ge.s32 	%p772, %r765, %r2085;
	@%p772 bra 	$L__BB2_1146;
	add.s32 	%r2846, %r765, %r722;
	mul.wide.s32 	%rd1497, %r2846, 4;
	add.s64 	%rd1498, %rd2, %rd1497;
	ld.global.f32 	%f374, [%rd1498];
	mad.lo.s32 	%r2847, %r765, %r2084, %r721;
	mul.wide.s32 	%rd1499, %r2847, 4;
	add.s64 	%rd1500, %rd1, %rd1499;
	st.global.f32 	[%rd1500], %f374;
$L__BB2_1146:
	add.s32 	%r766, %r764, %r4;
	setp.gt.u32 	%p773, %r766, 31;
	@%p773 bra 	$L__BB2_1176;
	add.s32 	%r767, %r765, %r4;
	setp.ge.s32 	%p774, %r767, %r2085;
	@%p774 bra 	$L__BB2_1149;
	add.s32 	%r2848, %r767, %r722;
	mul.wide.s32 	%rd1501, %r2848, 4;
	add.s64 	%rd1502, %rd2, %rd1501;
	ld.global.f32 	%f375, [%rd1502];
	mad.lo.s32 	%r2849, %r767, %r2084, %r721;
	mul.wide.s32 	%rd1503, %r2849, 4;
	add.s64 	%rd1504, %rd1, %rd1503;
	st.global.f32 	[%rd1504], %f375;
$L__BB2_1149:
	add.s32 	%r768, %r766, %r4;
	setp.gt.u32 	%p775, %r768, 31;
	@%p775 bra 	$L__BB2_1176;
	add.s32 	%r769, %r767, %r4;
	setp.ge.s32 	%p776, %r769, %r2085;
	@%p776 bra 	$L__BB2_1152;
	add.s32 	%r2850, %r769, %r722;
	mul.wide.s32 	%rd1505, %r2850, 4;
	add.s64 	%rd1506, %rd2, %rd1505;
	ld.global.f32 	%f376, [%rd1506];
	mad.lo.s32 	%r2851, %r769, %r2084, %r721;
	mul.wide.s32 	%rd1507, %r2851, 4;
	add.s64 	%rd1508, %rd1, %rd1507;
	st.global.f32 	[%rd1508], %f376;
$L__BB2_1152:
	add.s32 	%r770, %r768, %r4;
	setp.gt.u32 	%p777, %r770, 31;
	@%p777 bra 	$L__BB2_1176;
	add.s32 	%r771, %r769, %r4;
	setp.ge.s32 	%p778, %r771, %r2085;
	@%p778 bra 	$L__BB2_1155;
	add.s32 	%r2852, %r771, %r722;
	mul.wide.s32 	%rd1509, %r2852, 4;
	add.s64 	%rd1510, %rd2, %rd1509;
	ld.global.f32 	%f377, [%rd1510];
	mad.lo.s32 	%r2853, %r771, %r2084, %r721;
	mul.wide.s32 	%rd1511, %r2853, 4;
	add.s64 	%rd1512, %rd1, %rd1511;
	st.global.f32 	[%rd1512], %f377;
$L__BB2_1155:
	add.s32 	%r772, %r770, %r4;
	setp.gt.u32 	%p779, %r772, 31;
	@%p779 bra 	$L__BB2_1176;
	add.s32 	%r773, %r771, %r4;
	setp.ge.s32 	%p780, %r773, %r2085;
	@%p780 bra 	$L__BB2_1158;
	add.s32 	%r2854, %r773, %r722;
	mul.wide.s32 	%rd1513, %r2854, 4;
	add.s64 	%rd1514, %rd2, %rd1513;
	ld.global.f32 	%f378, [%rd1514];
	mad.lo.s32 	%r2855, %r773, %r2084, %r721;
	mul.wide.s32 	%rd1515, %r2855, 4;
	add.s64 	%rd1516, %rd1, %rd1515;
	st.global.f32 	[%rd1516], %f378;
$L__BB2_1158:
	add.s32 	%r774, %r772, %r4;
	setp.gt.u32 	%p781, %r774, 31;
	@%p781 bra 	$L__BB2_1176;
	add.s32 	%r775, %r773, %r4;
	setp.ge.s32 	%p782, %r775, %r2085;
	@%p782 bra 	$L__BB2_1161;
	add.s32 	%r2856, %r775, %r722;
	mul.wide.s32 	%rd1517, %r2856, 4;
	add.s64 	%rd1518, %rd2, %rd1517;
	ld.global.f32 	%f379, [%rd1518];
	mad.lo.s32 	%r2857, %r775, %r2084, %r721;
	mul.wide.s32 	%rd1519, %r2857, 4;
	add.s64 	%rd1520, %rd1, %rd1519;
	st.global.f32 	[%rd1520], %f379;
$L__BB2_1161:
	add.s32 	%r776, %r774, %r4;
	setp.gt.u32 	%p783, %r776, 31;
	@%p783 bra 	$L__BB2_1176;
	add.s32 	%r777, %r775, %r4;
	setp.ge.s32 	%p784, %r777, %r2085;
	@%p784 bra 	$L__BB2_1164;
	add.s32 	%r2858, %r777, %r722;
	mul.wide.s32 	%rd1521, %r2858, 4;
	add.s64 	%rd1522, %rd2, %rd1521;
	ld.global.f32 	%f380, [%rd1522];
	mad.lo.s32 	%r2859, %r777, %r2084, %r721;
	mul.wide.s32 	%rd1523, %r2859, 4;
	add.s64 	%rd1524, %rd1, %rd1523;
	st.global.f32 	[%rd1524], %f380;
$L__BB2_1164:
	add.s32 	%r778, %r776, %r4;
	setp.gt.u32 	%p785, %r778, 31;
	@%p785 bra 	$L__BB2_1176;
	add.s32 	%r779, %r777, %r4;
	setp.ge.s32 	%p786, %r779, %r2085;
	@%p786 bra 	$L__BB2_1167;
	add.s32 	%r2860, %r779, %r722;
	mul.wide.s32 	%rd1525, %r2860, 4;
	add.s64 	%rd1526, %rd2, %rd1525;
	ld.global.f32 	%f381, [%rd1526];
	mad.lo.s32 	%r2861, %r779, %r2084, %r721;
	mul.wide.s32 	%rd1527, %r2861, 4;
	add.s64 	%rd1528, %rd1, %rd1527;
	st.global.f32 	[%rd1528], %f381;
$L__BB2_1167:
	add.s32 	%r780, %r778, %r4;
	setp.gt.u32 	%p787, %r780, 31;
	@%p787 bra 	$L__BB2_1176;
	add.s32 	%r781, %r779, %r4;
	setp.ge.s32 	%p788, %r781, %r2085;
	@%p788 bra 	$L__BB2_1170;
	add.s32 	%r2862, %r781, %r722;
	mul.wide.s32 	%rd1529, %r2862, 4;
	add.s64 	%rd1530, %rd2, %rd1529;
	ld.global.f32 	%f382, [%rd1530];
	mad.lo.s32 	%r2863, %r781, %r2084, %r721;
	mul.wide.s32 	%rd1531, %r2863, 4;
	add.s64 	%rd1532, %rd1, %rd1531;
	st.global.f32 	[%rd1532], %f382;
$L__BB2_1170:
	add.s32 	%r782, %r780, %r4;
	setp.gt.u32 	%p789, %r782, 31;
	@%p789 bra 	$L__BB2_1176;
	add.s32 	%r783, %r781, %r4;
	setp.ge.s32 	%p790, %r783, %r2085;
	@%p790 bra 	$L__BB2_1173;
	add.s32 	%r2864, %r783, %r722;
	mul.wide.s32 	%rd1533, %r2864, 4;
	add.s64 	%rd1534, %rd2, %rd1533;
	ld.global.f32 	%f383, [%rd1534];
	mad.lo.s32 	%r2865, %r783, %r2084, %r721;
	mul.wide.s32 	%rd1535, %r2865, 4;
	add.s64 	%rd1536, %rd1, %rd1535;
	st.global.f32 	[%rd1536], %f383;
$L__BB2_1173:
	add.s32 	%r2866, %r782, %r4;
	setp.gt.u32 	%p791, %r2866, 31;
	@%p791 bra 	$L__BB2_1176;
	add.s32 	%r784, %r783, %r4;
	setp.ge.s32 	%p792, %r784, %r2085;
	@%p792 bra 	$L__BB2_1176;
	add.s32 	%r2867, %r784, %r722;
	mul.wide.s32 	%rd1537, %r2867, 4;
	add.s64 	%rd1538, %rd2, %rd1537;
	ld.global.f32 	%f384, [%rd1538];
	mad.lo.s32 	%r2868, %r784, %r2084, %r721;
	mul.wide.s32 	%rd1539, %r2868, 4;
	add.s64 	%rd1540, %rd1, %rd1539;
	st.global.f32 	[%rd1540], %f384;
$L__BB2_1176:
	add.s32 	%r785, %r720, %r5;
	setp.gt.u32 	%p793, %r785, 31;
	@%p793 bra 	$L__BB2_3135;
	add.s32 	%r786, %r721, %r5;
	setp.ge.s32 	%p794, %r786, %r2084;
	@%p794 bra 	$L__BB2_3135;
	setp.gt.u32 	%p795, %r3, 31;
	@%p795 bra 	$L__BB2_1274;
	mul.lo.s32 	%r787, %r786, %r2085;
	add.s32 	%r788, %r3, %r1;
	setp.ge.s32 	%p796, %r788, %r2085;
	@%p796 bra 	$L__BB2_1181;
	add.s32 	%r2869, %r788, %r787;
	mul.wide.s32 	%rd1541, %r2869, 4;
	add.s64 	%rd1542, %rd2, %rd1541;
	ld.global.f32 	%f385, [%rd1542];
	mad.lo.s32 	%r2870, %r788, %r2084, %r786;
	mul.wide.s32 	%rd1543, %r2870, 4;
	add.s64 	%rd1544, %rd1, %rd1543;
	st.global.f32 	[%rd1544], %f385;
$L__BB2_1181:
	add.s32 	%r789, %r3, %r4;
	setp.gt.u32 	%p797, %r789, 31;
	@%p797 bra 	$L__BB2_1274;
	add.s32 	%r790, %r788, %r4;
	setp.ge.s32 	%p798, %r790, %r2085;
	@%p798 bra 	$L__BB2_1184;
	add.s32 	%r2871, %r790, %r787;
	mul.wide.s32 	%rd1545, %r2871, 4;
	add.s64 	%rd1546, %rd2, %rd1545;
	ld.global.f32 	%f386, [%rd1546];
	mad.lo.s32 	%r2872, %r790, %r2084, %r786;
	mul.wide.s32 	%rd1547, %r2872, 4;
	add.s64 	%rd1548, %rd1, %rd1547;
	st.global.f32 	[%rd1548], %f386;
$L__BB2_1184:
	add.s32 	%r791, %r789, %r4;
	setp.gt.u32 	%p799, %r791, 31;
	@%p799 bra 	$L__BB2_1274;
	add.s32 	%r792, %r790, %r4;
	setp.ge.s32 	%p800, %r792, %r2085;
	@%p800 bra 	$L__BB2_1187;
	add.s32 	%r2873, %r792, %r787;
	mul.wide.s32 	%rd1549, %r2873, 4;
	add.s64 	%rd1550, %rd2, %rd1549;
	ld.global.f32 	%f387, [%rd1550];
	mad.lo.s32 	%r2874, %r792, %r2084, %r786;
	mul.wide.s32 	%rd1551, %r2874, 4;
	add.s64 	%rd1552, %rd1, %rd1551;
	st.global.f32 	[%rd1552], %f387;
$L__BB2_1187:
	add.s32 	%r793, %r791, %r4;
	setp.gt.u32 	%p801, %r793, 31;
	@%p801 bra 	$L__BB2_1274;
	add.s32 	%r794, %r792, %r4;
	setp.ge.s32 	%p802, %r794, %r2085;
	@%p802 bra 	$L__BB2_1190;
	add.s32 	%r2875, %r794, %r787;
	mul.wide.s32 	%rd1553, %r2875, 4;
	add.s64 	%rd1554, %rd2, %rd1553;
	ld.global.f32 	%f388, [%rd1554];
	mad.lo.s32 	%r2876, %r794, %r2084, %r786;
	mul.wide.s32 	%rd1555, %r2876, 4;
	add.s64 	%rd1556, %rd1, %rd1555;
	st.global.f32 	[%rd1556], %f388;
$L__BB2_1190:
	add.s32 	%r795, %r793, %r4;
	setp.gt.u32 	%p803, %r795, 31;
	@%p803 bra 	$L__BB2_1274;
	add.s32 	%r796, %r794, %r4;
	setp.ge.s32 	%p804, %r796, %r2085;
	@%p804 bra 	$L__BB2_1193;
	add.s32 	%r2877, %r796, %r787;
	mul.wide.s32 	%rd1557, %r2877, 4;
	add.s64 	%rd1558, %rd2, %rd1557;
	ld.global.f32 	%f389, [%rd1558];
	mad.lo.s32 	%r2878, %r796, %r2084, %r786;
	mul.wide.s32 	%rd1559, %r2878, 4;
	add.s64 	%rd1560, %rd1, %rd1559;
	st.global.f32 	[%rd1560], %f389;
$L__BB2_1193:
	add.s32 	%r797, %r795, %r4;
	setp.gt.u32 	%p805, %r797, 31;
	@%p805 bra 	$L__BB2_1274;
	add.s32 	%r798, %r796, %r4;
	setp.ge.s32 	%p806, %r798, %r2085;
	@%p806 bra 	$L__BB2_1196;
	add.s32 	%r2879, %r798, %r787;
	mul.wide.s32 	%rd1561, %r2879, 4;
	add.s64 	%rd1562, %rd2, %rd1561;
	ld.global.f32 	%f390, [%rd1562];
	mad.lo.s32 	%r2880, %r798, %r2084, %r786;
	mul.wide.s32 	%rd1563, %r2880, 4;
	add.s64 	%rd1564, %rd1, %rd1563;
	st.global.f32 	[%rd1564], %f390;
$L__BB2_1196:
	add.s32 	%r799, %r797, %r4;
	setp.gt.u32 	%p807, %r799, 31;
	@%p807 bra 	$L__BB2_1274;
	add.s32 	%r800, %r798, %r4;
	setp.ge.s32 	%p808, %r800, %r2085;
	@%p808 bra 	$L__BB2_1199;
	add.s32 	%r2881, %r800, %r787;
	mul.wide.s32 	%rd1565, %r2881, 4;
	add.s64 	%rd1566, %rd2, %rd1565;
	ld.global.f32 	%f391, [%rd1566];
	mad.lo.s32 	%r2882, %r800, %r2084, %r786;
	mul.wide.s32 	%rd1567, %r2882, 4;
	add.s64 	%rd1568, %rd1, %rd1567;
	st.global.f32 	[%rd1568], %f391;
$L__BB2_1199:
	add.s32 	%r801, %r799, %r4;
	setp.gt.u32 	%p809, %r801, 31;
	@%p809 bra 	$L__BB2_1274;
	add.s32 	%r802, %r800, %r4;
	setp.ge.s32 	%p810, %r802, %r2085;
	@%p810 bra 	$L__BB2_1202;
	add.s32 	%r2883, %r802, %r787;
	mul.wide.s32 	%rd1569, %r2883, 4;
	add.s64 	%rd1570, %rd2, %rd1569;
	ld.global.f32 	%f392, [%rd1570];
	mad.lo.s32 	%r2884, %r802, %r2084, %r786;
	mul.wide.s32 	%rd1571, %r2884, 4;
	add.s64 	%rd1572, %rd1, %rd1571;
	st.global.f32 	[%rd1572], %f392;
$L__BB2_1202:
	add.s32 	%r803, %r801, %r4;
	setp.gt.u32 	%p811, %r803, 31;
	@%p811 bra 	$L__BB2_1274;
	add.s32 	%r804, %r802, %r4;
	setp.ge.s32 	%p812, %r804, %r2085;
	@%p812 bra 	$L__BB2_1205;
	add.s32 	%r2885, %r804, %r787;
	mul.wide.s32 	%rd1573, %r2885, 4;
	add.s64 	%rd1574, %rd2, %rd1573;
	ld.global.f32 	%f393, [%rd1574];
	mad.lo.s32 	%r2886, %r804, %r2084, %r786;
	mul.wide.s32 	%rd1575, %r2886, 4;
	add.s64 	%rd1576, %rd1, %rd1575;
	st.global.f32 	[%rd1576], %f393;
$L__BB2_1205:
	add.s32 	%r805, %r803, %r4;
	setp.gt.u32 	%p813, %r805, 31;
	@%p813 bra 	$L__BB2_1274;
	add.s32 	%r806, %r804, %r4;
	setp.ge.s32 	%p814, %r806, %r2085;
	@%p814 bra 	$L__BB2_1208;
	add.s32 	%r2887, %r806, %r787;
	mul.wide.s32 	%rd1577, %r2887, 4;
	add.s64 	%rd1578, %rd2, %rd1577;
	ld.global.f32 	%f394, [%rd1578];
	mad.lo.s32 	%r2888, %r806, %r2084, %r786;
	mul.wide.s32 	%rd1579, %r2888, 4;
	add.s64 	%rd1580, %rd1, %rd1579;
	st.global.f32 	[%rd1580], %f394;
$L__BB2_1208:
	add.s32 	%r807, %r805, %r4;
	setp.gt.u32 	%p815, %r807, 31;
	@%p815 bra 	$L__BB2_1274;
	add.s32 	%r808, %r806, %r4;
	setp.ge.s32 	%p816, %r808, %r2085;
	@%p816 bra 	$L__BB2_1211;
	add.s32 	%r2889, %r808, %r787;
	mul.wide.s32 	%rd1581, %r2889, 4;
	add.s64 	%rd1582, %rd2, %rd1581;
	ld.global.f32 	%f395, [%rd1582];
	mad.lo.s32 	%r2890, %r808, %r2084, %r786;
	mul.wide.s32 	%rd1583, %r2890, 4;
	add.s64 	%rd1584, %rd1, %rd1583;
	st.global.f32 	[%rd1584], %f395;
$L__BB2_1211:
	add.s32 	%r809, %r807, %r4;
	setp.gt.u32 	%p817, %r809, 31;
	@%p817 bra 	$L__BB2_1274;
	add.s32 	%r810, %r808, %r4;
	setp.ge.s32 	%p818, %r810, %r2085;
	@%p818 bra 	$L__BB2_1214;
	add.s32 	%r2891, %r810, %r787;
	mul.wide.s32 	%rd1585, %r2891, 4;
	add.s64 	%rd1586, %rd2, %rd1585;
	ld.global.f32 	%f396, [%rd1586];
	mad.lo.s32 	%r2892, %r810, %r2084, %r786;
	mul.wide.s32 	%rd1587, %r2892, 4;
	add.s64 	%rd1588, %rd1, %rd1587;
	st.global.f32 	[%rd1588], %f396;
$L__BB2_1214:
	add.s32 	%r811, %r809, %r4;
	setp.gt.u32 	%p819, %r811, 31;
	@%p819 bra 	$L__BB2_1274;
	add.s32 	%r812, %r810, %r4;
	setp.ge.s32 	%p820, %r812, %r2085;
	@%p820 bra 	$L__BB2_1217;
	add.s32 	%r2893, %r812, %r787;
	mul.wide.s32 	%rd1589, %r2893, 4;
	add.s64 	%rd1590, %rd2, %rd1589;
	ld.global.f32 	%f397, [%rd1590];
	mad.lo.s32 	%r2894, %r812, %r2084, %r786;
	mul.wide.s32 	%rd1591, %r2894, 4;
	add.s64 	%rd1592, %rd1, %rd1591;
	st.global.f32 	[%rd1592], %f397;
$L__BB2_1217:
	add.s32 	%r813, %r811, %r4;
	setp.gt.u32 	%p821, %r813, 31;
	@%p821 bra 	$L__BB2_1274;
	add.s32 	%r814, %r812, %r4;
	setp.ge.s32 	%p822, %r814, %r2085;
	@%p822 bra 	$L__BB2_1220;
	add.s32 	%r2895, %r814, %r787;
	mul.wide.s32 	%rd1593, %r2895, 4;
	add.s64 	%rd1594, %rd2, %rd1593;
	ld.global.f32 	%f398, [%rd1594];
	mad.lo.s32 	%r2896, %r814, %r2084, %r786;
	mul.wide.s32 	%rd1595, %r2896, 4;
	add.s64 	%rd1596, %rd1, %rd1595;
	st.global.f32 	[%rd1596], %f398;
$L__BB2_1220:
	add.s32 	%r815, %r813, %r4;
	setp.gt.u32 	%p823, %r815, 31;
	@%p823 bra 	$L__BB2_1274;
	add.s32 	%r816, %r814, %r4;
	setp.ge.s32 	%p824, %r816, %r2085;
	@%p824 bra 	$L__BB2_1223;
	add.s32 	%r2897, %r816, %r787;
	mul.wide.s32 	%rd1597, %r2897, 4;
	add.s64 	%rd1598, %rd2, %rd1597;
	ld.global.f32 	%f399, [%rd1598];
	mad.lo.s32 	%r2898, %r816, %r2084, %r786;
	mul.wide.s32 	%rd1599, %r2898, 4;
	add.s64 	%rd1600, %rd1, %rd1599;
	st.global.f32 	[%rd1600], %f399;
$L__BB2_1223:
	add.s32 	%r817, %r815, %r4;
	setp.gt.u32 	%p825, %r817, 31;
	@%p825 bra 	$L__BB2_1274;
	add.s32 	%r818, %r816, %r4;
	setp.ge.s32 	%p826, %r818, %r2085;
	@%p826 bra 	$L__BB2_1226;
	add.s32 	%r2899, %r818, %r787;
	mul.wide.s32 	%rd1601, %r2899, 4;
	add.s64 	%rd1602, %rd2, %rd1601;
	ld.global.f32 	%f400, [%rd1602];
	mad.lo.s32 	%r2900, %r818, %r2084, %r786;
	mul.wide.s32 	%rd1603, %r2900, 4;
	add.s64 	%rd1604, %rd1, %rd1603;
	st.global.f32 	[%rd1604], %f400;
$L__BB2_1226:
	add.s32 	%r819, %r817, %r4;
	setp.gt.u32 	%p827, %r819, 31;
	@%p827 bra 	$L__BB2_1274;
	add.s32 	%r820, %r818, %r4;
	setp.ge.s32 	%p828, %r820, %r2085;
	@%p828 bra 	$L__BB2_1229;
	add.s32 	%r2901, %r820, %r787;
	mul.wide.s32 	%rd1605, %r2901, 4;
	add.s64 	%rd1606, %rd2, %rd1605;
	ld.global.f32 	%f401, [%rd1606];
	mad.lo.s32 	%r2902, %r820, %r2084, %r786;
	mul.wide.s32 	%rd1607, %r2902, 4;
	add.s64 	%rd1608, %rd1, %rd1607;
	st.global.f32 	[%rd1608], %f401;
$L__BB2_1229:
	add.s32 	%r821, %r819, %r4;
	setp.gt.u32 	%p829, %r821, 31;
	@%p829 bra 	$L__BB2_1274;
	add.s32 	%r822, %r820, %r4;
	setp.ge.s32 	%p830, %r822, %r2085;
	@%p830 bra 	$L__BB2_1232;
	add.s32 	%r2903, %r822, %r787;
	mul.wide.s32 	%rd1609, %r2903, 4;
	add.s64 	%rd1610, %rd2, %rd1609;
	ld.global.f32 	%f402, [%rd1610];
	mad.lo.s32 	%r2904, %r822, %r2084, %r786;
	mul.wide.s32 	%rd1611, %r2904, 4;
	add.s64 	%rd1612, %rd1, %rd1611;
	st.global.f32 	[%rd1612], %f402;
$L__BB2_1232:
	add.s32 	%r823, %r821, %r4;
	setp.gt.u32 	%p831, %r823, 31;
	@%p831 bra 	$L__BB2_1274;
	add.s32 	%r824, %r822, %r4;
	setp.ge.s32 	%p832, %r824, %r2085;
	@%p832 bra 	$L__BB2_1235;
	add.s32 	%r2905, %r824, %r787;
	mul.wide.s32 	%rd1613, %r2905, 4;
	add.s64 	%rd1614, %rd2, %rd1613;
	ld.global.f32 	%f403, [%rd1614];
	mad.lo.s32 	%r2906, %r824, %r2084, %r786;
	mul.wide.s32 	%rd1615, %r2906, 4;
	add.s64 	%rd1616, %rd1, %rd1615;
	st.global.f32 	[%rd1616], %f403;
$L__BB2_1235:
	add.s32 	%r825, %r823, %r4;
	setp.gt.u32 	%p833, %r825, 31;
	@%p833 bra 	$L__BB2_1274;
	add.s32 	%r826, %r824, %r4;
	setp.ge.s32 	%p834, %r826, %r2085;
	@%p834 bra 	$L__BB2_1238;
	add.s32 	%r2907, %r826, %r787;
	mul.wide.s32 	%rd1617, %r2907, 4;
	add.s64 	%rd1618, %rd2, %rd1617;
	ld.global.f32 	%f404, [%rd1618];
	mad.lo.s32 	%r2908, %r826, %r2084, %r786;
	mul.wide.s32 	%rd1619, %r2908, 4;
	add.s64 	%rd1620, %rd1, %rd1619;
	st.global.f32 	[%rd1620], %f404;
$L__BB2_1238:
	add.s32 	%r827, %r825, %r4;
	setp.gt.u32 	%p835, %r827, 31;
	@%p835 bra 	$L__BB2_1274;
	add.s32 	%r828, %r826, %r4;
	setp.ge.s32 	%p836, %r828, %r2085;
	@%p836 bra 	$L__BB2_1241;
	add.s32 	%r2909, %r828, %r787;
	mul.wide.s32 	%rd1621, %r2909, 4;
	add.s64 	%rd1622, %rd2, %rd1621;
	ld.global.f32 	%f405, [%rd1622];
	mad.lo.s32 	%r2910, %r828, %r2084, %r786;
	mul.wide.s32 	%rd1623, %r2910, 4;
	add.s64 	%rd1624, %rd1, %rd1623;
	st.global.f32 	[%rd1624], %f405;
$L__BB2_1241:
	add.s32 	%r829, %r827, %r4;
	setp.gt.u32 	%p837, %r829, 31;
	@%p837 bra 	$L__BB2_1274;
	add.s32 	%r830, %r828, %r4;
	setp.ge.s32 	%p838, %r830, %r2085;
	@%p838 bra 	$L__BB2_1244;
	add.s32 	%r2911, %r830, %r787;
	mul.wide.s32 	%rd1625, %r2911, 4;
	add.s64 	%rd1626, %rd2, %rd1625;
	ld.global.f32 	%f406, [%rd1626];
	mad.lo.s32 	%r2912, %r830, %r2084, %r786;
	mul.wide.s32 	%rd1627, %r2912, 4;
	add.s64 	%rd1628, %rd1, %rd1627;
	st.global.f32 	[%rd1628], %f406;
$L__BB2_1244:
	add.s32 	%r831, %r829, %r4;
	setp.gt.u32 	%p839, %r831, 31;
	@%p839 bra 	$L__BB2_1274;
	add.s32 	%r832, %r830, %r4;
	setp.ge.s32 	%p840, %r832, %r2085;
	@%p840 bra 	$L__BB2_1247;
	add.s32 	%r2913, %r832, %r787;
	mul.wide.s32 	%rd1629, %r2913, 4;
	add.s64 	%rd1630, %rd2, %rd1629;
	ld.global.f32 	%f407, [%rd1630];
	mad.lo.s32 	%r2914, %r832, %r2084, %r786;
	mul.wide.s32 	%rd1631, %r2914, 4;
	add.s64 	%rd1632, %rd1, %rd1631;
	st.global.f32 	[%rd1632], %f407;
$L__BB2_1247:
	add.s32 	%r833, %r831, %r4;
	setp.gt.u32 	%p841, %r833, 31;
	@%p841 bra 	$L__BB2_1274;
	add.s32 	%r834, %r832, %r4;
	setp.ge.s32 	%p842, %r834, %r2085;
	@%p842 bra 	$L__BB2_1250;
	add.s32 	%r2915, %r834, %r787;
	mul.wide.s32 	%rd1633, %r2915, 4;
	add.s64 	%rd1634, %rd2, %rd1633;
	ld.global.f32 	%f408, [%rd1634];
	mad.lo.s32 	%r2916, %r834, %r2084, %r786;
	mul.wide.s32 	%rd1635, %r2916, 4;
	add.s64 	%rd1636, %rd1, %rd1635;
	st.global.f32 	[%rd1636], %f408;
$L__BB2_1250:
	add.s32 	%r835, %r833, %r4;
	setp.gt.u32 	%p843, %r835, 31;
	@%p843 bra 	$L__BB2_1274;
	add.s32 	%r836, %r834, %r4;
	setp.ge.s32 	%p844, %r836, %r2085;
	@%p844 bra 	$L__BB2_1253;
	add.s32 	%r2917, %r836, %r787;
	mul.wide.s32 	%rd1637, %r2917, 4;
	add.s64 	%rd1638, %rd2, %rd1637;
	ld.global.f32 	%f409, [%rd1638];
	mad.lo.s32 	%r2918, %r836, %r2084, %r786;
	mul.wide.s32 	%rd1639, %r2918, 4;
	add.s64 	%rd1640, %rd1, %rd1639;
	st.global.f32 	[%rd1640], %f409;
$L__BB2_1253:
	add.s32 	%r837, %r835, %r4;
	setp.gt.u32 	%p845, %r837, 31;
	@%p845 bra 	$L__BB2_1274;
	add.s32 	%r838, %r836, %r4;
	setp.ge.s32 	%p846, %r838, %r2085;
	@%p846 bra 	$L__BB2_1256;
	add.s32 	%r2919, %r838, %r787;
	mul.wide.s32 	%rd1641, %r2919, 4;
	add.s64 	%rd1642, %rd2, %rd1641;
	ld.global.f32 	%f410, [%rd1642];
	mad.lo.s32 	%r2920, %r838, %r2084, %r786;
	mul.wide.s32 	%rd1643, %r2920, 4;
	add.s64 	%rd1644, %rd1, %rd1643;
	st.global.f32 	[%rd1644], %f410;
$L__BB2_1256:
	add.s32 	%r839, %r837, %r4;
	setp.gt.u32 	%p847, %r839, 31;
	@%p847 bra 	$L__BB2_1274;
	add.s32 	%r840, %r838, %r4;
	setp.ge.s32 	%p848, %r840, %r2085;
	@%p848 bra 	$L__BB2_1259;
	add.s32 	%r2921, %r840, %r787;
	mul.wide.s32 	%rd1645, %r2921, 4;
	add.s64 	%rd1646, %rd2, %rd1645;
	ld.global.f32 	%f411, [%rd1646];
	mad.lo.s32 	%r2922, %r840, %r2084, %r786;
	mul.wide.s32 	%rd1647, %r2922, 4;
	add.s64 	%rd1648, %rd1, %rd1647;
	st.global.f32 	[%rd1648], %f411;
$L__BB2_1259:
	add.s32 	%r841, %r839, %r4;
	setp.gt.u32 	%p849, %r841, 31;
	@%p849 bra 	$L__BB2_1274;
	add.s32 	%r842, %r840, %r4;
	setp.ge.s32 	%p850, %r842, %r2085;
	@%p850 bra 	$L__BB2_1262;
	add.s32 	%r2923, %r842, %r787;
	mul.wide.s32 	%rd1649, %r2923, 4;
	add.s64 	%rd1650, %rd2, %rd1649;
	ld.global.f32 	%f412, [%rd1650];
	mad.lo.s32 	%r2924, %r842, %r2084, %r786;
	mul.wide.s32 	%rd1651, %r2924, 4;
	add.s64 	%rd1652, %rd1, %rd1651;
	st.global.f32 	[%rd1652], %f412;
$L__BB2_1262:
	add.s32 	%r843, %r841, %r4;
	setp.gt.u32 	%p851, %r843, 31;
	@%p851 bra 	$L__BB2_1274;
	add.s32 	%r844, %r842, %r4;
	setp.ge.s32 	%p852, %r844, %r2085;
	@%p852 bra 	$L__BB2_1265;
	add.s32 	%r2925, %r844, %r787;
	mul.wide.s32 	%rd1653, %r2925, 4;
	add.s64 	%rd1654, %rd2, %rd1653;
	ld.global.f32 	%f413, [%rd1654];
	mad.lo.s32 	%r2926, %r844, %r2084, %r786;
	mul.wide.s32 	%rd1655, %r2926, 4;
	add.s64 	%rd1656, %rd1, %rd1655;
	st.global.f32 	[%rd1656], %f413;
$L__BB2_1265:
	add.s32 	%r845, %r843, %r4;
	setp.gt.u32 	%p853, %r845, 31;
	@%p853 bra 	$L__BB2_1274;
	add.s32 	%r846, %r844, %r4;
	setp.ge.s32 	%p854, %r846, %r2085;
	@%p854 bra 	$L__BB2_1268;
	add.s32 	%r2927, %r846, %r787;
	mul.wide.s32 	%rd1657, %r2927, 4;
	add.s64 	%rd1658, %rd2, %rd1657;
	ld.global.f32 	%f414, [%rd1658];
	mad.lo.s32 	%r2928, %r846, %r2084, %r786;
	mul.wide.s32 	%rd1659, %r2928, 4;
	add.s64 	%rd1660, %rd1, %rd1659;
	st.global.f32 	[%rd1660], %f414;
$L__BB2_1268:
	add.s32 	%r847, %r845, %r4;
	setp.gt.u32 	%p855, %r847, 31;
	@%p855 bra 	$L__BB2_1274;
	add.s32 	%r848, %r846, %r4;
	setp.ge.s32 	%p856, %r848, %r2085;
	@%p856 bra 	$L__BB2_1271;
	add.s32 	%r2929, %r848, %r787;
	mul.wide.s32 	%rd1661, %r2929, 4;
	add.s64 	%rd1662, %rd2, %rd1661;
	ld.global.f32 	%f415, [%rd1662];
	mad.lo.s32 	%r2930, %r848, %r2084, %r786;
	mul.wide.s32 	%rd1663, %r2930, 4;
	add.s64 	%rd1664, %rd1, %rd1663;
	st.global.f32 	[%rd1664], %f415;
$L__BB2_1271:
	add.s32 	%r2931, %r847, %r4;
	setp.gt.u32 	%p857, %r2931, 31;
	@%p857 bra 	$L__BB2_1274;
	add.s32 	%r849, %r848, %r4;
	setp.ge.s32 	%p858, %r849, %r2085;
	@%p858 bra 	$L__BB2_1274;
	add.s32 	%r2932, %r849, %r787;
	mul.wide.s32 	%rd1665, %r2932, 4;
	add.s64 	%rd1666, %rd2, %rd1665;
	ld.global.f32 	%f416, [%rd1666];
	mad.lo.s32 	%r2933, %r849, %r2084, %r786;
	mul.wide.s32 	%rd1667, %r2933, 4;
	add.s64 	%rd1668, %rd1, %rd1667;
	st.global.f32 	[%rd1668], %f416;
$L__BB2_1274:
	add.s32 	%r850, %r785, %r5;
	setp.gt.u32 	%p859, %r850, 31;
	@%p859 bra 	$L__BB2_3135;
	add.s32 	%r851, %r786, %r5;
	setp.ge.s32 	%p860, %r851, %r2084;
	@%p860 bra 	$L__BB2_3135;
	setp.gt.u32 	%p861, %r3, 31;
	@%p861 bra 	$L__BB2_1372;
	mul.lo.s32 	%r852, %r851, %r2085;
	add.s32 	%r853, %r3, %r1;
	setp.ge.s32 	%p862, %r853, %r2085;
	@%p862 bra 	$L__BB2_1279;
	add.s32 	%r2934, %r853, %r852;
	mul.wide.s32 	%rd1669, %r2934, 4;
	add.s64 	%rd1670, %rd2, %rd1669;
	ld.global.f32 	%f417, [%rd1670];
	mad.lo.s32 	%r2935, %r853, %r2084, %r851;
	mul.wide.s32 	%rd1671, %r2935, 4;
	add.s64 	%rd1672, %rd1, %rd1671;
	st.global.f32 	[%rd1672], %f417;
$L__BB2_1279:
	add.s32 	%r854, %r3, %r4;
	setp.gt.u32 	%p863, %r854, 31;
	@%p863 bra 	$L__BB2_1372;
	add.s32 	%r855, %r853, %r4;
	setp.ge.s32 	%p864, %r855, %r2085;
	@%p864 bra 	$L__BB2_1282;
	add.s32 	%r2936, %r855, %r852;
	mul.wide.s32 	%rd1673, %r2936, 4;
	add.s64 	%rd1674, %rd2, %rd1673;
	ld.global.f32 	%f418, [%rd1674];
	mad.lo.s32 	%r2937, %r855, %r2084, %r851;
	mul.wide.s32 	%rd1675, %r2937, 4;
	add.s64 	%rd1676, %rd1, %rd1675;
	st.global.f32 	[%rd1676], %f418;
$L__BB2_1282:
	add.s32 	%r856, %r854, %r4;
	setp.gt.u32 	%p865, %r856, 31;
	@%p865 bra 	$L__BB2_1372;
	add.s32 	%r857, %r855, %r4;
	setp.ge.s32 	%p866, %r857, %r2085;
	@%p866 bra 	$L__BB2_1285;
	add.s32 	%r2938, %r857, %r852;
	mul.wide.s32 	%rd1677, %r2938, 4;
	add.s64 	%rd1678, %rd2, %rd1677;
	ld.global.f32 	%f419, [%rd1678];
	mad.lo.s32 	%r2939, %r857, %r2084, %r851;
	mul.wide.s32 	%rd1679, %r2939, 4;
	add.s64 	%rd1680, %rd1, %rd1679;
	st.global.f32 	[%rd1680], %f419;
$L__BB2_1285:
	add.s32 	%r858, %r856, %r4;
	setp.gt.u32 	%p867, %r858, 31;
	@%p867 bra 	$L__BB2_1372;
	add.s32 	%r859, %r857, %r4;
	setp.ge.s32 	%p868, %r859, %r2085;
	@%p868 bra 	$L__BB2_1288;
	add.s32 	%r2940, %r859, %r852;
	mul.wide.s32 	%rd1681, %r2940, 4;
	add.s64 	%rd1682, %rd2, %rd1681;
	ld.global.f32 	%f420, [%rd1682];
	mad.lo.s32 	%r2941, %r859, %r2084, %r851;
	mul.wide.s32 	%rd1683, %r2941, 4;
	add.s64 	%rd1684, %rd1, %rd1683;
	st.global.f32 	[%rd1684], %f420;
$L__BB2_1288:
	add.s32 	%r860, %r858, %r4;
	setp.gt.u32 	%p869, %r860, 31;
	@%p869 bra 	$L__BB2_1372;
	add.s32 	%r861, %r859, %r4;
	setp.ge.s32 	%p870, %r861, %r2085;
	@%p870 bra 	$L__BB2_1291;
	add.s32 	%r2942, %r861, %r852;
	mul.wide.s32 	%rd1685, %r2942, 4;
	add.s64 	%rd1686, %rd2, %rd1685;
	ld.global.f32 	%f421, [%rd1686];
	mad.lo.s32 	%r2943, %r861, %r2084, %r851;
	mul.wide.s32 	%rd1687, %r2943, 4;
	add.s64 	%rd1688, %rd1, %rd1687;
	st.global.f32 	[%rd1688], %f421;
$L__BB2_1291:
	add.s32 	%r862, %r860, %r4;
	setp.gt.u32 	%p871, %r862, 31;
	@%p871 bra 	$L__BB2_1372;
	add.s32 	%r863, %r861, %r4;
	setp.ge.s32 	%p872, %r863, %r2085;
	@%p872 bra 	$L__BB2_1294;
	add.s32 	%r2944, %r863, %r852;
	mul.wide.s32 	%rd1689, %r2944, 4;
	add.s64 	%rd1690, %rd2, %rd1689;
	ld.global.f32 	%f422, [%rd1690];
	mad.lo.s32 	%r2945, %r863, %r2084, %r851;
	mul.wide.s32 	%rd1691, %r2945, 4;
	add.s64 	%rd1692, %rd1, %rd1691;
	st.global.f32 	[%rd1692], %f422;
$L__BB2_1294:
	add.s32 	%r864, %r862, %r4;
	setp.gt.u32 	%p873, %r864, 31;
	@%p873 bra 	$L__BB2_1372;
	add.s32 	%r865, %r863, %r4;
	setp.ge.s32 	%p874, %r865, %r2085;
	@%p874 bra 	$L__BB2_1297;
	add.s32 	%r2946, %r865, %r852;
	mul.wide.s32 	%rd1693, %r2946, 4;
	add.s64 	%rd1694, %rd2, %rd1693;
	ld.global.f32 	%f423, [%rd1694];
	mad.lo.s32 	%r2947, %r865, %r2084, %r851;
	mul.wide.s32 	%rd1695, %r2947, 4;
	add.s64 	%rd1696, %rd1, %rd1695;
	st.global.f32 	[%rd1696], %f423;
$L__BB2_1297:
	add.s32 	%r866, %r864, %r4;
	setp.gt.u32 	%p875, %r866, 31;
	@%p875 bra 	$L__BB2_1372;
	add.s32 	%r867, %r865, %r4;
	setp.ge.s32 	%p876, %r867, %r2085;
	@%p876 bra 	$L__BB2_1300;
	add.s32 	%r2948, %r867, %r852;
	mul.wide.s32 	%rd1697, %r2948, 4;
	add.s64 	%rd1698, %rd2, %rd1697;
	ld.global.f32 	%f424, [%rd1698];
	mad.lo.s32 	%r2949, %r867, %r2084, %r851;
	mul.wide.s32 	%rd1699, %r2949, 4;
	add.s64 	%rd1700, %rd1, %rd1699;
	st.global.f32 	[%rd1700], %f424;
$L__BB2_1300:
	add.s32 	%r868, %r866, %r4;
	setp.gt.u32 	%p877, %r868, 31;
	@%p877 bra 	$L__BB2_1372;
	add.s32 	%r869, %r867, %r4;
	setp.ge.s32 	%p878, %r869, %r2085;
	@%p878 bra 	$L__BB2_1303;
	add.s32 	%r2950, %r869, %r852;
	mul.wide.s32 	%rd1701, %r2950, 4;
	add.s64 	%rd1702, %rd2, %rd1701;
	ld.global.f32 	%f425, [%rd1702];
	mad.lo.s32 	%r2951, %r869, %r2084, %r851;
	mul.wide.s32 	%rd1703, %r2951, 4;
	add.s64 	%rd1704, %rd1, %rd1703;
	st.global.f32 	[%rd1704], %f425;
$L__BB2_1303:
	add.s32 	%r870, %r868, %r4;
	setp.gt.u32 	%p879, %r870, 31;
	@%p879 bra 	$L__BB2_1372;
	add.s32 	%r871, %r869, %r4;
	setp.ge.s32 	%p880, %r871, %r2085;
	@%p880 bra 	$L__BB2_1306;
	add.s32 	%r2952, %r871, %r852;
	mul.wide.s32 	%rd1705, %r2952, 4;
	add.s64 	%rd1706, %rd2, %rd1705;
	ld.global.f32 	%f426, [%rd1706];
	mad.lo.s32 	%r2953, %r871, %r2084, %r851;
	mul.wide.s32 	%rd1707, %r2953, 4;
	add.s64 	%rd1708, %rd1, %rd1707;
	st.global.f32 	[%rd1708], %f426;
$L__BB2_1306:
	add.s32 	%r872, %r870, %r4;
	setp.gt.u32 	%p881, %r872, 31;
	@%p881 bra 	$L__BB2_1372;
	add.s32 	%r873, %r871, %r4;
	setp.ge.s32 	%p882, %r873, %r2085;
	@%p882 bra 	$L__BB2_1309;
	add.s32 	%r2954, %r873, %r852;
	mul.wide.s32 	%rd1709, %r2954, 4;
	add.s64 	%rd1710, %rd2, %rd1709;
	ld.global.f32 	%f427, [%rd1710];
	mad.lo.s32 	%r2955, %r873, %r2084, %r851;
	mul.wide.s32 	%rd1711, %r2955, 4;
	add.s64 	%rd1712, %rd1, %rd1711;
	st.global.f32 	[%rd1712], %f427;
$L__BB2_1309:
	add.s32 	%r874, %r872, %r4;
	setp.gt.u32 	%p883, %r874, 31;
	@%p883 bra 	$L__BB2_1372;
	add.s32 	%r875, %r873, %r4;
	setp.ge.s32 	%p884, %r875, %r2085;
	@%p884 bra 	$L__BB2_1312;
	add.s32 	%r2956, %r875, %r852;
	mul.wide.s32 	%rd1713, %r2956, 4;
	add.s64 	%rd1714, %rd2, %rd1713;
	ld.global.f32 	%f428, [%rd1714];
	mad.lo.s32 	%r2957, %r875, %r2084, %r851;
	mul.wide.s32 	%rd1715, %r2957, 4;
	add.s64 	%rd1716, %rd1, %rd1715;
	st.global.f32 	[%rd1716], %f428;
$L__BB2_1312:
	add.s32 	%r876, %r874, %r4;
	setp.gt.u32 	%p885, %r876, 31;
	@%p885 bra 	$L__BB2_1372;
	add.s32 	%r877, %r875, %r4;
	setp.ge.s32 	%p886, %r877, %r2085;
	@%p886 bra 	$L__BB2_1315;
	add.s32 	%r2958, %r877, %r852;
	mul.wide.s32 	%rd1717, %r2958, 4;
	add.s64 	%rd1718, %rd2, %rd1717;
	ld.global.f32 	%f429, [%rd1718];
	mad.lo.s32 	%r2959, %r877, %r2084, %r851;
	mul.wide.s32 	%rd1719, %r2959, 4;
	add.s64 	%rd1720, %rd1, %rd1719;
	st.global.f32 	[%rd1720], %f429;
$L__BB2_1315:
	add.s32 	%r878, %r876, %r4;
	setp.gt.u32 	%p887, %r878, 31;
	@%p887 bra 	$L__BB2_1372;
	add.s32 	%r879, %r877, %r4;
	setp.ge.s32 	%p888, %r879, %r2085;
	@%p888 bra 	$L__BB2_1318;
	add.s32 	%r2960, %r879, %r852;
	mul.wide.s32 	%rd1721, %r2960, 4;
	add.s64 	%rd1722, %rd2, %rd1721;
	ld.global.f32 	%f430, [%rd1722];
	mad.lo.s32 	%r2961, %r879, %r2084, %r851;
	mul.wide.s32 	%rd1723, %r2961, 4;
	add.s64 	%rd1724, %rd1, %rd1723;
	st.global.f32 	[%rd1724], %f430;
$L__BB2_1318:
	add.s32 	%r880, %r878, %r4;
	setp.gt.u32 	%p889, %r880, 31;
	@%p889 bra 	$L__BB2_1372;
	add.s32 	%r881, %r879, %r4;
	setp.ge.s32 	%p890, %r881, %r2085;
	@%p890 bra 	$L__BB2_1321;
	add.s32 	%r2962, %r881, %r852;
	mul.wide.s32 	%rd1725, %r2962, 4;
	add.s64 	%rd1726, %rd2, %rd1725;
	ld.global.f32 	%f431, [%rd1726];
	mad.lo.s32 	%r2963, %r881, %r2084, %r851;
	mul.wide.s32 	%rd1727, %r2963, 4;
	add.s64 	%rd1728, %rd1, %rd1727;
	st.global.f32 	[%rd1728], %f431;
$L__BB2_1321:
	add.s32 	%r882, %r880, %r4;
	setp.gt.u32 	%p891, %r882, 31;
	@%p891 bra 	$L__BB2_1372;
	add.s32 	%r883, %r881, %r4;
	setp.ge.s32 	%p892, %r883, %r2085;
	@%p892 bra 	$L__BB2_1324;
	add.s32 	%r2964, %r883, %r852;
	mul.wide.s32 	%rd1729, %r2964, 4;
	add.s64 	%rd1730, %rd2, %rd1729;
	ld.global.f32 	%f432, [%rd1730];
	mad.lo.s32 	%r2965, %r883, %r2084, %r851;
	mul.wide.s32 	%rd1731, %r2965, 4;
	add.s64 	%rd1732, %rd1, %rd1731;
	st.global.f32 	[%rd1732], %f432;
$L__BB2_1324:
	add.s32 	%r884, %r882, %r4;
	setp.gt.u32 	%p893, %r884, 31;
	@%p893 bra 	$L__BB2_1372;
	add.s32 	%r885, %r883, %r4;
	setp.ge.s32 	%p894, %r885, %r2085;
	@%p894 bra 	$L__BB2_1327;
	add.s32 	%r2966, %r885, %r852;
	mul.wide.s32 	%rd1733, %r2966, 4;
	add.s64 	%rd1734, %rd2, %rd1733;
	ld.global.f32 	%f433, [%rd1734];
	mad.lo.s32 	%r2967, %r885, %r2084, %r851;
	mul.wide.s32 	%rd1735, %r2967, 4;
	add.s64 	%rd1736, %rd1, %rd1735;
	st.global.f32 	[%rd1736], %f433;
$L__BB2_1327:
	add.s32 	%r886, %r884, %r4;
	setp.gt.u32 	%p895, %r886, 31;
	@%p895 bra 	$L__BB2_1372;
	add.s32 	%r887, %r885, %r4;
	setp.ge.s32 	%p896, %r887, %r2085;
	@%p896 bra 	$L__BB2_1330;
	add.s32 	%r2968, %r887, %r852;
	mul.wide.s32 	%rd1737, %r2968, 4;
	add.s64 	%rd1738, %rd2, %rd1737;
	ld.global.f32 	%f434, [%rd1738];
	mad.lo.s32 	%r2969, %r887, %r2084, %r851;
	mul.wide.s32 	%rd1739, %r2969, 4;
	add.s64 	%rd1740, %rd1, %rd1739;
	st.global.f32 	[%rd1740], %f434;
$L__BB2_1330:
	add.s32 	%r888, %r886, %r4;
	setp.gt.u32 	%p897, %r888, 31;
	@%p897 bra 	$L__BB2_1372;
	add.s32 	%r889, %r887, %r4;
	setp.ge.s32 	%p898, %r889, %r2085;
	@%p898 bra 	$L__BB2_1333;
	add.s32 	%r2970, %r889, %r852;
	mul.wide.s32 	%rd1741, %r2970, 4;
	add.s64 	%rd1742, %rd2, %rd1741;
	ld.global.f32 	%f435, [%rd1742];
	mad.lo.s32 	%r2971, %r889, %r2084, %r851;
	mul.wide.s32 	%rd1743, %r2971, 4;
	add.s64 	%rd1744, %rd1, %rd1743;
	st.global.f32 	[%rd1744], %f435;
$L__BB2_1333:
	add.s32 	%r890, %r888, %r4;
	setp.gt.u32 	%p899, %r890, 31;
	@%p899 bra 	$L__BB2_1372;
	add.s32 	%r891, %r889, %r4;
	setp.ge.s32 	%p900, %r891, %r2085;
	@%p900 bra 	$L__BB2_1336;
	add.s32 	%r2972, %r891, %r852;
	mul.wide.s32 	%rd1745, %r2972, 4;
	add.s64 	%rd1746, %rd2, %rd1745;
	ld.global.f32 	%f436, [%rd1746];
	mad.lo.s32 	%r2973, %r891, %r2084, %r851;
	mul.wide.s32 	%rd1747, %r2973, 4;
	add.s64 	%rd1748, %rd1, %rd1747;
	st.global.f32 	[%rd1748], %f436;
$L__BB2_1336:
	add.s32 	%r892, %r890, %r4;
	setp.gt.u32 	%p901, %r892, 31;
	@%p901 bra 	$L__BB2_1372;
	add.s32 	%r893, %r891, %r4;
	setp.ge.s32 	%p902, %r893, %r2085;
	@%p902 bra 	$L__BB2_1339;
	add.s32 	%r2974, %r893, %r852;
	mul.wide.s32 	%rd1749, %r2974, 4;
	add.s64 	%rd1750, %rd2, %rd1749;
	ld.global.f32 	%f437, [%rd1750];
	mad.lo.s32 	%r2975, %r893, %r2084, %r851;
	mul.wide.s32 	%rd1751, %r2975, 4;
	add.s64 	%rd1752, %rd1, %rd1751;
	st.global.f32 	[%rd1752], %f437;
$L__BB2_1339:
	add.s32 	%r894, %r892, %r4;
	setp.gt.u32 	%p903, %r894, 31;
	@%p903 bra 	$L__BB2_1372;
	add.s32 	%r895, %r893, %r4;
	setp.ge.s32 	%p904, %r895, %r2085;
	@%p904 bra 	$L__BB2_1342;
	add.s32 	%r2976, %r895, %r852;
	mul.wide.s32 	%rd1753, %r2976, 4;
	add.s64 	%rd1754, %rd2, %rd1753;
	ld.global.f32 	%f438, [%rd1754];
	mad.lo.s32 	%r2977, %r895, %r2084, %r851;
	mul.wide.s32 	%rd1755, %r2977, 4;
	add.s64 	%rd1756, %rd1, %rd1755;
	st.global.f32 	[%rd1756], %f438;
$L__BB2_1342:
	add.s32 	%r896, %r894, %r4;
	setp.gt.u32 	%p905, %r896, 31;
	@%p905 bra 	$L__BB2_1372;
	add.s32 	%r897, %r895, %r4;
	setp.ge.s32 	%p906, %r897, %r2085;
	@%p906 bra 	$L__BB2_1345;
	add.s32 	%r2978, %r897, %r852;
	mul.wide.s32 	%rd1757, %r2978, 4;
	add.s64 	%rd1758, %rd2, %rd1757;
	ld.global.f32 	%f439, [%rd1758];
	mad.lo.s32 	%r2979, %r897, %r2084, %r851;
	mul.wide.s32 	%rd1759, %r2979, 4;
	add.s64 	%rd1760, %rd1, %rd1759;
	st.global.f32 	[%rd1760], %f439;
$L__BB2_1345:
	add.s32 	%r898, %r896, %r4;
	setp.gt.u32 	%p907, %r898, 31;
	@%p907 bra 	$L__BB2_1372;
	add.s32 	%r899, %r897, %r4;
	setp.ge.s32 	%p908, %r899, %r2085;
	@%p908 bra 	$L__BB2_1348;
	add.s32 	%r2980, %r899, %r852;
	mul.wide.s32 	%rd1761, %r2980, 4;
	add.s64 	%rd1762, %rd2, %rd1761;
	ld.global.f32 	%f440, [%rd1762];
	mad.lo.s32 	%r2981, %r899, %r2084, %r851;
	mul.wide.s32 	%rd1763, %r2981, 4;
	add.s64 	%rd1764, %rd1, %rd1763;
	st.global.f32 	[%rd1764], %f440;
$L__BB2_1348:
	add.s32 	%r900, %r898, %r4;
	setp.gt.u32 	%p909, %r900, 31;
	@%p909 bra 	$L__BB2_1372;
	add.s32 	%r901, %r899, %r4;
	setp.ge.s32 	%p910, %r901, %r2085;
	@%p910 bra 	$L__BB2_1351;
	add.s32 	%r2982, %r901, %r852;
	mul.wide.s32 	%rd1765, %r2982, 4;
	add.s64 	%rd1766, %rd2, %rd1765;
	ld.global.f32 	%f441, [%rd1766];
	mad.lo.s32 	%r2983, %r901, %r2084, %r851;
	mul.wide.s32 	%rd1767, %r2983, 4;
	add.s64 	%rd1768, %rd1, %rd1767;
	st.global.f32 	[%rd1768], %f441;
$L__BB2_1351:
	add.s32 	%r902, %r900, %r4;
	setp.gt.u32 	%p911, %r902, 31;
	@%p911 bra 	$L__BB2_1372;
	add.s32 	%r903, %r901, %r4;
	setp.ge.s32 	%p912, %r903, %r2085;
	@%p912 bra 	$L__BB2_1354;
	add.s32 	%r2984, %r903, %r852;
	mul.wide.s32 	%rd1769, %r2984, 4;
	add.s64 	%rd1770, %rd2, %rd1769;
	ld.global.f32 	%f442, [%rd1770];
	mad.lo.s32 	%r2985, %r903, %r2084, %r851;
	mul.wide.s32 	%rd1771, %r2985, 4;
	add.s64 	%rd1772, %rd1, %rd1771;
	st.global.f32 	[%rd1772], %f442;
$L__BB2_1354:
	add.s32 	%r904, %r902, %r4;
	setp.gt.u32 	%p913, %r904, 31;
	@%p913 bra 	$L__BB2_1372;
	add.s32 	%r905, %r903, %r4;
	setp.ge.s32 	%p914, %r905, %r2085;
	@%p914 bra 	$L__BB2_1357;
	add.s32 	%r2986, %r905, %r852;
	mul.wide.s32 	%rd1773, %r2986, 4;
	add.s64 	%rd1774, %rd2, %rd1773;
	ld.global.f32 	%f443, [%rd1774];
	mad.lo.s32 	%r2987, %r905, %r2084, %r851;
	mul.wide.s32 	%rd1775, %r2987, 4;
	add.s64 	%rd1776, %rd1, %rd1775;
	st.global.f32 	[%rd1776], %f443;
$L__BB2_1357:
	add.s32 	%r906, %r904, %r4;
	setp.gt.u32 	%p915, %r906, 31;
	@%p915 bra 	$L__BB2_1372;
	add.s32 	%r907, %r905, %r4;
	setp.ge.s32 	%p916, %r907, %r2085;
	@%p916 bra 	$L__BB2_1360;
	add.s32 	%r2988, %r907, %r852;
	mul.wide.s32 	%rd1777, %r2988, 4;
	add.s64 	%rd1778, %rd2, %rd1777;
	ld.global.f32 	%f444, [%rd1778];
	mad.lo.s32 	%r2989, %r907, %r2084, %r851;
	mul.wide.s32 	%rd1779, %r2989, 4;
	add.s64 	%rd1780, %rd1, %rd1779;
	st.global.f32 	[%rd1780], %f444;
$L__BB2_1360:
	add.s32 	%r908, %r906, %r4;
	setp.gt.u32 	%p917, %r908, 31;
	@%p917 bra 	$L__BB2_1372;
	add.s32 	%r909, %r907, %r4;
	setp.ge.s32 	%p918, %r909, %r2085;
	@%p918 bra 	$L__BB2_1363;
	add.s32 	%r2990, %r909, %r852;
	mul.wide.s32 	%rd1781, %r2990, 4;
	add.s64 	%rd1782, %rd2, %rd1781;
	ld.global.f32 	%f445, [%rd1782];
	mad.lo.s32 	%r2991, %r909, %r2084, %r851;
	mul.wide.s32 	%rd1783, %r2991, 4;
	add.s64 	%rd1784, %rd1, %rd1783;
	st.global.f32 	[%rd1784], %f445;
$L__BB2_1363:
	add.s32 	%r910, %r908, %r4;
	setp.gt.u32 	%p919, %r910, 31;
	@%p919 bra 	$L__BB2_1372;
	add.s32 	%r911, %r909, %r4;
	setp.ge.s32 	%p920, %r911, %r2085;
	@%p920 bra 	$L__BB2_1366;
	add.s32 	%r2992, %r911, %r852;
	mul.wide.s32 	%rd1785, %r2992, 4;
	add.s64 	%rd1786, %rd2, %rd1785;
	ld.global.f32 	%f446, [%rd1786];
	mad.lo.s32 	%r2993, %r911, %r2084, %r851;
	mul.wide.s32 	%rd1787, %r2993, 4;
	add.s64 	%rd1788, %rd1, %rd1787;
	st.global.f32 	[%rd1788], %f446;
$L__BB2_1366:
	add.s32 	%r912, %r910, %r4;
	setp.gt.u32 	%p921, %r912, 31;
	@%p921 bra 	$L__BB2_1372;
	add.s32 	%r913, %r911, %r4;
	setp.ge.s32 	%p922, %r913, %r2085;
	@%p922 bra 	$L__BB2_1369;
	add.s32 	%r2994, %r913, %r852;
	mul.wide.s32 	%rd1789, %r2994, 4;
	add.s64 	%rd1790, %rd2, %rd1789;
	ld.global.f32 	%f447, [%rd1790];
	mad.lo.s32 	%r2995, %r913, %r2084, %r851;
	mul.wide.s32 	%rd1791, %r2995, 4;
	add.s64 	%rd1792, %rd1, %rd1791;
	st.global.f32 	[%rd1792], %f447;
$L__BB2_1369:
	add.s32 	%r2996, %r912, %r4;
	setp.gt.u32 	%p923, %r2996, 31;
	@%p923 bra 	$L__BB2_1372;
	add.s32 	%r914, %r913, %r4;
	setp.ge.s32 	%p924, %r914, %r2085;
	@%p924 bra 	$L__BB2_1372;
	add.s32 	%r2997, %r914, %r852;
	mul.wide.s32 	%rd1793, %r2997, 4;
	add.s64 	%rd1794, %rd2, %rd1793;
	ld.global.f32 	%f448, [%rd1794];
	mad.lo.s32 	%r2998, %r914, %r2084, %r851;
	mul.wide.s32 	%rd1795, %r2998, 4;
	add.s64 	%rd1796, %rd1, %rd1795;
	st.global.f32 	[%rd1796], %f448;
$L__BB2_1372:
	add.s32 	%r915, %r850, %r5;
	setp.gt.u32 	%p925, %r915, 31;
	@%p925 bra 	$L__BB2_3135;
	add.s32 	%r916, %r851, %r5;
	setp.ge.s32 	%p926, %r916, %r2084;
	@%p926 bra 	$L__BB2_3135;
	setp.gt.u32 	%p927, %r3, 31;
	@%p927 bra 	$L__BB2_1470;
	mul.lo.s32 	%r917, %r916, %r2085;
	add.s32 	%r918, %r3, %r1;
	setp.ge.s32 	%p928, %r918, %r2085;
	@%p928 bra 	$L__BB2_1377;
	add.s32 	%r2999, %r918, %r917;
	mul.wide.s32 	%rd1797, %r2999, 4;
	add.s64 	%rd1798, %rd2, %rd1797;
	ld.global.f32 	%f449, [%rd1798];
	mad.lo.s32 	%r3000, %r918, %r2084, %r916;
	mul.wide.s32 	%rd1799, %r3000, 4;
	add.s64 	%rd1800, %rd1, %rd1799;
	st.global.f32 	[%rd1800], %f449;
$L__BB2_1377:
	add.s32 	%r919, %r3, %r4;
	setp.gt.u32 	%p929, %r919, 31;
	@%p929 bra 	$L__BB2_1470;
	add.s32 	%r920, %r918, %r4;
	setp.ge.s32 	%p930, %r920, %r2085;
	@%p930 bra 	$L__BB2_1380;
	add.s32 	%r3001, %r920, %r917;
	mul.wide.s32 	%rd1801, %r3001, 4;
	add.s64 	%rd1802, %rd2, %rd1801;
	ld.global.f32 	%f450, [%rd1802];
	mad.lo.s32 	%r3002, %r920, %r2084, %r916;
	mul.wide.s32 	%rd1803, %r3002, 4;
	add.s64 	%rd1804, %rd1, %rd1803;
	st.global.f32 	[%rd1804], %f450;
$L__BB2_1380:
	add.s32 	%r921, %r919, %r4;
	setp.gt.u32 	%p931, %r921, 31;
	@%p931 bra 	$L__BB2_1470;
	add.s32 	%r922, %r920, %r4;
	setp.ge.s32 	%p932, %r922, %r2085;
	@%p932 bra 	$L__BB2_1383;
	add.s32 	%r3003, %r922, %r917;
	mul.wide.s32 	%rd1805, %r3003, 4;
	add.s64 	%rd1806, %rd2, %rd1805;
	ld.global.f32 	%f451, [%rd1806];
	mad.lo.s32 	%r3004, %r922, %r2084, %r916;
	mul.wide.s32 	%rd1807, %r3004, 4;
	add.s64 	%rd1808, %rd1, %rd1807;
	st.global.f32 	[%rd1808], %f451;
$L__BB2_1383:
	add.s32 	%r923, %r921, %r4;
	setp.gt.u32 	%p933, %r923, 31;
	@%p933 bra 	$L__BB2_1470;
	add.s32 	%r924, %r922, %r4;
	setp.ge.s32 	%p934, %r924, %r2085;
	@%p934 bra 	$L__BB2_1386;
	add.s32 	%r3005, %r924, %r917;
	mul.wide.s32 	%rd1809, %r3005, 4;
	add.s64 	%rd1810, %rd2, %rd1809;
	ld.global.f32 	%f452, [%rd1810];
	mad.lo.s32 	%r3006, %r924, %r2084, %r916;
	mul.wide.s32 	%rd1811, %r3006, 4;
	add.s64 	%rd1812, %rd1, %rd1811;
	st.global.f32 	[%rd1812], %f452;
$L__BB2_1386:
	add.s32 	%r925, %r923, %r4;
	setp.gt.u32 	%p935, %r925, 31;
	@%p935 bra 	$L__BB2_1470;
	add.s32 	%r926, %r924, %r4;
	setp.ge.s32 	%p936, %r926, %r2085;
	@%p936 bra 	$L__BB2_1389;
	add.s32 	%r3007, %r926, %r917;
	mul.wide.s32 	%rd1813, %r3007, 4;
	add.s64 	%rd1814, %rd2, %rd1813;
	ld.global.f32 	%f453, [%rd1814];
	mad.lo.s32 	%r3008, %r926, %r2084, %r916;
	mul.wide.s32 	%rd1815, %r3008, 4;
	add.s64 	%rd1816, %rd1, %rd1815;
	st.global.f32 	[%rd1816], %f453;
$L__BB2_1389:
	add.s32 	%r927, %r925, %r4;
	setp.gt.u32 	%p937, %r927, 31;
	@%p937 bra 	$L__BB2_1470;
	add.s32 	%r928, %r926, %r4;
	setp.ge.s32 	%p938, %r928, %r2085;
	@%p938 bra 	$L__BB2_1392;
	add.s32 	%r3009, %r928, %r917;
	mul.wide.s32 	%rd1817, %r3009, 4;
	add.s64 	%rd1818, %rd2, %rd1817;
	ld.global.f32 	%f454, [%rd1818];
	mad.lo.s32 	%r3010, %r928, %r2084, %r916;
	mul.wide.s32 	%rd1819, %r3010, 4;
	add.s64 	%rd1820, %rd1, %rd1819;
	st.global.f32 	[%rd1820], %f454;
$L__BB2_1392:
	add.s32 	%r929, %r927, %r4;
	setp.gt.u32 	%p939, %r929, 31;
	@%p939 bra 	$L__BB2_1470;
	add.s32 	%r930, %r928, %r4;
	setp.ge.s32 	%p940, %r930, %r2085;
	@%p940 bra 	$L__BB2_1395;
	add.s32 	%r3011, %r930, %r917;
	mul.wide.s32 	%rd1821, %r3011, 4;
	add.s64 	%rd1822, %rd2, %rd1821;
	ld.global.f32 	%f455, [%rd1822];
	mad.lo.s32 	%r3012, %r930, %r2084, %r916;
	mul.wide.s32 	%rd1823, %r3012, 4;
	add.s64 	%rd1824, %rd1, %rd1823;
	st.global.f32 	[%rd1824], %f455;
$L__BB2_1395:
	add.s32 	%r931, %r929, %r4;
	setp.gt.u32 	%p941, %r931, 31;
	@%p941 bra 	$L__BB2_1470;
	add.s32 	%r932, %r930, %r4;
	setp.ge.s32 	%p942, %r932, %r2085;
	@%p942 bra 	$L__BB2_1398;
	add.s32 	%r3013, %r932, %r917;
	mul.wide.s32 	%rd1825, %r3013, 4;
	add.s64 	%rd1826, %rd2, %rd1825;
	ld.global.f32 	%f456, [%rd1826];
	mad.lo.s32 	%r3014, %r932, %r2084, %r916;
	mul.wide.s32 	%rd1827, %r3014, 4;
	add.s64 	%rd1828, %rd1, %rd1827;
	st.global.f32 	[%rd1828], %f456;
$L__BB2_1398:
	add.s32 	%r933, %r931, %r4;
	setp.gt.u32 	%p943, %r933, 31;
	@%p943 bra 	$L__BB2_1470;
	add.s32 	%r934, %r932, %r4;
	setp.ge.s32 	%p944, %r934, %r2085;
	@%p944 bra 	$L__BB2_1401;
	add.s32 	%r3015, %r934, %r917;
	mul.wide.s32 	%rd1829, %r3015, 4;
	add.s64 	%rd1830, %rd2, %rd1829;
	ld.global.f32 	%f457, [%rd1830];
	mad.lo.s32 	%r3016, %r934, %r2084, %r916;
	mul.wide.s32 	%rd1831, %r3016, 4;
	add.s64 	%rd1832, %rd1, %rd1831;
	st.global.f32 	[%rd1832], %f457;
$L__BB2_1401:
	add.s32 	%r935, %r933, %r4;
	setp.gt.u32 	%p945, %r935, 31;
	@%p945 bra 	$L__BB2_1470;
	add.s32 	%r936, %r934, %r4;
	setp.ge.s32 	%p946, %r936, %r2085;
	@%p946 bra 	$L__BB2_1404;
	add.s32 	%r3017, %r936, %r917;
	mul.wide.s32 	%rd1833, %r3017, 4;
	add.s64 	%rd1834, %rd2, %rd1833;
	ld.global.f32 	%f458, [%rd1834];
	mad.lo.s32 	%r3018, %r936, %r2084, %r916;
	mul.wide.s32 	%rd1835, %r3018, 4;
	add.s64 	%rd1836, %rd1, %rd1835;
	st.global.f32 	[%rd1836], %f458;
$L__BB2_1404:
	add.s32 	%r937, %r935, %r4;
	setp.gt.u32 	%p947, %r937, 31;
	@%p947 bra 	$L__BB2_1470;
	add.s32 	%r938, %r936, %r4;
	setp.ge.s32 	%p948, %r938, %r2085;
	@%p948 bra 	$L__BB2_1407;
	add.s32 	%r3019, %r938, %r917;
	mul.wide.s32 	%rd1837, %r3019, 4;
	add.s64 	%rd1838, %rd2, %rd1837;
	ld.global.f32 	%f459, [%rd1838];
	mad.lo.s32 	%r3020, %r938, %r2084, %r916;
	mul.wide.s32 	%rd1839, %r3020, 4;
	add.s64 	%rd1840, %rd1, %rd1839;
	st.global.f32 	[%rd1840], %f459;
$L__BB2_1407:
	add.s32 	%r939, %r937, %r4;
	setp.gt.u32 	%p949, %r939, 31;
	@%p949 bra 	$L__BB2_1470;
	add.s32 	%r940, %r938, %r4;
	setp.ge.s32 	%p950, %r940, %r2085;
	@%p950 bra 	$L__BB2_1410;
	add.s32 	%r3021, %r940, %r917;
	mul.wide.s32 	%rd1841, %r3021, 4;
	add.s64 	%rd1842, %rd2, %rd1841;
	ld.global.f32 	%f460, [%rd1842];
	mad.lo.s32 	%r3022, %r940, %r2084, %r916;
	mul.wide.s32 	%rd1843, %r3022, 4;
	add.s64 	%rd1844, %rd1, %rd1843;
	st.global.f32 	[%rd1844], %f460;
$L__BB2_1410:
	add.s32 	%r941, %r939, %r4;
	setp.gt.u32 	%p951, %r941, 31;
	@%p951 bra 	$L__BB2_1470;
	add.s32 	%r942, %r940, %r4;
	setp.ge.s32 	%p952, %r942, %r2085;
	@%p952 bra 	$L__BB2_1413;
	add.s32 	%r3023, %r942, %r917;
	mul.wide.s32 	%rd1845, %r3023, 4;
	add.s64 	%rd1846, %rd2, %rd1845;
	ld.global.f32 	%f461, [%rd1846];
	mad.lo.s32 	%r3024, %r942, %r2084, %r916;
	mul.wide.s32 	%rd1847, %r3024, 4;
	add.s64 	%rd1848, %rd1, %rd1847;
	st.global.f32 	[%rd1848], %f461;
$L__BB2_1413:
	add.s32 	%r943, %r941, %r4;
	setp.gt.u32 	%p953, %r943, 31;
	@%p953 bra 	$L__BB2_1470;
	add.s32 	%r944, %r942, %r4;
	setp.ge.s32 	%p954, %r944, %r2085;
	@%p954 bra 	$L__BB2_1416;
	add.s32 	%r3025, %r944, %r917;
	mul.wide.s32 	%rd1849, %r3025, 4;
	add.s64 	%rd1850, %rd2, %rd1849;
	ld.global.f32 	%f462, [%rd1850];
	mad.lo.s32 	%r3026, %r944, %r2084, %r916;
	mul.wide.s32 	%rd1851, %r3026, 4;
	add.s64 	%rd1852, %rd1, %rd1851;
	st.global.f32 	[%rd1852], %f462;
$L__BB2_1416:
	add.s32 	%r945, %r943, %r4;
	setp.gt.u32 	%p955, %r945, 31;
	@%p955 bra 	$L__BB2_1470;
	add.s32 	%r946, %r944, %r4;
	setp.ge.s32 	%p956, %r946, %r2085;
	@%p956 bra 	$L__BB2_1419;
	add.s32 	%r3027, %r946, %r917;
	mul.wide.s32 	%rd1853, %r3027, 4;
	add.s64 	%rd1854, %rd2, %rd1853;
	ld.global.f32 	%f463, [%rd1854];
	mad.lo.s32 	%r3028, %r946, %r2084, %r916;
	mul.wide.s32 	%rd1855, %r3028, 4;
	add.s64 	%rd1856, %rd1, %rd1855;
	st.global.f32 	[%rd1856], %f463;
$L__BB2_1419:
	add.s32 	%r947, %r945, %r4;
	setp.gt.u32 	%p957, %r947, 31;
	@%p957 bra 	$L__BB2_1470;
	add.s32 	%r948, %r946, %r4;
	setp.ge.s32 	%p958, %r948, %r2085;
	@%p958 bra 	$L__BB2_1422;
	add.s32 	%r3029, %r948, %r917;
	mul.wide.s32 	%rd1857, %r3029, 4;
	add.s64 	%rd1858, %rd2, %rd1857;
	ld.global.f32 	%f464, [%rd1858];
	mad.lo.s32 	%r3030, %r948, %r2084, %r916;
	mul.wide.s32 	%rd1859, %r3030, 4;
	add.s64 	%rd1860, %rd1, %rd1859;
	st.global.f32 	[%rd1860], %f464;
$L__BB2_1422:
	add.s32 	%r949, %r947, %r4;
	setp.gt.u32 	%p959, %r949, 31;
	@%p959 bra 	$L__BB2_1470;
	add.s32 	%r950, %r948, %r4;
	setp.ge.s32 	%p960, %r950, %r2085;
	@%p960 bra 	$L__BB2_1425;
	add.s32 	%r3031, %r950, %r917;
	mul.wide.s32 	%rd1861, %r3031, 4;
	add.s64 	%rd1862, %rd2, %rd1861;
	ld.global.f32 	%f465, [%rd1862];
	mad.lo.s32 	%r3032, %r950, %r2084, %r916;
	mul.wide.s32 	%rd1863, %r3032, 4;
	add.s64 	%rd1864, %rd1, %rd1863;
	st.global.f32 	[%rd1864], %f465;
$L__BB2_1425:
	add.s32 	%r951, %r949, %r4;
	setp.gt.u32 	%p961, %r951, 31;
	@%p961 bra 	$L__BB2_1470;
	add.s32 	%r952, %r950, %r4;
	setp.ge.s32 	%p962, %r952, %r2085;
	@%p962 bra 	$L__BB2_1428;
	add.s32 	%r3033, %r952, %r917;
	mul.wide.s32 	%rd1865, %r3033, 4;
	add.s64 	%rd1866, %rd2, %rd1865;
	ld.global.f32 	%f466, [%rd1866];
	mad.lo.s32 	%r3034, %r952, %r2084, %r916;
	mul.wide.s32 	%rd1867, %r3034, 4;
	add.s64 	%rd1868, %rd1, %rd1867;
	st.global.f32 	[%rd1868], %f466;
$L__BB2_1428:
	add.s32 	%r953, %r951, %r4;
	setp.gt.u32 	%p963, %r953, 31;
	@%p963 bra 	$L__BB2_1470;
	add.s32 	%r954, %r952, %r4;
	setp.ge.s32 	%p964, %r954, %r2085;
	@%p964 bra 	$L__BB2_1431;
	add.s32 	%r3035, %r954, %r917;
	mul.wide.s32 	%rd1869, %r3035, 4;
	add.s64 	%rd1870, %rd2, %rd1869;
	ld.global.f32 	%f467, [%rd1870];
	mad.lo.s32 	%r3036, %r954, %r2084, %r916;
	mul.wide.s32 	%rd1871, %r3036, 4;
	add.s64 	%rd1872, %rd1, %rd1871;
	st.global.f32 	[%rd1872], %f467;
$L__BB2_1431:
	add.s32 	%r955, %r953, %r4;
	setp.gt.u32 	%p965, %r955, 31;
	@%p965 bra 	$L__BB2_1470;
	add.s32 	%r956, %r954, %r4;
	setp.ge.s32 	%p966, %r956, %r2085;
	@%p966 bra 	$L__BB2_1434;
	add.s32 	%r3037, %r956, %r917;
	mul.wide.s32 	%rd1873, %r3037, 4;
	add.s64 	%rd1874, %rd2, %rd1873;
	ld.global.f32 	%f468, [%rd1874];
	mad.lo.s32 	%r3038, %r956, %r2084, %r916;
	mul.wide.s32 	%rd1875, %r3038, 4;
	add.s64 	%rd1876, %rd1, %rd1875;
	st.global.f32 	[%rd1876], %f468;
$L__BB2_1434:
	add.s32 	%r957, %r955, %r4;
	setp.gt.u32 	%p967, %r957, 31;
	@%p967 bra 	$L__BB2_1470;
	add.s32 	%r958, %r956, %r4;
	setp.ge.s32 	%p968, %r958, %r2085;
	@%p968 bra 	$L__BB2_1437;
	add.s32 	%r3039, %r958, %r917;
	mul.wide.s32 	%rd1877, %r3039, 4;
	add.s64 	%rd1878, %rd2, %rd1877;
	ld.global.f32 	%f469, [%rd1878];
	mad.lo.s32 	%r3040, %r958, %r2084, %r916;
	mul.wide.s32 	%rd1879, %r3040, 4;
	add.s64 	%rd1880, %rd1, %rd1879;
	st.global.f32 	[%rd1880], %f469;
$L__BB2_1437:
	add.s32 	%r959, %r957, %r4;
	setp.gt.u32 	%p969, %r959, 31;
	@%p969 bra 	$L__BB2_1470;
	add.s32 	%r960, %r958, %r4;
	setp.ge.s32 	%p970, %r960, %r2085;
	@%p970 bra 	$L__BB2_1440;
	add.s32 	%r3041, %r960, %r917;
	mul.wide.s32 	%rd1881, %r3041, 4;
	add.s64 	%rd1882, %rd2, %rd1881;
	ld.global.f32 	%f470, [%rd1882];
	mad.lo.s32 	%r3042, %r960, %r2084, %r916;
	mul.wide.s32 	%rd1883, %r3042, 4;
	add.s64 	%rd1884, %rd1, %rd1883;
	st.global.f32 	[%rd1884], %f470;
$L__BB2_1440:
	add.s32 	%r961, %r959, %r4;
	setp.gt.u32 	%p971, %r961, 31;
	@%p971 bra 	$L__BB2_1470;
	add.s32 	%r962, %r960, %r4;
	setp.ge.s32 	%p972, %r962, %r2085;
	@%p972 bra 	$L__BB2_1443;
	add.s32 	%r3043, %r962, %r917;
	mul.wide.s32 	%rd1885, %r3043, 4;
	add.s64 	%rd1886, %rd2, %rd1885;
	ld.global.f32 	%f471, [%rd1886];
	mad.lo.s32 	%r3044, %r962, %r2084, %r916;
	mul.wide.s32 	%rd1887, %r3044, 4;
	add.s64 	%rd1888, %rd1, %rd1887;
	st.global.f32 	[%rd1888], %f471;
$L__BB2_1443:
	add.s32 	%r963, %r961, %r4;
	setp.gt.u32 	%p973, %r963, 31;
	@%p973 bra 	$L__BB2_1470;
	add.s32 	%r964, %r962, %r4;
	setp.ge.s32 	%p974, %r964, %r2085;
	@%p974 bra 	$L__BB2_1446;
	add.s32 	%r3045, %r964, %r917;
	mul.wide.s32 	%rd1889, %r3045, 4;
	add.s64 	%rd1890, %rd2, %rd1889;
	ld.global.f32 	%f472, [%rd1890];
	mad.lo.s32 	%r3046, %r964, %r2084, %r916;
	mul.wide.s32 	%rd1891, %r3046, 4;
	add.s64 	%rd1892, %rd1, %rd1891;
	st.global.f32 	[%rd1892], %f472;
$L__BB2_1446:
	add.s32 	%r965, %r963, %r4;
	setp.gt.u32 	%p975, %r965, 31;
	@%p975 bra 	$L__BB2_1470;
	add.s32 	%r966, %r964, %r4;
	setp.ge.s32 	%p976, %r966, %r2085;
	@%p976 bra 	$L__BB2_1449;
	add.s32 	%r3047, %r966, %r917;
	mul.wide.s32 	%rd1893, %r3047, 4;
	add.s64 	%rd1894, %rd2, %rd1893;
	ld.global.f32 	%f473, [%rd1894];
	mad.lo.s32 	%r3048, %r966, %r2084, %r916;
	mul.wide.s32 	%rd1895, %r3048, 4;
	add.s64 	%rd1896, %rd1, %rd1895;
	st.global.f32 	[%rd1896], %f473;
$L__BB2_1449:
	add.s32 	%r967, %r965, %r4;
	setp.gt.u32 	%p977, %r967, 31;
	@%p977 bra 	$L__BB2_1470;
	add.s32 	%r968, %r966, %r4;
	setp.ge.s32 	%p978, %r968, %r2085;
	@%p978 bra 	$L__BB2_1452;
	add.s32 	%r3049, %r968, %r917;
	mul.wide.s32 	%rd1897, %r3049, 4;
	add.s64 	%rd1898, %rd2, %rd1897;
	ld.global.f32 	%f474, [%rd1898];
	mad.lo.s32 	%r3050, %r968, %r2084, %r916;
	mul.wide.s32 	%rd1899, %r3050, 4;
	add.s64 	%rd1900, %rd1, %rd1899;
	st.global.f32 	[%rd1900], %f474;
$L__BB2_1452:
	add.s32 	%r969, %r967, %r4;
	setp.gt.u32 	%p979, %r969, 31;
	@%p979 bra 	$L__BB2_1470;
	add.s32 	%r970, %r968, %r4;
	setp.ge.s32 	%p980, %r970, %r2085;
	@%p980 bra 	$L__BB2_1455;
	add.s32 	%r3051, %r970, %r917;
	mul.wide.s32 	%rd1901, %r3051, 4;
	add.s64 	%rd1902, %rd2, %rd1901;
	ld.global.f32 	%f475, [%rd1902];
	mad.lo.s32 	%r3052, %r970, %r2084, %r916;
	mul.wide.s32 	%rd1903, %r3052, 4;
	add.s64 	%rd1904, %rd1, %rd1903;
	st.global.f32 	[%rd1904], %f475;
$L__BB2_1455:
	add.s32 	%r971, %r969, %r4;
	setp.gt.u32 	%p981, %r971, 31;
	@%p981 bra 	$L__BB2_1470;
	add.s32 	%r972, %r970, %r4;
	setp.ge.s32 	%p982, %r972, %r2085;
	@%p982 bra 	$L__BB2_1458;
	add.s32 	%r3053, %r972, %r917;
	mul.wide.s32 	%rd1905, %r3053, 4;
	add.s64 	%rd1906, %rd2, %rd1905;
	ld.global.f32 	%f476, [%rd1906];
	mad.lo.s32 	%r3054, %r972, %r2084, %r916;
	mul.wide.s32 	%rd1907, %r3054, 4;
	add.s64 	%rd1908, %rd1, %rd1907;
	st.global.f32 	[%rd1908], %f476;
$L__BB2_1458:
	add.s32 	%r973, %r971, %r4;
	setp.gt.u32 	%p983, %r973, 31;
	@%p983 bra 	$L__BB2_1470;
	add.s32 	%r974, %r972, %r4;
	setp.ge.s32 	%p984, %r974, %r2085;
	@%p984 bra 	$L__BB2_1461;
	add.s32 	%r3055, %r974, %r917;
	mul.wide.s32 	%rd1909, %r3055, 4;
	add.s64 	%rd1910, %rd2, %rd1909;
	ld.global.f32 	%f477, [%rd1910];
	mad.lo.s32 	%r3056, %r974, %r2084, %r916;
	mul.wide.s32 	%rd1911, %r3056, 4;
	add.s64 	%rd1912, %rd1, %rd1911;
	st.global.f32 	[%rd1912], %f477;
$L__BB2_1461:
	add.s32 	%r975, %r973, %r4;
	setp.gt.u32 	%p985, %r975, 31;
	@%p985 bra 	$L__BB2_1470;
	add.s32 	%r976, %r974, %r4;
	setp.ge.s32 	%p986, %r976, %r2085;
	@%p986 bra 	$L__BB2_1464;
	add.s32 	%r3057, %r976, %r917;
	mul.wide.s32 	%rd1913, %r3057, 4;
	add.s64 	%rd1914, %rd2, %rd1913;
	ld.global.f32 	%f478, [%rd1914];
	mad.lo.s32 	%r3058, %r976, %r2084, %r916;
	mul.wide.s32 	%rd1915, %r3058, 4;
	add.s64 	%rd1916, %rd1, %rd1915;
	st.global.f32 	[%rd1916], %f478;
$L__BB2_1464:
	add.s32 	%r977, %r975, %r4;
	setp.gt.u32 	%p987, %r977, 31;
	@%p987 bra 	$L__BB2_1470;
	add.s32 	%r978, %r976, %r4;
	setp.ge.s32 	%p988, %r978, %r2085;
	@%p988 bra 	$L__BB2_1467;
	add.s32 	%r3059, %r978, %r917;
	mul.wide.s32 	%rd1917, %r3059, 4;
	add.s64 	%rd1918, %rd2, %rd1917;
	ld.global.f32 	%f479, [%rd1918];
	mad.lo.s32 	%r3060, %r978, %r2084, %r916;
	mul.wide.s32 	%rd1919, %r3060, 4;
	add.s64 	%rd1920, %rd1, %rd1919;
	st.global.f32 	[%rd1920], %f479;
$L__BB2_1467:
	add.s32 	%r3061, %r977, %r4;
	setp.gt.u32 	%p989, %r3061, 31;
	@%p989 bra 	$L__BB2_1470;
	add.s32 	%r979, %r978, %r4;
	setp.ge.s32 	%p990, %r979, %r2085;
	@%p990 bra 	$L__BB2_1470;
	add.s32 	%r3062, %r979, %r917;
	mul.wide.s32 	%rd1921, %r3062, 4;
	add.s64 	%rd1922, %rd2, %rd1921;
	ld.global.f32 	%f480, [%rd1922];
	mad.lo.s32 	%r3063, %r979, %r2084, %r916;
	mul.wide.s32 	%rd1923, %r3063, 4;
	add.s64 	%rd1924, %rd1, %rd1923;
	st.global.f32 	[%rd1924], %f480;
$L__BB2_1470:
	add.s32 	%r980, %r915, %r5;
	setp.gt.u32 	%p991, %r980, 31;
	@%p991 bra 	$L__BB2_3135;
	add.s32 	%r981, %r916, %r5;
	setp.ge.s32 	%p992, %r981, %r2084;
	@%p992 bra 	$L__BB2_3135;
	setp.gt.u32 	%p993, %r3, 31;
	@%p993 bra 	$L__BB2_1568;
	mul.lo.s32 	%r982, %r981, %r2085;
	add.s32 	%r983, %r3, %r1;
	setp.ge.s32 	%p994, %r983, %r2085;
	@%p994 bra 	$L__BB2_1475;
	add.s32 	%r3064, %r983, %r982;
	mul.wide.s32 	%rd1925, %r3064, 4;
	add.s64 	%rd1926, %rd2, %rd1925;
	ld.global.f32 	%f481, [%rd1926];
	mad.lo.s32 	%r3065, %r983, %r2084, %r981;
	mul.wide.s32 	%rd1927, %r3065, 4;
	add.s64 	%rd1928, %rd1, %rd1927;
	st.global.f32 	[%rd1928], %f481;
$L__BB2_1475:
	add.s32 	%r984, %r3, %r4;
	setp.gt.u32 	%p995, %r984, 31;
	@%p995 bra 	$L__BB2_1568;
	add.s32 	%r985, %r983, %r4;
	setp.ge.s32 	%p996, %r985, %r2085;
	@%p996 bra 	$L__BB2_1478;
	add.s32 	%r3066, %r985, %r982;
	mul.wide.s32 	%rd1929, %r3066, 4;
	add.s64 	%rd1930, %rd2, %rd1929;
	ld.global.f32 	%f482, [%rd1930];
	mad.lo.s32 	%r3067, %r985, %r2084, %r981;
	mul.wide.s32 	%rd1931, %r3067, 4;
	add.s64 	%rd1932, %rd1, %rd1931;
	st.global.f32 	[%rd1932], %f482;
$L__BB2_1478:
	add.s32 	%r986, %r984, %r4;
	setp.gt.u32 	%p997, %r986, 31;
	@%p997 bra 	$L__BB2_1568;
	add.s32 	%r987, %r985, %r4;
	setp.ge.s32 	%p998, %r987, %r2085;
	@%p998 bra 	$L__BB2_1481;
	add.s32 	%r3068, %r987, %r982;
	mul.wide.s32 	%rd1933, %r3068, 4;
	add.s64 	%rd1934, %rd2, %rd1933;
	ld.global.f32 	%f483, [%rd1934];
	mad.lo.s32 	%r3069, %r987, %r2084, %r981;
	mul.wide.s32 	%rd1935, %r3069, 4;
	add.s64 	%rd1936, %rd1, %rd1935;
	st.global.f32 	[%rd1936], %f483;
$L__BB2_1481:
	add.s32 	%r988, %r986, %r4;
	setp.gt.u32 	%p999, %r988, 31;
	@%p999 bra 	$L__BB2_1568;
	add.s32 	%r989, %r987, %r4;
	setp.ge.s32 	%p1000, %r989, %r2085;
	@%p1000 bra 	$L__BB2_1484;
	add.s32 	%r3070, %r989, %r982;
	mul.wide.s32 	%rd1937, %r3070, 4;
	add.s64 	%rd1938, %rd2, %rd1937;
	ld.global.f32 	%f484, [%rd1938];
	mad.lo.s32 	%r3071, %r989, %r2084, %r981;
	mul.wide.s32 	%rd1939, %r3071, 4;
	add.s64 	%rd1940, %rd1, %rd1939;
	st.global.f32 	[%rd1940], %f484;
$L__BB2_1484:
	add.s32 	%r990, %r988, %r4;
	setp.gt.u32 	%p1001, %r990, 31;
	@%p1001 bra 	$L__BB2_1568;
	add.s32 	%r991, %r989, %r4;
	setp.ge.s32 	%p1002, %r991, %r2085;
	@%p1002 bra 	$L__BB2_1487;
	add.s32 	%r3072, %r991, %r982;
	mul.wide.s32 	%rd1941, %r3072, 4;
	add.s64 	%rd1942, %rd2, %rd1941;
	ld.global.f32 	%f485, [%rd1942];
	mad.lo.s32 	%r3073, %r991, %r2084, %r981;
	mul.wide.s32 	%rd1943, %r3073, 4;
	add.s64 	%rd1944, %rd1, %rd1943;
	st.global.f32 	[%rd1944], %f485;
$L__BB2_1487:
	add.s32 	%r992, %r990, %r4;
	setp.gt.u32 	%p1003, %r992, 31;
	@%p1003 bra 	$L__BB2_1568;
	add.s32 	%r993, %r991, %r4;
	setp.ge.s32 	%p1004, %r993, %r2085;
	@%p1004 bra 	$L__BB2_1490;
	add.s32 	%r3074, %r993, %r982;
	mul.wide.s32 	%rd1945, %r3074, 4;
	add.s64 	%rd1946, %rd2, %rd1945;
	ld.global.f32 	%f486, [%rd1946];
	mad.lo.s32 	%r3075, %r993, %r2084, %r981;
	mul.wide.s32 	%rd1947, %r3075, 4;
	add.s64 	%rd1948, %rd1, %rd1947;
	st.global.f32 	[%rd1948], %f486;
$L__BB2_1490:
	add.s32 	%r994, %r992, %r4;
	setp.gt.u32 	%p1005, %r994, 31;
	@%p1005 bra 	$L__BB2_1568;
	add.s32 	%r995, %r993, %r4;
	setp.ge.s32 	%p1006, %r995, %r2085;
	@%p1006 bra 	$L__BB2_1493;
	add.s32 	%r3076, %r995, %r982;
	mul.wide.s32 	%rd1949, %r3076, 4;
	add.s64 	%rd1950, %rd2, %rd1949;
	ld.global.f32 	%f487, [%rd1950];
	mad.lo.s32 	%r3077, %r995, %r2084, %r981;
	mul.wide.s32 	%rd1951, %r3077, 4;
	add.s64 	%rd1952, %rd1, %rd1951;
	st.global.f32 	[%rd1952], %f487;
$L__BB2_1493:
	add.s32 	%r996, %r994, %r4;
	setp.gt.u32 	%p1007, %r996, 31;
	@%p1007 bra 	$L__BB2_1568;
	add.s32 	%r997, %r995, %r4;
	setp.ge.s32 	%p1008, %r997, %r2085;
	@%p1008 bra 	$L__BB2_1496;
	add.s32 	%r3078, %r997, %r982;
	mul.wide.s32 	%rd1953, %r3078, 4;
	add.s64 	%rd1954, %rd2, %rd1953;
	ld.global.f32 	%f488, [%rd1954];
	mad.lo.s32 	%r3079, %r997, %r2084, %r981;
	mul.wide.s32 	%rd1955, %r3079, 4;
	add.s64 	%rd1956, %rd1, %rd1955;
	st.global.f32 	[%rd1956], %f488;
$L__BB2_1496:
	add.s32 	%r998, %r996, %r4;
	setp.gt.u32 	%p1009, %r998, 31;
	@%p1009 bra 	$L__BB2_1568;
	add.s32 	%r999, %r997, %r4;
	setp.ge.s32 	%p1010, %r999, %r2085;
	@%p1010 bra 	$L__BB2_1499;
	add.s32 	%r3080, %r999, %r982;
	mul.wide.s32 	%rd1957, %r3080, 4;
	add.s64 	%rd1958, %rd2, %rd1957;
	ld.global.f32 	%f489, [%rd1958];
	mad.lo.s32 	%r3081, %r999, %r2084, %r981;
	mul.wide.s32 	%rd1959, %r3081, 4;
	add.s64 	%rd1960, %rd1, %rd1959;
	st.global.f32 	[%rd1960], %f489;
$L__BB2_1499:
	add.s32 	%r1000, %r998, %r4;
	setp.gt.u32 	%p1011, %r1000, 31;
	@%p1011 bra 	$L__BB2_1568;
	add.s32 	%r1001, %r999, %r4;
	setp.ge.s32 	%p1012, %r1001, %r2085;
	@%p1012 bra 	$L__BB2_1502;
	add.s32 	%r3082, %r1001, %r982;
	mul.wide.s32 	%rd1961, %r3082, 4;
	add.s64 	%rd1962, %rd2, %rd1961;
	ld.global.f32 	%f490, [%rd1962];
	mad.lo.s32 	%r3083, %r1001, %r2084, %r981;
	mul.wide.s32 	%rd1963, %r3083, 4;
	add.s64 	%rd1964, %rd1, %rd1963;
	st.global.f32 	[%rd1964], %f490;
$L__BB2_1502:
	add.s32 	%r1002, %r1000, %r4;
	setp.gt.u32 	%p1013, %r1002, 31;
	@%p1013 bra 	$L__BB2_1568;
	add.s32 	%r1003, %r1001, %r4;
	setp.ge.s32 	%p1014, %r1003, %r2085;
	@%p1014 bra 	$L__BB2_1505;
	add.s32 	%r3084, %r1003, %r982;
	mul.wide.s32 	%rd1965, %r3084, 4;
	add.s64 	%rd1966, %rd2, %rd1965;
	ld.global.f32 	%f491, [%rd1966];
	mad.lo.s32 	%r3085, %r1003, %r2084, %r981;
	mul.wide.s32 	%rd1967, %r3085, 4;
	add.s64 	%rd1968, %rd1, %rd1967;
	st.global.f32 	[%rd1968], %f491;
$L__BB2_1505:
	add.s32 	%r1004, %r1002, %r4;
	setp.gt.u32 	%p1015, %r1004, 31;
	@%p1015 bra 	$L__BB2_1568;
	add.s32 	%r1005, %r1003, %r4;
	setp.ge.s32 	%p1016, %r1005, %r2085;
	@%p1016 bra 	$L__BB2_1508;
	add.s32 	%r3086, %r1005, %r982;
	mul.wide.s32 	%rd1969, %r3086, 4;
	add.s64 	%rd1970, %rd2, %rd1969;
	ld.global.f32 	%f492, [%rd1970];
	mad.lo.s32 	%r3087, %r1005, %r2084, %r981;
	mul.wide.s32 	%rd1971, %r3087, 4;
	add.s64 	%rd1972, %rd1, %rd1971;
	st.global.f32 	[%rd1972], %f492;
$L__BB2_1508:
	add.s32 	%r1006, %r1004, %r4;
	setp.gt.u32 	%p1017, %r1006, 31;
	@%p1017 bra 	$L__BB2_1568;
	add.s32 	%r1007, %r1005, %r4;
	setp.ge.s32 	%p1018, %r1007, %r2085;
	@%p1018 bra 	$L__BB2_1511;
	add.s32 	%r3088, %r1007, %r982;
	mul.wide.s32 	%rd1973, %r3088, 4;
	add.s64 	%rd1974, %rd2, %rd1973;
	ld.global.f32 	%f493, [%rd1974];
	mad.lo.s32 	%r3089, %r1007, %r2084, %r981;
	mul.wide.s32 	%rd1975, %r3089, 4;
	add.s64 	%rd1976, %rd1, %rd1975;
	st.global.f32 	[%rd1976], %f493;
$L__BB2_1511:
	add.s32 	%r1008, %r1006, %r4;
	setp.gt.u32 	%p1019, %r1008, 31;
	@%p1019 bra 	$L__BB2_1568;
	add.s32 	%r1009, %r1007, %r4;
	setp.ge.s32 	%p1020, %r1009, %r2085;
	@%p1020 bra 	$L__BB2_1514;
	add.s32 	%r3090, %r1009, %r982;
	mul.wide.s32 	%rd1977, %r3090, 4;
	add.s64 	%rd1978, %rd2, %rd1977;
	ld.global.f32 	%f494, [%rd1978];
	mad.lo.s32 	%r3091, %r1009, %r2084, %r981;
	mul.wide.s32 	%rd1979, %r3091, 4;
	add.s64 	%rd1980, %rd1, %rd1979;
	st.global.f32 	[%rd1980], %f494;
$L__BB2_1514:
	add.s32 	%r1010, %r1008, %r4;
	setp.gt.u32 	%p1021, %r1010, 31;
	@%p1021 bra 	$L__BB2_1568;
	add.s32 	%r1011, %r1009, %r4;
	setp.ge.s32 	%p1022, %r1011, %r2085;
	@%p1022 bra 	$L__BB2_1517;
	add.s32 	%r3092, %r1011, %r982;
	mul.wide.s32 	%rd1981, %r3092, 4;
	add.s64 	%rd1982, %rd2, %rd1981;
	ld.global.f32 	%f495, [%rd1982];
	mad.lo.s32 	%r3093, %r1011, %r2084, %r981;
	mul.wide.s32 	%rd1983, %r3093, 4;
	add.s64 	%rd1984, %rd1, %rd1983;
	st.global.f32 	[%rd1984], %f495;
$L__BB2_1517:
	add.s32 	%r1012, %r1010, %r4;
	setp.gt.u32 	%p1023, %r1012, 31;
	@%p1023 bra 	$L__BB2_1568;
	add.s32 	%r1013, %r1011, %r4;
	setp.ge.s32 	%p1024, %r1013, %r2085;
	@%p1024 bra 	$L__BB2_1520;
	add.s32 	%r3094, %r1013, %r982;
	mul.wide.s32 	%rd1985, %r3094, 4;
	add.s64 	%rd1986, %rd2, %rd1985;
	ld.global.f32 	%f496, [%rd1986];
	mad.lo.s32 	%r3095, %r1013, %r2084, %r981;
	mul.wide.s32 	%rd1987, %r3095, 4;
	add.s64 	%rd1988, %rd1, %rd1987;
	st.global.f32 	[%rd1988], %f496;
$L__BB2_1520:
	add.s32 	%r1014, %r1012, %r4;
	setp.gt.u32 	%p1025, %r1014, 31;
	@%p1025 bra 	$L__BB2_1568;
	add.s32 	%r1015, %r1013, %r4;
	setp.ge.s32 	%p1026, %r1015, %r2085;
	@%p1026 bra 	$L__BB2_1523;
	add.s32 	%r3096, %r1015, %r982;
	mul.wide.s32 	%rd1989, %r3096, 4;
	add.s64 	%rd1990, %rd2, %rd1989;
	ld.global.f32 	%f497, [%rd1990];
	mad.lo.s32 	%r3097, %r1015, %r2084, %r981;
	mul.wide.s32 	%rd1991, %r3097, 4;
	add.s64 	%rd1992, %rd1, %rd1991;
	st.global.f32 	[%rd1992], %f497;
$L__BB2_1523:
	add.s32 	%r1016, %r1014, %r4;
	setp.gt.u32 	%p1027, %r1016, 31;
	@%p1027 bra 	$L__BB2_1568;
	add.s32 	%r1017, %r1015, %r4;
	setp.ge.s32 	%p1028, %r1017, %r2085;
	@%p1028 bra 	$L__BB2_1526;
	add.s32 	%r3098, %r1017, %r982;
	mul.wide.s32 	%rd1993, %r3098, 4;
	add.s64 	%rd1994, %rd2, %rd1993;
	ld.global.f32 	%f498, [%rd1994];
	mad.lo.s32 	%r3099, %r1017, %r2084, %r981;
	mul.wide.s32 	%rd1995, %r3099, 4;
	add.s64 	%rd1996, %rd1, %rd1995;
	st.global.f32 	[%rd1996], %f498;
$L__BB2_1526:
	add.s32 	%r1018, %r1016, %r4;
	setp.gt.u32 	%p1029, %r1018, 31;
	@%p1029 bra 	$L__BB2_1568;
	add.s32 	%r1019, %r1017, %r4;
	setp.ge.s32 	%p1030, %r1019, %r2085;
	@%p1030 bra 	$L__BB2_1529;
	add.s32 	%r3100, %r1019, %r982;
	mul.wide.s32 	%rd1997, %r3100, 4;
	add.s64 	%rd1998, %rd2, %rd1997;
	ld.global.f32 	%f499, [%rd1998];
	mad.lo.s32 	%r3101, %r1019, %r2084, %r981;
	mul.wide.s32 	%rd1999, %r3101, 4;
	add.s64 	%rd2000, %rd1, %rd1999;
	st.global.f32 	[%rd2000], %f499;
$L__BB2_1529:
	add.s32 	%r1020, %r1018, %r4;
	setp.gt.u32 	%p1031, %r1020, 31;
	@%p1031 bra 	$L__BB2_1568;
	add.s32 	%r1021, %r1019, %r4;
	setp.ge.s32 	%p1032, %r1021, %r2085;
	@%p1032 bra 	$L__BB2_1532;
	add.s32 	%r3102, %r1021, %r982;
	mul.wide.s32 	%rd2001, %r3102, 4;
	add.s64 	%rd2002, %rd2, %rd2001;
	ld.global.f32 	%f500, [%rd2002];
	mad.lo.s32 	%r3103, %r1021, %r2084, %r981;
	mul.wide.s32 	%rd2003, %r3103, 4;
	add.s64 	%rd2004, %rd1, %rd2003;
	st.global.f32 	[%rd2004], %f500;
$L__BB2_1532:
	add.s32 	%r1022, %r1020, %r4;
	setp.gt.u32 	%p1033, %r1022, 31;
	@%p1033 bra 	$L__BB2_1568;
	add.s32 	%r1023, %r1021, %r4;
	setp.ge.s32 	%p1034, %r1023, %r2085;
	@%p1034 bra 	$L__BB2_1535;
	add.s32 	%r3104, %r1023, %r982;
	mul.wide.s32 	%rd2005, %r3104, 4;
	add.s64 	%rd2006, %rd2, %rd2005;
	ld.global.f32 	%f501, [%rd2006];
	mad.lo.s32 	%r3105, %r1023, %r2084, %r981;
	mul.wide.s32 	%rd2007, %r3105, 4;
	add.s64 	%rd2008, %rd1, %rd2007;
	st.global.f32 	[%rd2008], %f501;
$L__BB2_1535:
	add.s32 	%r1024, %r1022, %r4;
	setp.gt.u32 	%p1035, %r1024, 31;
	@%p1035 bra 	$L__BB2_1568;
	add.s32 	%r1025, %r1023, %r4;
	setp.ge.s32 	%p1036, %r1025, %r2085;
	@%p1036 bra 	$L__BB2_1538;
	add.s32 	%r3106, %r1025, %r982;
	mul.wide.s32 	%rd2009, %r3106, 4;
	add.s64 	%rd2010, %rd2, %rd2009;
	ld.global.f32 	%f502, [%rd2010];
	mad.lo.s32 	%r3107, %r1025, %r2084, %r981;
	mul.wide.s32 	%rd2011, %r3107, 4;
	add.s64 	%rd2012, %rd1, %rd2011;
	st.global.f32 	[%rd2012], %f502;
$L__BB2_1538:
	add.s32 	%r1026, %r1024, %r4;
	setp.gt.u32 	%p1037, %r1026, 31;
	@%p1037 bra 	$L__BB2_1568;
	add.s32 	%r1027, %r1025, %r4;
	setp.ge.s32 	%p1038, %r1027, %r2085;
	@%p1038 bra 	$L__BB2_1541;
	add.s32 	%r3108, %r1027, %r982;
	mul.wide.s32 	%rd2013, %r3108, 4;
	add.s64 	%rd2014, %rd2, %rd2013;
	ld.global.f32 	%f503, [%rd2014];
	mad.lo.s32 	%r3109, %r1027, %r2084, %r981;
	mul.wide.s32 	%rd2015, %r3109, 4;
	add.s64 	%rd2016, %rd1, %rd2015;
	st.global.f32 	[%rd2016], %f503;
$L__BB2_1541:
	add.s32 	%r1028, %r1026, %r4;
	setp.gt.u32 	%p1039, %r1028, 31;
	@%p1039 bra 	$L__BB2_1568;
	add.s32 	%r1029, %r1027, %r4;
	setp.ge.s32 	%p1040, %r1029, %r2085;
	@%p1040 bra 	$L__BB2_1544;
	add.s32 	%r3110, %r1029, %r982;
	mul.wide.s32 	%rd2017, %r3110, 4;
	add.s64 	%rd2018, %rd2, %rd2017;
	ld.global.f32 	%f504, [%rd2018];
	mad.lo.s32 	%r3111, %r1029, %r2084, %r981;
	mul.wide.s32 	%rd2019, %r3111, 4;
	add.s64 	%rd2020, %rd1, %rd2019;
	st.global.f32 	[%rd2020], %f504;
$L__BB2_1544:
	add.s32 	%r1030, %r1028, %r4;
	setp.gt.u32 	%p1041, %r1030, 31;
	@%p1041 bra 	$L__BB2_1568;
	add.s32 	%r1031, %r1029, %r4;
	setp.ge.s32 	%p1042, %r1031, %r2085;
	@%p1042 bra 	$L__BB2_1547;
	add.s32 	%r3112, %r1031, %r982;
	mul.wide.s32 	%rd2021, %r3112, 4;
	add.s64 	%rd2022, %rd2, %rd2021;
	ld.global.f32 	%f505, [%rd2022];
	mad.lo.s32 	%r3113, %r1031, %r2084, %r981;
	mul.wide.s32 	%rd2023, %r3113, 4;
	add.s64 	%rd2024, %rd1, %rd2023;
	st.global.f32 	[%rd2024], %f505;
$L__BB2_1547:
	add.s32 	%r1032, %r1030, %r4;
	setp.gt.u32 	%p1043, %r1032, 31;
	@%p1043 bra 	$L__BB2_1568;
	add.s32 	%r1033, %r1031, %r4;
	setp.ge.s32 	%p1044, %r1033, %r2085;
	@%p1044 bra 	$L__BB2_1550;
	add.s32 	%r3114, %r1033, %r982;
	mul.wide.s32 	%rd2025, %r3114, 4;
	add.s64 	%rd2026, %rd2, %rd2025;
	ld.global.f32 	%f506, [%rd2026];
	mad.lo.s32 	%r3115, %r1033, %r2084, %r981;
	mul.wide.s32 	%rd2027, %r3115, 4;
	add.s64 	%rd2028, %rd1, %rd2027;
	st.global.f32 	[%rd2028], %f506;
$L__BB2_1550:
	add.s32 	%r1034, %r1032, %r4;
	setp.gt.u32 	%p1045, %r1034, 31;
	@%p1045 bra 	$L__BB2_1568;
	add.s32 	%r1035, %r1033, %r4;
	setp.ge.s32 	%p1046, %r1035, %r2085;
	@%p1046 bra 	$L__BB2_1553;
	add.s32 	%r3116, %r1035, %r982;
	mul.wide.s32 	%rd2029, %r3116, 4;
	add.s64 	%rd2030, %rd2, %rd2029;
	ld.global.f32 	%f507, [%rd2030];
	mad.lo.s32 	%r3117, %r1035, %r2084, %r981;
	mul.wide.s32 	%rd2031, %r3117, 4;
	add.s64 	%rd2032, %rd1, %rd2031;
	st.global.f32 	[%rd2032], %f507;
$L__BB2_1553:
	add.s32 	%r1036, %r1034, %r4;
	setp.gt.u32 	%p1047, %r1036, 31;
	@%p1047 bra 	$L__BB2_1568;
	add.s32 	%r1037, %r1035, %r4;
	setp.ge.s32 	%p1048, %r1037, %r2085;
	@%p1048 bra 	$L__BB2_1556;
	add.s32 	%r3118, %r1037, %r982;
	mul.wide.s32 	%rd2033, %r3118, 4;
	add.s64 	%rd2034, %rd2, %rd2033;
	ld.global.f32 	%f508, [%rd2034];
	mad.lo.s32 	%r3119, %r1037, %r2084, %r981;
	mul.wide.s32 	%rd2035, %r3119, 4;
	add.s64 	%rd2036, %rd1, %rd2035;
	st.global.f32 	[%rd2036], %f508;
$L__BB2_1556:
	add.s32 	%r1038, %r1036, %r4;
	setp.gt.u32 	%p1049, %r1038, 31;
	@%p1049 bra 	$L__BB2_1568;
	add.s32 	%r1039, %r1037, %r4;
	setp.ge.s32 	%p1050, %r1039, %r2085;
	@%p1050 bra 	$L__BB2_1559;
	add.s32 	%r3120, %r1039, %r982;
	mul.wide.s32 	%rd2037, %r3120, 4;
	add.s64 	%rd2038, %rd2, %rd2037;
	ld.global.f32 	%f509, [%rd2038];
	mad.lo.s32 	%r3121, %r1039, %r2084, %r981;
	mul.wide.s32 	%rd2039, %r3121, 4;
	add.s64 	%rd2040, %rd1, %rd2039;
	st.global.f32 	[%rd2040], %f509;
$L__BB2_1559:
	add.s32 	%r1040, %r1038, %r4;
	setp.gt.u32 	%p1051, %r1040, 31;
	@%p1051 bra 	$L__BB2_1568;
	add.s32 	%r1041, %r1039, %r4;
	setp.ge.s32 	%p1052, %r1041, %r2085;
	@%p1052 bra 	$L__BB2_1562;
	add.s32 	%r3122, %r1041, %r982;
	mul.wide.s32 	%rd2041, %r3122, 4;
	add.s64 	%rd2042, %rd2, %rd2041;
	ld.global.f32 	%f510, [%rd2042];
	mad.lo.s32 	%r3123, %r1041, %r2084, %r981;
	mul.wide.s32 	%rd2043, %r3123, 4;
	add.s64 	%rd2044, %rd1, %rd2043;
	st.global.f32 	[%rd2044], %f510;
$L__BB2_1562:
	add.s32 	%r1042, %r1040, %r4;
	setp.gt.u32 	%p1053, %r1042, 31;
	@%p1053 bra 	$L__BB2_1568;
	add.s32 	%r1043, %r1041, %r4;
	setp.ge.s32 	%p1054, %r1043, %r2085;
	@%p1054 bra 	$L__BB2_1565;
	add.s32 	%r3124, %r1043, %r982;
	mul.wide.s32 	%rd2045, %r3124, 4;
	add.s64 	%rd2046, %rd2, %rd2045;
	ld.global.f32 	%f511, [%rd2046];
	mad.lo.s32 	%r3125, %r1043, %r2084, %r981;
	mul.wide.s32 	%rd2047, %r3125, 4;
	add.s64 	%rd2048, %rd1, %rd2047;
	st.global.f32 	[%rd2048], %f511;
$L__BB2_1565:
	add.s32 	%r3126, %r1042, %r4;
	setp.gt.u32 	%p1055, %r3126, 31;
	@%p1055 bra 	$L__BB2_1568;
	add.s32 	%r1044, %r1043, %r4;
	setp.ge.s32 	%p1056, %r1044, %r2085;
	@%p1056 bra 	$L__BB2_1568;
	add.s32 	%r3127, %r1044, %r982;
	mul.wide.s32 	%rd2049, %r3127, 4;
	add.s64 	%rd2050, %rd2, %rd2049;
	ld.global.f32 	%f512, [%rd2050];
	mad.lo.s32 	%r3128, %r1044, %r2084, %r981;
	mul.wide.s32 	%rd2051, %r3128, 4;
	add.s64 	%rd2052, %rd1, %rd2051;
	st.global.f32 	[%rd2052], %f512;
$L__BB2_1568:
	add.s32 	%r1045, %r980, %r5;
	setp.gt.u32 	%p1057, %r1045, 31;
	@%p1057 bra 	$L__BB2_3135;
	add.s32 	%r1046, %r981, %r5;
	setp.ge.s32 	%p1058, %r1046, %r2084;
	@%p1058 bra 	$L__BB2_3135;
	setp.gt.u32 	%p1059, %r3, 31;
	@%p1059 bra 	$L__BB2_1666;
	mul.lo.s32 	%r1047, %r1046, %r2085;
	add.s32 	%r1048, %r3, %r1;
	setp.ge.s32 	%p1060, %r1048, %r2085;
	@%p1060 bra 	$L__BB2_1573;
	add.s32 	%r3129, %r1048, %r1047;
	mul.wide.s32 	%rd2053, %r3129, 4;
	add.s64 	%rd2054, %rd2, %rd2053;
	ld.global.f32 	%f513, [%rd2054];
	mad.lo.s32 	%r3130, %r1048, %r2084, %r1046;
	mul.wide.s32 	%rd2055, %r3130, 4;
	add.s64 	%rd2056, %rd1, %rd2055;
	st.global.f32 	[%rd2056], %f513;
$L__BB2_1573:
	add.s32 	%r1049, %r3, %r4;
	setp.gt.u32 	%p1061, %r1049, 31;
	@%p1061 bra 	$L__BB2_1666;
	add.s32 	%r1050, %r1048, %r4;
	setp.ge.s32 	%p1062, %r1050, %r2085;
	@%p1062 bra 	$L__BB2_1576;
	add.s32 	%r3131, %r1050, %r1047;
	mul.wide.s32 	%rd2057, %r3131, 4;
	add.s64 	%rd2058, %rd2, %rd2057;
	ld.global.f32 	%f514, [%rd2058];
	mad.lo.s32 	%r3132, %r1050, %r2084, %r1046;
	mul.wide.s32 	%rd2059, %r3132, 4;
	add.s64 	%rd2060, %rd1, %rd2059;
	st.global.f32 	[%rd2060], %f514;
$L__BB2_1576:
	add.s32 	%r1051, %r1049, %r4;
	setp.gt.u32 	%p1063, %r1051, 31;
	@%p1063 bra 	$L__BB2_1666;
	add.s32 	%r1052, %r1050, %r4;
	setp.ge.s32 	%p1064, %r1052, %r2085;
	@%p1064 bra 	$L__BB2_1579;
	add.s32 	%r3133, %r1052, %r1047;
	mul.wide.s32 	%rd2061, %r3133, 4;
	add.s64 	%rd2062, %rd2, %rd2061;
	ld.global.f32 	%f515, [%rd2062];
	mad.lo.s32 	%r3134, %r1052, %r2084, %r1046;
	mul.wide.s32 	%rd2063, %r3134, 4;
	add.s64 	%rd2064, %rd1, %rd2063;
	st.global.f32 	[%rd2064], %f515;
$L__BB2_1579:
	add.s32 	%r1053, %r1051, %r4;
	setp.gt.u32 	%p1065, %r1053, 31;
	@%p1065 bra 	$L__BB2_1666;
	add.s32 	%r1054, %r1052, %r4;
	setp.ge.s32 	%p1066, %r1054, %r2085;
	@%p1066 bra 	$L__BB2_1582;
	add.s32 	%r3135, %r1054, %r1047;
	mul.wide.s32 	%rd2065, %r3135, 4;
	add.s64 	%rd2066, %rd2, %rd2065;
	ld.global.f32 	%f516, [%rd2066];
	mad.lo.s32 	%r3136, %r1054, %r2084, %r1046;
	mul.wide.s32 	%rd2067, %r3136, 4;
	add.s64 	%rd2068, %rd1, %rd2067;
	st.global.f32 	[%rd2068], %f516;
$L__BB2_1582:
	add.s32 	%r1055, %r1053, %r4;
	setp.gt.u32 	%p1067, %r1055, 31;
	@%p1067 bra 	$L__BB2_1666;
	add.s32 	%r1056, %r1054, %r4;
	setp.ge.s32 	%p1068, %r1056, %r2085;
	@%p1068 bra 	$L__BB2_1585;
	add.s32 	%r3137, %r1056, %r1047;
	mul.wide.s32 	%rd2069, %r3137, 4;
	add.s64 	%rd2070, %rd2, %rd2069;
	ld.global.f32 	%f517, [%rd2070];
	mad.lo.s32 	%r3138, %r1056, %r2084, %r1046;
	mul.wide.s32 	%rd2071, %r3138, 4;
	add.s64 	%rd2072, %rd1, %rd2071;
	st.global.f32 	[%rd2072], %f517;
$L__BB2_1585:
	add.s32 	%r1057, %r1055, %r4;
	setp.gt.u32 	%p1069, %r1057, 31;
	@%p1069 bra 	$L__BB2_1666;
	add.s32 	%r1058, %r1056, %r4;
	setp.ge.s32 	%p1070, %r1058, %r2085;
	@%p1070 bra 	$L__BB2_1588;
	add.s32 	%r3139, %r1058, %r1047;
	mul.wide.s32 	%rd2073, %r3139, 4;
	add.s64 	%rd2074, %rd2, %rd2073;
	ld.global.f32 	%f518, [%rd2074];
	mad.lo.s32 	%r3140, %r1058, %r2084, %r1046;
	mul.wide.s32 	%rd2075, %r3140, 4;
	add.s64 	%rd2076, %rd1, %rd2075;
	st.global.f32 	[%rd2076], %f518;
$L__BB2_1588:
	add.s32 	%r1059, %r1057, %r4;
	setp.gt.u32 	%p1071, %r1059, 31;
	@%p1071 bra 	$L__BB2_1666;
	add.s32 	%r1060, %r1058, %r4;
	setp.ge.s32 	%p1072, %r1060, %r2085;
	@%p1072 bra 	$L__BB2_1591;
	add.s32 	%r3141, %r1060, %r1047;
	mul.wide.s32 	%rd2077, %r3141, 4;
	add.s64 	%rd2078, %rd2, %rd2077;
	ld.global.f32 	%f519, [%rd2078];
	mad.lo.s32 	%r3142, %r1060, %r2084, %r1046;
	mul.wide.s32 	%rd2079, %r3142, 4;
	add.s64 	%rd2080, %rd1, %rd2079;
	st.global.f32 	[%rd2080], %f519;
$L__BB2_1591:
	add.s32 	%r1061, %r1059, %r4;
	setp.gt.u32 	%p1073, %r1061, 31;
	@%p1073 bra 	$L__BB2_1666;
	add.s32 	%r1062, %r1060, %r4;
	setp.ge.s32 	%p1074, %r1062, %r2085;
	@%p1074 bra 	$L__BB2_1594;
	add.s32 	%r3143, %r1062, %r1047;
	mul.wide.s32 	%rd2081, %r3143, 4;
	add.s64 	%rd2082, %rd2, %rd2081;
	ld.global.f32 	%f520, [%rd2082];
	mad.lo.s32 	%r3144, %r1062, %r2084, %r1046;
	mul.wide.s32 	%rd2083, %r3144, 4;
	add.s64 	%rd2084, %rd1, %rd2083;
	st.global.f32 	[%rd2084], %f520;
$L__BB2_1594:
	add.s32 	%r1063, %r1061, %r4;
	setp.gt.u32 	%p1075, %r1063, 31;
	@%p1075 bra 	$L__BB2_1666;
	add.s32 	%r1064, %r1062, %r4;
	setp.ge.s32 	%p1076, %r1064, %r2085;
	@%p1076 bra 	$L__BB2_1597;
	add.s32 	%r3145, %r1064, %r1047;
	mul.wide.s32 	%rd2085, %r3145, 4;
	add.s64 	%rd2086, %rd2, %rd2085;
	ld.global.f32 	%f521, [%rd2086];
	mad.lo.s32 	%r3146, %r1064, %r2084, %r1046;
	mul.wide.s32 	%rd2087, %r3146, 4;
	add.s64 	%rd2088, %rd1, %rd2087;
	st.global.f32 	[%rd2088], %f521;
$L__BB2_1597:
	add.s32 	%r1065, %r1063, %r4;
	setp.gt.u32 	%p1077, %r1065, 31;
	@%p1077 bra 	$L__BB2_1666;
	add.s32 	%r1066, %r1064, %r4;
	setp.ge.s32 	%p1078, %r1066, %r2085;
	@%p1078 bra 	$L__BB2_1600;
	add.s32 	%r3147, %r1066, %r1047;
	mul.wide.s32 	%rd2089, %r3147, 4;
	add.s64 	%rd2090, %rd2, %rd2089;
	ld.global.f32 	%f522, [%rd2090];
	mad.lo.s32 	%r3148, %r1066, %r2084, %r1046;
	mul.wide.s32 	%rd2091, %r3148, 4;
	add.s64 	%rd2092, %rd1, %rd2091;
	st.global.f32 	[%rd2092], %f522;
$L__BB2_1600:
	add.s32 	%r1067, %r1065, %r4;
	setp.gt.u32 	%p1079, %r1067, 31;
	@%p1079 bra 	$L__BB2_1666;
	add.s32 	%r1068, %r1066, %r4;
	setp.ge.s32 	%p1080, %r1068, %r2085;
	@%p1080 bra 	$L__BB2_1603;
	add.s32 	%r3149, %r1068, %r1047;
	mul.wide.s32 	%rd2093, %r3149, 4;
	add.s64 	%rd2094, %rd2, %rd2093;
	ld.global.f32 	%f523, [%rd2094];
	mad.lo.s32 	%r3150, %r1068, %r2084, %r1046;
	mul.wide.s32 	%rd2095, %r3150, 4;
	add.s64 	%rd2096, %rd1, %rd2095;
	st.global.f32 	[%rd2096], %f523;
$L__BB2_1603:
	add.s32 	%r1069, %r1067, %r4;
	setp.gt.u32 	%p1081, %r1069, 31;
	@%p1081 bra 	$L__BB2_1666;
	add.s32 	%r1070, %r1068, %r4;
	setp.ge.s32 	%p1082, %r1070, %r2085;
	@%p1082 bra 	$L__BB2_1606;
	add.s32 	%r3151, %r1070, %r1047;
	mul.wide.s32 	%rd2097, %r3151, 4;
	add.s64 	%rd2098, %rd2, %rd2097;
	ld.global.f32 	%f524, [%rd2098];
	mad.lo.s32 	%r3152, %r1070, %r2084, %r1046;
	mul.wide.s32 	%rd2099, %r3152, 4;
	add.s64 	%rd2100, %rd1, %rd2099;
	st.global.f32 	[%rd2100], %f524;
$L__BB2_1606:
	add.s32 	%r1071, %r1069, %r4;
	setp.gt.u32 	%p1083, %r1071, 31;
	@%p1083 bra 	$L__BB2_1666;
	add.s32 	%r1072, %r1070, %r4;
	setp.ge.s32 	%p1084, %r1072, %r2085;
	@%p1084 bra 	$L__BB2_1609;
	add.s32 	%r3153, %r1072, %r1047;
	mul.wide.s32 	%rd2101, %r3153, 4;
	add.s64 	%rd2102, %rd2, %rd2101;
	ld.global.f32 	%f525, [%rd2102];
	mad.lo.s32 	%r3154, %r1072, %r2084, %r1046;
	mul.wide.s32 	%rd2103, %r3154, 4;
	add.s64 	%rd2104, %rd1, %rd2103;
	st.global.f32 	[%rd2104], %f525;
$L__BB2_1609:
	add.s32 	%r1073, %r1071, %r4;
	setp.gt.u32 	%p1085, %r1073, 31;
	@%p1085 bra 	$L__BB2_1666;
	add.s32 	%r1074, %r1072, %r4;
	setp.ge.s32 	%p1086, %r1074, %r2085;
	@%p1086 bra 	$L__BB2_1612;
	add.s32 	%r3155, %r1074, %r1047;
	mul.wide.s32 	%rd2105, %r3155, 4;
	add.s64 	%rd2106, %rd2, %rd2105;
	ld.global.f32 	%f526, [%rd2106];
	mad.lo.s32 	%r3156, %r1074, %r2084, %r1046;
	mul.wide.s32 	%rd2107, %r3156, 4;
	add.s64 	%rd2108, %rd1, %rd2107;
	st.global.f32 	[%rd2108], %f526;
$L__BB2_1612:
	add.s32 	%r1075, %r1073, %r4;
	setp.gt.u32 	%p1087, %r1075, 31;
	@%p1087 bra 	$L__BB2_1666;
	add.s32 	%r1076, %r1074, %r4;
	setp.ge.s32 	%p1088, %r1076, %r2085;
	@%p1088 bra 	$L__BB2_1615;
	add.s32 	%r3157, %r1076, %r1047;
	mul.wide.s32 	%rd2109, %r3157, 4;
	add.s64 	%rd2110, %rd2, %rd2109;
	ld.global.f32 	%f527, [%rd2110];
	mad.lo.s32 	%r3158, %r1076, %r2084, %r1046;
	mul.wide.s32 	%rd2111, %r3158, 4;
	add.s64 	%rd2112, %rd1, %rd2111;
	st.global.f32 	[%rd2112], %f527;
$L__BB2_1615:
	add.s32 	%r1077, %r1075, %r4;
	setp.gt.u32 	%p1089, %r1077, 31;
	@%p1089 bra 	$L__BB2_1666;
	add.s32 	%r1078, %r1076, %r4;
	setp.ge.s32 	%p1090, %r1078, %r2085;
	@%p1090 bra 	$L__BB2_1618;
	add.s32 	%r3159, %r1078, %r1047;
	mul.wide.s32 	%rd2113, %r3159, 4;
	add.s64 	%rd2114, %rd2, %rd2113;
	ld.global.f32 	%f528, [%rd2114];
	mad.lo.s32 	%r3160, %r1078, %r2084, %r1046;
	mul.wide.s32 	%rd2115, %r3160, 4;
	add.s64 	%rd2116, %rd1, %rd2115;
	st.global.f32 	[%rd2116], %f528;
$L__BB2_1618:
	add.s32 	%r1079, %r1077, %r4;
	setp.gt.u32 	%p1091, %r1079, 31;
	@%p1091 bra 	$L__BB2_1666;
	add.s32 	%r1080, %r1078, %r4;
	setp.ge.s32 	%p1092, %r1080, %r2085;
	@%p1092 bra 	$L__BB2_1621;
	add.s32 	%r3161, %r1080, %r1047;
	mul.wide.s32 	%rd2117, %r3161, 4;
	add.s64 	%rd2118, %rd2, %rd2117;
	ld.global.f32 	%f529, [%rd2118];
	mad.lo.s32 	%r3162, %r1080, %r2084, %r1046;
	mul.wide.s32 	%rd2119, %r3162, 4;
	add.s64 	%rd2120, %rd1, %rd2119;
	st.global.f32 	[%rd2120], %f529;
$L__BB2_1621:
	add.s32 	%r1081, %r1079, %r4;
	setp.gt.u32 	%p1093, %r1081, 31;
	@%p1093 bra 	$L__BB2_1666;
	add.s32 	%r1082, %r1080, %r4;
	setp.ge.s32 	%p1094, %r1082, %r2085;
	@%p1094 bra 	$L__BB2_1624;
	add.s32 	%r3163, %r1082, %r1047;
	mul.wide.s32 	%rd2121, %r3163, 4;
	add.s64 	%rd2122, %rd2, %rd2121;
	ld.global.f32 	%f530, [%rd2122];
	mad.lo.s32 	%r3164, %r1082, %r2084, %r1046;
	mul.wide.s32 	%rd2123, %r3164, 4;
	add.s64 	%rd2124, %rd1, %rd2123;
	st.global.f32 	[%rd2124], %f530;
$L__BB2_1624:
	add.s32 	%r1083, %r1081, %r4;
	setp.gt.u32 	%p1095, %r1083, 31;
	@%p1095 bra 	$L__BB2_1666;
	add.s32 	%r1084, %r1082, %r4;
	setp.ge.s32 	%p1096, %r1084, %r2085;
	@%p1096 bra 	$L__BB2_1627;
	add.s32 	%r3165, %r1084, %r1047;
	mul.wide.s32 	%rd2125, %r3165, 4;
	add.s64 	%rd2126, %rd2, %rd2125;
	ld.global.f32 	%f531, [%rd2126];
	mad.lo.s32 	%r3166, %r1084, %r2084, %r1046;
	mul.wide.s32 	%rd2127, %r3166, 4;
	add.s64 	%rd2128, %rd1, %rd2127;
	st.global.f32 	[%rd2128], %f531;
$L__BB2_1627:
	add.s32 	%r1085, %r1083, %r4;
	setp.gt.u32 	%p1097, %r1085, 31;
	@%p1097 bra 	$L__BB2_1666;
	add.s32 	%r1086, %r1084, %r4;
	setp.ge.s32 	%p1098, %r1086, %r2085;
	@%p1098 bra 	$L__BB2_1630;
	add.s32 	%r3167, %r1086, %r1047;
	mul.wide.s32 	%rd2129, %r3167, 4;
	add.s64 	%rd2130, %rd2, %rd2129;
	ld.global.f32 	%f532, [%rd2130];
	mad.lo.s32 	%r3168, %r1086, %r2084, %r1046;
	mul.wide.s32 	%rd2131, %r3168, 4;
	add.s64 	%rd2132, %rd1, %rd2131;
	st.global.f32 	[%rd2132], %f532;
$L__BB2_1630:
	add.s32 	%r1087, %r1085, %r4;
	setp.gt.u32 	%p1099, %r1087, 31;
	@%p1099 bra 	$L__BB2_1666;
	add.s32 	%r1088, %r1086, %r4;
	setp.ge.s32 	%p1100, %r1088, %r2085;
	@%p1100 bra 	$L__BB2_1633;
	add.s32 	%r3169, %r1088, %r1047;
	mul.wide.s32 	%rd2133, %r3169, 4;
	add.s64 	%rd2134, %rd2, %rd2133;
	ld.global.f32 	%f533, [%rd2134];
	mad.lo.s32 	%r3170, %r1088, %r2084, %r1046;
	mul.wide.s32 	%rd2135, %r3170, 4;
	add.s64 	%rd2136, %rd1, %rd2135;
	st.global.f32 	[%rd2136], %f533;
$L__BB2_1633:
	add.s32 	%r1089, %r1087, %r4;
	setp.gt.u32 	%p1101, %r1089, 31;
	@%p1101 bra 	$L__BB2_1666;
	add.s32 	%r1090, %r1088, %r4;
	setp.ge.s32 	%p1102, %r1090, %r2085;
	@%p1102 bra 	$L__BB2_1636;
	add.s32 	%r3171, %r1090, %r1047;
	mul.wide.s32 	%rd2137, %r3171, 4;
	add.s64 	%rd2138, %rd2, %rd2137;
	ld.global.f32 	%f534, [%rd2138];
	mad.lo.s32 	%r3172, %r1090, %r2084, %r1046;
	mul.wide.s32 	%rd2139, %r3172, 4;
	add.s64 	%rd2140, %rd1, %rd2139;
	st.global.f32 	[%rd2140], %f534;
$L__BB2_1636:
	add.s32 	%r1091, %r1089, %r4;
	setp.gt.u32 	%p1103, %r1091, 31;
	@%p1103 bra 	$L__BB2_1666;
	add.s32 	%r1092, %r1090, %r4;
	setp.ge.s32 	%p1104, %r1092, %r2085;
	@%p1104 bra 	$L__BB2_1639;
	add.s32 	%r3173, %r1092, %r1047;
	mul.wide.s32 	%rd2141, %r3173, 4;
	add.s64 	%rd2142, %rd2, %rd2141;
	ld.global.f32 	%f535, [%rd2142];
	mad.lo.s32 	%r3174, %r1092, %r2084, %r1046;
	mul.wide.s32 	%rd2143, %r3174, 4;
	add.s64 	%rd2144, %rd1, %rd2143;
	st.global.f32 	[%rd2144], %f535;
$L__BB2_1639:
	add.s32 	%r1093, %r1091, %r4;
	setp.gt.u32 	%p1105, %r1093, 31;
	@%p1105 bra 	$L__BB2_1666;
	add.s32 	%r1094, %r1092, %r4;
	setp.ge.s32 	%p1106, %r1094, %r2085;
	@%p1106 bra 	$L__BB2_1642;
	add.s32 	%r3175, %r1094, %r1047;
	mul.wide.s32 	%rd2145, %r3175, 4;
	add.s64 	%rd2146, %rd2, %rd2145;
	ld.global.f32 	%f536, [%rd2146];
	mad.lo.s32 	%r3176, %r1094, %r2084, %r1046;
	mul.wide.s32 	%rd2147, %r3176, 4;
	add.s64 	%rd2148, %rd1, %rd2147;
	st.global.f32 	[%rd2148], %f536;
$L__BB2_1642:
	add.s32 	%r1095, %r1093, %r4;
	setp.gt.u32 	%p1107, %r1095, 31;
	@%p1107 bra 	$L__BB2_1666;
	add.s32 	%r1096, %r1094, %r4;
	setp.ge.s32 	%p1108, %r1096, %r2085;
	@%p1108 bra 	$L__BB2_1645;
	add.s32 	%r3177, %r1096, %r1047;
	mul.wide.s32 	%rd2149, %r3177, 4;
	add.s64 	%rd2150, %rd2, %rd2149;
	ld.global.f32 	%f537, [%rd2150];
	mad.lo.s32 	%r3178, %r1096, %r2084, %r1046;
	mul.wide.s32 	%rd2151, %r3178, 4;
	add.s64 	%rd2152, %rd1, %rd2151;
	st.global.f32 	[%rd2152], %f537;
$L__BB2_1645:
	add.s32 	%r1097, %r1095, %r4;
	setp.gt.u32 	%p1109, %r1097, 31;
	@%p1109 bra 	$L__BB2_1666;
	add.s32 	%r1098, %r1096, %r4;
	setp.ge.s32 	%p1110, %r1098, %r2085;
	@%p1110 bra 	$L__BB2_1648;
	add.s32 	%r3179, %r1098, %r1047;
	mul.wide.s32 	%rd2153, %r3179, 4;
	add.s64 	%rd2154, %rd2, %rd2153;
	ld.global.f32 	%f538, [%rd2154];
	mad.lo.s32 	%r3180, %r1098, %r2084, %r1046;
	mul.wide.s32 	%rd2155, %r3180, 4;
	add.s64 	%rd2156, %rd1, %rd2155;
	st.global.f32 	[%rd2156], %f538;
$L__BB2_1648:
	add.s32 	%r1099, %r1097, %r4;
	setp.gt.u32 	%p1111, %r1099, 31;
	@%p1111 bra 	$L__BB2_1666;
	add.s32 	%r1100, %r1098, %r4;
	setp.ge.s32 	%p1112, %r1100, %r2085;
	@%p1112 bra 	$L__BB2_1651;
	add.s32 	%r3181, %r1100, %r1047;
	mul.wide.s32 	%rd2157, %r3181, 4;
	add.s64 	%rd2158, %rd2, %rd2157;
	ld.global.f32 	%f539, [%rd2158];
	mad.lo.s32 	%r3182, %r1100, %r2084, %r1046;
	mul.wide.s32 	%rd2159, %r3182, 4;
	add.s64 	%rd2160, %rd1, %rd2159;
	st.global.f32 	[%rd2160], %f539;
$L__BB2_1651:
	add.s32 	%r1101, %r1099, %r4;
	setp.gt.u32 	%p1113, %r1101, 31;
	@%p1113 bra 	$L__BB2_1666;
	add.s32 	%r1102, %r1100, %r4;
	setp.ge.s32 	%p1114, %r1102, %r2085;
	@%p1114 bra 	$L__BB2_1654;
	add.s32 	%r3183, %r1102, %r1047;
	mul.wide.s32 	%rd2161, %r3183, 4;
	add.s64 	%rd2162, %rd2, %rd2161;
	ld.global.f32 	%f540, [%rd2162];
	mad.lo.s32 	%r3184, %r1102, %r2084, %r1046;
	mul.wide.s32 	%rd2163, %r3184, 4;
	add.s64 	%rd2164, %rd1, %rd2163;
	st.global.f32 	[%rd2164], %f540;
$L__BB2_1654:
	add.s32 	%r1103, %r1101, %r4;
	setp.gt.u32 	%p1115, %r1103, 31;
	@%p1115 bra 	$L__BB2_1666;
	add.s32 	%r1104, %r1102, %r4;
	setp.ge.s32 	%p1116, %r1104, %r2085;
	@%p1116 bra 	$L__BB2_1657;
	add.s32 	%r3185, %r1104, %r1047;
	mul.wide.s32 	%rd2165, %r3185, 4;
	add.s64 	%rd2166, %rd2, %rd2165;
	ld.global.f32 	%f541, [%rd2166];
	mad.lo.s32 	%r3186, %r1104, %r2084, %r1046;
	mul.wide.s32 	%rd2167, %r3186, 4;
	add.s64 	%rd2168, %rd1, %rd2167;
	st.global.f32 	[%rd2168], %f541;
$L__BB2_1657:
	add.s32 	%r1105, %r1103, %r4;
	setp.gt.u32 	%p1117, %r1105, 31;
	@%p1117 bra 	$L__BB2_1666;
	add.s32 	%r1106, %r1104, %r4;
	setp.ge.s32 	%p1118, %r1106, %r2085;
	@%p1118 bra 	$L__BB2_1660;
	add.s32 	%r3187, %r1106, %r1047;
	mul.wide.s32 	%rd2169, %r3187, 4;
	add.s64 	%rd2170, %rd2, %rd2169;
	ld.global.f32 	%f542, [%rd2170];
	mad.lo.s32 	%r3188, %r1106, %r2084, %r1046;
	mul.wide.s32 	%rd2171, %r3188, 4;
	add.s64 	%rd2172, %rd1, %rd2171;
	st.global.f32 	[%rd2172], %f542;
$L__BB2_1660:
	add.s32 	%r1107, %r1105, %r4;
	setp.gt.u32 	%p1119, %r1107, 31;
	@%p1119 bra 	$L__BB2_1666;
	add.s32 	%r1108, %r1106, %r4;
	setp.ge.s32 	%p1120, %r1108, %r2085;
	@%p1120 bra 	$L__BB2_1663;
	add.s32 	%r3189, %r1108, %r1047;
	mul.wide.s32 	%rd2173, %r3189, 4;
	add.s64 	%rd2174, %rd2, %rd2173;
	ld.global.f32 	%f543, [%rd2174];
	mad.lo.s32 	%r3190, %r1108, %r2084, %r1046;
	mul.wide.s32 	%rd2175, %r3190, 4;
	add.s64 	%rd2176, %rd1, %rd2175;
	st.global.f32 	[%rd2176], %f543;
$L__BB2_1663:
	add.s32 	%r3191, %r1107, %r4;
	setp.gt.u32 	%p1121, %r3191, 31;
	@%p1121 bra 	$L__BB2_1666;
	add.s32 	%r1109, %r1108, %r4;
	setp.ge.s32 	%p1122, %r1109, %r2085;
	@%p1122 bra 	$L__BB2_1666;
	add.s32 	%r3192, %r1109, %r1047;
	mul.wide.s32 	%rd2177, %r3192, 4;
	add.s64 	%rd2178, %rd2, %rd2177;
	ld.global.f32 	%f544, [%rd2178];
	mad.lo.s32 	%r3193, %r1109, %r2084, %r1046;
	mul.wide.s32 	%rd2179, %r3193, 4;
	add.s64 	%rd2180, %rd1, %rd2179;
	st.global.f32 	[%rd2180], %f544;
$L__BB2_1666:
	add.s32 	%r1110, %r1045, %r5;
	setp.gt.u32 	%p1123, %r1110, 31;
	@%p1123 bra 	$L__BB2_3135;
	add.s32 	%r1111, %r1046, %r5;
	setp.ge.s32 	%p1124, %r1111, %r2084;
	@%p1124 bra 	$L__BB2_3135;
	setp.gt.u32 	%p1125, %r3, 31;
	@%p1125 bra 	$L__BB2_1764;
	mul.lo.s32 	%r1112, %r1111, %r2085;
	add.s32 	%r1113, %r3, %r1;
	setp.ge.s32 	%p1126, %r1113, %r2085;
	@%p1126 bra 	$L__BB2_1671;
	add.s32 	%r3194, %r1113, %r1112;
	mul.wide.s32 	%rd2181, %r3194, 4;
	add.s64 	%rd2182, %rd2, %rd2181;
	ld.global.f32 	%f545, [%rd2182];
	mad.lo.s32 	%r3195, %r1113, %r2084, %r1111;
	mul.wide.s32 	%rd2183, %r3195, 4;
	add.s64 	%rd2184, %rd1, %rd2183;
	st.global.f32 	[%rd2184], %f545;
$L__BB2_1671:
	add.s32 	%r1114, %r3, %r4;
	setp.gt.u32 	%p1127, %r1114, 31;
	@%p1127 bra 	$L__BB2_1764;
	add.s32 	%r1115, %r1113, %r4;
	setp.ge.s32 	%p1128, %r1115, %r2085;
	@%p1128 bra 	$L__BB2_1674;
	add.s32 	%r3196, %r1115, %r1112;
	mul.wide.s32 	%rd2185, %r3196, 4;
	add.s64 	%rd2186, %rd2, %rd2185;
	ld.global.f32 	%f546, [%rd2186];
	mad.lo.s32 	%r3197, %r1115, %r2084, %r1111;
	mul.wide.s32 	%rd2187, %r3197, 4;
	add.s64 	%rd2188, %rd1, %rd2187;
	st.global.f32 	[%rd2188], %f546;
$L__BB2_1674:
	add.s32 	%r1116, %r1114, %r4;
	setp.gt.u32 	%p1129, %r1116, 31;
	@%p1129 bra 	$L__BB2_1764;
	add.s32 	%r1117, %r1115, %r4;
	setp.ge.s32 	%p1130, %r1117, %r2085;
	@%p1130 bra 	$L__BB2_1677;
	add.s32 	%r3198, %r1117, %r1112;
	mul.wide.s32 	%rd2189, %r3198, 4;
	add.s64 	%rd2190, %rd2, %rd2189;
	ld.global.f32 	%f547, [%rd2190];
	mad.lo.s32 	%r3199, %r1117, %r2084, %r1111;
	mul.wide.s32 	%rd2191, %r3199, 4;
	add.s64 	%rd2192, %rd1, %rd2191;
	st.global.f32 	[%rd2192], %f547;
$L__BB2_1677:
	add.s32 	%r1118, %r1116, %r4;
	setp.gt.u32 	%p1131, %r1118, 31;
	@%p1131 bra 	$L__BB2_1764;
	add.s32 	%r1119, %r1117, %r4;
	setp.ge.s32 	%p1132, %r1119, %r2085;
	@%p1132 bra 	$L__BB2_1680;
	add.s32 	%r3200, %r1119, %r1112;
	mul.wide.s32 	%rd2193, %r3200, 4;
	add.s64 	%rd2194, %rd2, %rd2193;
	ld.global.f32 	%f548, [%rd2194];
	mad.lo.s32 	%r3201, %r1119, %r2084, %r1111;
	mul.wide.s32 	%rd2195, %r3201, 4;
	add.s64 	%rd2196, %rd1, %rd2195;
	st.global.f32 	[%rd2196], %f548;
$L__BB2_1680:
	add.s32 	%r1120, %r1118, %r4;
	setp.gt.u32 	%p1133, %r1120, 31;
	@%p1133 bra 	$L__BB2_1764;
	add.s32 	%r1121, %r1119, %r4;
	setp.ge.s32 	%p1134, %r1121, %r2085;
	@%p1134 bra 	$L__BB2_1683;
	add.s32 	%r3202, %r1121, %r1112;
	mul.wide.s32 	%rd2197, %r3202, 4;
	add.s64 	%rd2198, %rd2, %rd2197;
	ld.global.f32 	%f549, [%rd2198];
	mad.lo.s32 	%r3203, %r1121, %r2084, %r1111;
	mul.wide.s32 	%rd2199, %r3203, 4;
	add.s64 	%rd2200, %rd1, %rd2199;
	st.global.f32 	[%rd2200], %f549;
$L__BB2_1683:
	add.s32 	%r1122, %r1120, %r4;
	setp.gt.u32 	%p1135, %r1122, 31;
	@%p1135 bra 	$L__BB2_1764;
	add.s32 	%r1123, %r1121, %r4;
	setp.ge.s32 	%p1136, %r1123, %r2085;
	@%p1136 bra 	$L__BB2_1686;
	add.s32 	%r3204, %r1123, %r1112;
	mul.wide.s32 	%rd2201, %r3204, 4;
	add.s64 	%rd2202, %rd2, %rd2201;
	ld.global.f32 	%f550, [%rd2202];
	mad.lo.s32 	%r3205, %r1123, %r2084, %r1111;
	mul.wide.s32 	%rd2203, %r3205, 4;
	add.s64 	%rd2204, %rd1, %rd2203;
	st.global.f32 	[%rd2204], %f550;
$L__BB2_1686:
	add.s32 	%r1124, %r1122, %r4;
	setp.gt.u32 	%p1137, %r1124, 31;
	@%p1137 bra 	$L__BB2_1764;
	add.s32 	%r1125, %r1123, %r4;
	setp.ge.s32 	%p1138, %r1125, %r2085;
	@%p1138 bra 	$L__BB2_1689;
	add.s32 	%r3206, %r1125, %r1112;
	mul.wide.s32 	%rd2205, %r3206, 4;
	add.s64 	%rd2206, %rd2, %rd2205;
	ld.global.f32 	%f551, [%rd2206];
	mad.lo.s32 	%r3207, %r1125, %r2084, %r1111;
	mul.wide.s32 	%rd2207, %r3207, 4;
	add.s64 	%rd2208, %rd1, %rd2207;
	st.global.f32 	[%rd2208], %f551;
$L__BB2_1689:
	add.s32 	%r1126, %r1124, %r4;
	setp.gt.u32 	%p1139, %r1126, 31;
	@%p1139 bra 	$L__BB2_1764;
	add.s32 	%r1127, %r1125, %r4;
	setp.ge.s32 	%p1140, %r1127, %r2085;
	@%p1140 bra 	$L__BB2_1692;
	add.s32 	%r3208, %r1127, %r1112;
	mul.wide.s32 	%rd2209, %r3208, 4;
	add.s64 	%rd2210, %rd2, %rd2209;
	ld.global.f32 	%f552, [%rd2210];
	mad.lo.s32 	%r3209, %r1127, %r2084, %r1111;
	mul.wide.s32 	%rd2211, %r3209, 4;
	add.s64 	%rd2212, %rd1, %rd2211;
	st.global.f32 	[%rd2212], %f552;
$L__BB2_1692:
	add.s32 	%r1128, %r1126, %r4;
	setp.gt.u32 	%p1141, %r1128, 31;
	@%p1141 bra 	$L__BB2_1764;
	add.s32 	%r1129, %r1127, %r4;
	setp.ge.s32 	%p1142, %r1129, %r2085;
	@%p1142 bra 	$L__BB2_1695;
	add.s32 	%r3210, %r1129, %r1112;
	mul.wide.s32 	%rd2213, %r3210, 4;
	add.s64 	%rd2214, %rd2, %rd2213;
	ld.global.f32 	%f553, [%rd2214];
	mad.lo.s32 	%r3211, %r1129, %r2084, %r1111;
	mul.wide.s32 	%rd2215, %r3211, 4;
	add.s64 	%rd2216, %rd1, %rd2215;
	st.global.f32 	[%rd2216], %f553;
$L__BB2_1695:
	add.s32 	%r1130, %r1128, %r4;
	setp.gt.u32 	%p1143, %r1130, 31;
	@%p1143 bra 	$L__BB2_1764;
	add.s32 	%r1131, %r1129, %r4;
	setp.ge.s32 	%p1144, %r1131, %r2085;
	@%p1144 bra 	$L__BB2_1698;
	add.s32 	%r3212, %r1131, %r1112;
	mul.wide.s32 	%rd2217, %r3212, 4;
	add.s64 	%rd2218, %rd2, %rd2217;
	ld.global.f32 	%f554, [%rd2218];
	mad.lo.s32 	%r3213, %r1131, %r2084, %r1111;
	mul.wide.s32 	%rd2219, %r3213, 4;
	add.s64 	%rd2220, %rd1, %rd2219;
	st.global.f32 	[%rd2220], %f554;
$L__BB2_1698:
	add.s32 	%r1132, %r1130, %r4;
	setp.gt.u32 	%p1145, %r1132, 31;
	@%p1145 bra 	$L__BB2_1764;
	add.s32 	%r1133, %r1131, %r4;
	setp.ge.s32 	%p1146, %r1133, %r2085;
	@%p1146 bra 	$L__BB2_1701;
	add.s32 	%r3214, %r1133, %r1112;
	mul.wide.s32 	%rd2221, %r3214, 4;
	add.s64 	%rd2222, %rd2, %rd2221;
	ld.global.f32 	%f555, [%rd2222];
	mad.lo.s32 	%r3215, %r1133, %r2084, %r1111;
	mul.wide.s32 	%rd2223, %r3215, 4;
	add.s64 	%rd2224, %rd1, %rd2223;
	st.global.f32 	[%rd2224], %f555;
$L__BB2_1701:
	add.s32 	%r1134, %r1132, %r4;
	setp.gt.u32 	%p1147, %r1134, 31;
	@%p1147 bra 	$L__BB2_1764;
	add.s32 	%r1135, %r1133, %r4;
	setp.ge.s32 	%p1148, %r1135, %r2085;
	@%p1148 bra 	$L__BB2_1704;
	add.s32 	%r3216, %r1135, %r1112;
	mul.wide.s32 	%rd2225, %r3216, 4;
	add.s64 	%rd2226, %rd2, %rd2225;
	ld.global.f32 	%f556, [%rd2226];
	mad.lo.s32 	%r3217, %r1135, %r2084, %r1111;
	mul.wide.s32 	%rd2227, %r3217, 4;
	add.s64 	%rd2228, %rd1, %rd2227;
	st.global.f32 	[%rd2228], %f556;
$L__BB2_1704:
	add.s32 	%r1136, %r1134, %r4;
	setp.gt.u32 	%p1149, %r1136, 31;
	@%p1149 bra 	$L__BB2_1764;
	add.s32 	%r1137, %r1135, %r4;
	setp.ge.s32 	%p1150, %r1137, %r2085;
	@%p1150 bra 	$L__BB2_1707;
	add.s32 	%r3218, %r1137, %r1112;
	mul.wide.s32 	%rd2229, %r3218, 4;
	add.s64 	%rd2230, %rd2, %rd2229;
	ld.global.f32 	%f557, [%rd2230];
	mad.lo.s32 	%r3219, %r1137, %r2084, %r1111;
	mul.wide.s32 	%rd2231, %r3219, 4;
	add.s64 	%rd2232, %rd1, %rd2231;
	st.global.f32 	[%rd2232], %f557;
$L__BB2_1707:
	add.s32 	%r1138, %r1136, %r4;
	setp.gt.u32 	%p1151, %r1138, 31;
	@%p1151 bra 	$L__BB2_1764;
	add.s32 	%r1139, %r1137, %r4;
	setp.ge.s32 	%p1152, %r1139, %r2085;
	@%p1152 bra 	$L__BB2_1710;
	add.s32 	%r3220, %r1139, %r1112;
	mul.wide.s32 	%rd2233, %r3220, 4;
	add.s64 	%rd2234, %rd2, %rd2233;
	ld.global.f32 	%f558, [%rd2234];
	mad.lo.s32 	%r3221, %r1139, %r2084, %r1111;
	mul.wide.s32 	%rd2235, %r3221, 4;
	add.s64 	%rd2236, %rd1, %rd2235;
	st.global.f32 	[%rd2236], %f558;
$L__BB2_1710:
	add.s32 	%r1140, %r1138, %r4;
	setp.gt.u32 	%p1153, %r1140, 31;
	@%p1153 bra 	$L__BB2_1764;
	add.s32 	%r1141, %r1139, %r4;
	setp.ge.s32 	%p1154, %r1141, %r2085;
	@%p1154 bra 	$L__BB2_1713;
	add.s32 	%r3222, %r1141, %r1112;
	mul.wide.s32 	%rd2237, %r3222, 4;
	add.s64 	%rd2238, %rd2, %rd2237;
	ld.global.f32 	%f559, [%rd2238];
	mad.lo.s32 	%r3223, %r1141, %r2084, %r1111;
	mul.wide.s32 	%rd2239, %r3223, 4;
	add.s64 	%rd2240, %rd1, %rd2239;
	st.global.f32 	[%rd2240], %f559;
$L__BB2_1713:
	add.s32 	%r1142, %r1140, %r4;
	setp.gt.u32 	%p1155, %r1142, 31;
	@%p1155 bra 	$L__BB2_1764;
	add.s32 	%r1143, %r1141, %r4;
	setp.ge.s32 	%p1156, %r1143, %r2085;
	@%p1156 bra 	$L__BB2_1716;
	add.s32 	%r3224, %r1143, %r1112;
	mul.wide.s32 	%rd2241, %r3224, 4;
	add.s64 	%rd2242, %rd2, %rd2241;
	ld.global.f32 	%f560, [%rd2242];
	mad.lo.s32 	%r3225, %r1143, %r2084, %r1111;
	mul.wide.s32 	%rd2243, %r3225, 4;
	add.s64 	%rd2244, %rd1, %rd2243;
	st.global.f32 	[%rd2244], %f560;
$L__BB2_1716:
	add.s32 	%r1144, %r1142, %r4;
	setp.gt.u32 	%p1157, %r1144, 31;
	@%p1157 bra 	$L__BB2_1764;
	add.s32 	%r1145, %r1143, %r4;
	setp.ge.s32 	%p1158, %r1145, %r2085;
	@%p1158 bra 	$L__BB2_1719;
	add.s32 	%r3226, %r1145, %r1112;
	mul.wide.s32 	%rd2245, %r3226, 4;
	add.s64 	%rd2246, %rd2, %rd2245;
	ld.global.f32 	%f561, [%rd2246];
	mad.lo.s32 	%r3227, %r1145, %r2084, %r1111;
	mul.wide.s32 	%rd2247, %r3227, 4;
	add.s64 	%rd2248, %rd1, %rd2247;
	st.global.f32 	[%rd2248], %f561;
$L__BB2_1719:
	add.s32 	%r1146, %r1144, %r4;
	setp.gt.u32 	%p1159, %r1146, 31;
	@%p1159 bra 	$L__BB2_1764;
	add.s32 	%r1147, %r1145, %r4;
	setp.ge.s32 	%p1160, %r1147, %r2085;
	@%p1160 bra 	$L__BB2_1722;
	add.s32 	%r3228, %r1147, %r1112;
	mul.wide.s32 	%rd2249, %r3228, 4;
	add.s64 	%rd2250, %rd2, %rd2249;
	ld.global.f32 	%f562, [%rd2250];
	mad.lo.s32 	%r3229, %r1147, %r2084, %r1111;
	mul.wide.s32 	%rd2251, %r3229, 4;
	add.s64 	%rd2252, %rd1, %rd2251;
	st.global.f32 	[%rd2252], %f562;
$L__BB2_1722:
	add.s32 	%r1148, %r1146, %r4;
	setp.gt.u32 	%p1161, %r1148, 31;
	@%p1161 bra 	$L__BB2_1764;
	add.s32 	%r1149, %r1147, %r4;
	setp.ge.s32 	%p1162, %r1149, %r2085;
	@%p1162 bra 	$L__BB2_1725;
	add.s32 	%r3230, %r1149, %r1112;
	mul.wide.s32 	%rd2253, %r3230, 4;
	add.s64 	%rd2254, %rd2, %rd2253;
	ld.global.f32 	%f563, [%rd2254];
	mad.lo.s32 	%r3231, %r1149, %r2084, %r1111;
	mul.wide.s32 	%rd2255, %r3231, 4;
	add.s64 	%rd2256, %rd1, %rd2255;
	st.global.f32 	[%rd2256], %f563;
$L__BB2_1725:
	add.s32 	%r1150, %r1148, %r4;
	setp.gt.u32 	%p1163, %r1150, 31;
	@%p1163 bra 	$L__BB2_1764;
	add.s32 	%r1151, %r1149, %r4;
	setp.ge.s32 	%p1164, %r1151, %r2085;
	@%p1164 bra 	$L__BB2_1728;
	add.s32 	%r3232, %r1151, %r1112;
	mul.wide.s32 	%rd2257, %r3232, 4;
	add.s64 	%rd2258, %rd2, %rd2257;
	ld.global.f32 	%f564, [%rd2258];
	mad.lo.s32 	%r3233, %r1151, %r2084, %r1111;
	mul.wide.s32 	%rd2259, %r3233, 4;
	add.s64 	%rd2260, %rd1, %rd2259;
	st.global.f32 	[%rd2260], %f564;
$L__BB2_1728:
	add.s32 	%r1152, %r1150, %r4;
	setp.gt.u32 	%p1165, %r1152, 31;
	@%p1165 bra 	$L__BB2_1764;
	add.s32 	%r1153, %r1151, %r4;
	setp.ge.s32 	%p1166, %r1153, %r2085;
	@%p1166 bra 	$L__BB2_1731;
	add.s32 	%r3234, %r1153, %r1112;
	mul.wide.s32 	%rd2261, %r3234, 4;
	add.s64 	%rd2262, %rd2, %rd2261;
	ld.global.f32 	%f565, [%rd2262];
	mad.lo.s32 	%r3235, %r1153, %r2084, %r1111;
	mul.wide.s32 	%rd2263, %r3235, 4;
	add.s64 	%rd2264, %rd1, %rd2263;
	st.global.f32 	[%rd2264], %f565;
$L__BB2_1731:
	add.s32 	%r1154, %r1152, %r4;
	setp.gt.u32 	%p1167, %r1154, 31;
	@%p1167 bra 	$L__BB2_1764;
	add.s32 	%r1155, %r1153, %r4;
	setp.ge.s32 	%p1168, %r1155, %r2085;
	@%p1168 bra 	$L__BB2_1734;
	add.s32 	%r3236, %r1155, %r1112;
	mul.wide.s32 	%rd2265, %r3236, 4;
	add.s64 	%rd2266, %rd2, %rd2265;
	ld.global.f32 	%f566, [%rd2266];
	mad.lo.s32 	%r3237, %r1155, %r2084, %r1111;
	mul.wide.s32 	%rd2267, %r3237, 4;
	add.s64 	%rd2268, %rd1, %rd2267;
	st.global.f32 	[%rd2268], %f566;
$L__BB2_1734:
	add.s32 	%r1156, %r1154, %r4;
	setp.gt.u32 	%p1169, %r1156, 31;
	@%p1169 bra 	$L__BB2_1764;
	add.s32 	%r1157, %r1155, %r4;
	setp.ge.s32 	%p1170, %r1157, %r2085;
	@%p1170 bra 	$L__BB2_1737;
	add.s32 	%r3238, %r1157, %r1112;
	mul.wide.s32 	%rd2269, %r3238, 4;
	add.s64 	%rd2270, %rd2, %rd2269;
	ld.global.f32 	%f567, [%rd2270];
	mad.lo.s32 	%r3239, %r1157, %r2084, %r1111;
	mul.wide.s32 	%rd2271, %r3239, 4;
	add.s64 	%rd2272, %rd1, %rd2271;
	st.global.f32 	[%rd2272], %f567;
$L__BB2_1737:
	add.s32 	%r1158, %r1156, %r4;
	setp.gt.u32 	%p1171, %r1158, 31;
	@%p1171 bra 	$L__BB2_1764;
	add.s32 	%r1159, %r1157, %r4;
	setp.ge.s32 	%p1172, %r1159, %r2085;
	@%p1172 bra 	$L__BB2_1740;
	add.s32 	%r3240, %r1159, %r1112;
	mul.wide.s32 	%rd2273, %r3240, 4;
	add.s64 	%rd2274, %rd2, %rd2273;
	ld.global.f32 	%f568, [%rd2274];
	mad.lo.s32 	%r3241, %r1159, %r2084, %r1111;
	mul.wide.s32 	%rd2275, %r3241, 4;
	add.s64 	%rd2276, %rd1, %rd2275;
	st.global.f32 	[%rd2276], %f568;
$L__BB2_1740:
	add.s32 	%r1160, %r1158, %r4;
	setp.gt.u32 	%p1173, %r1160, 31;
	@%p1173 bra 	$L__BB2_1764;
	add.s32 	%r1161, %r1159, %r4;
	setp.ge.s32 	%p1174, %r1161, %r2085;
	@%p1174 bra 	$L__BB2_1743;
	add.s32 	%r3242, %r1161, %r1112;
	mul.wide.s32 	%rd2277, %r3242, 4;
	add.s64 	%rd2278, %rd2, %rd2277;
	ld.global.f32 	%f569, [%rd2278];
	mad.lo.s32 	%r3243, %r1161, %r2084, %r1111;
	mul.wide.s32 	%rd2279, %r3243, 4;
	add.s64 	%rd2280, %rd1, %rd2279;
	st.global.f32 	[%rd2280], %f569;
$L__BB2_1743:
	add.s32 	%r1162, %r1160, %r4;
	setp.gt.u32 	%p1175, %r1162, 31;
	@%p1175 bra 	$L__BB2_1764;
	add.s32 	%r1163, %r1161, %r4;
	setp.ge.s32 	%p1176, %r1163, %r2085;
	@%p1176 bra 	$L__BB2_1746;
	add.s32 	%r3244, %r1163, %r1112;
	mul.wide.s32 	%rd2281, %r3244, 4;
	add.s64 	%rd2282, %rd2, %rd2281;
	ld.global.f32 	%f570, [%rd2282];
	mad.lo.s32 	%r3245, %r1163, %r2084, %r1111;
	mul.wide.s32 	%rd2283, %r3245, 4;
	add.s64 	%rd2284, %rd1, %rd2283;
	st.global.f32 	[%rd2284], %f570;
$L__BB2_1746:
	add.s32 	%r1164, %r1162, %r4;
	setp.gt.u32 	%p1177, %r1164, 31;
	@%p1177 bra 	$L__BB2_1764;
	add.s32 	%r1165, %r1163, %r4;
	setp.ge.s32 	%p1178, %r1165, %r2085;
	@%p1178 bra 	$L__BB2_1749;
	add.s32 	%r3246, %r1165, %r1112;
	mul.wide.s32 	%rd2285, %r3246, 4;
	add.s64 	%rd2286, %rd2, %rd2285;
	ld.global.f32 	%f571, [%rd2286];
	mad.lo.s32 	%r3247, %r1165, %r2084, %r1111;
	mul.wide.s32 	%rd2287, %r3247, 4;
	add.s64 	%rd2288, %rd1, %rd2287;
	st.global.f32 	[%rd2288], %f571;
$L__BB2_1749:
	add.s32 	%r1166, %r1164, %r4;
	setp.gt.u32 	%p1179, %r1166, 31;
	@%p1179 bra 	$L__BB2_1764;
	add.s32 	%r1167, %r1165, %r4;
	setp.ge.s32 	%p1180, %r1167, %r2085;
	@%p1180 bra 	$L__BB2_1752;
	add.s32 	%r3248, %r1167, %r1112;
	mul.wide.s32 	%rd2289, %r3248, 4;
	add.s64 	%rd2290, %rd2, %rd2289;
	ld.global.f32 	%f572, [%rd2290];
	mad.lo.s32 	%r3249, %r1167, %r2084, %r1111;
	mul.wide.s32 	%rd2291, %r3249, 4;
	add.s64 	%rd2292, %rd1, %rd2291;
	st.global.f32 	[%rd2292], %f572;
$L__BB2_1752:
	add.s32 	%r1168, %r1166, %r4;
	setp.gt.u32 	%p1181, %r1168, 31;
	@%p1181 bra 	$L__BB2_1764;
	add.s32 	%r1169, %r1167, %r4;
	setp.ge.s32 	%p1182, %r1169, %r2085;
	@%p1182 bra 	$L__BB2_1755;
	add.s32 	%r3250, %r1169, %r1112;
	mul.wide.s32 	%rd2293, %r3250, 4;
	add.s64 	%rd2294, %rd2, %rd2293;
	ld.global.f32 	%f573, [%rd2294];
	mad.lo.s32 	%r3251, %r1169, %r2084, %r1111;
	mul.wide.s32 	%rd2295, %r3251, 4;
	add.s64 	%rd2296, %rd1, %rd2295;
	st.global.f32 	[%rd2296], %f573;
$L__BB2_1755:
	add.s32 	%r1170, %r1168, %r4;
	setp.gt.u32 	%p1183, %r1170, 31;
	@%p1183 bra 	$L__BB2_1764;
	add.s32 	%r1171, %r1169, %r4;
	setp.ge.s32 	%p1184, %r1171, %r2085;
	@%p1184 bra 	$L__BB2_1758;
	add.s32 	%r3252, %r1171, %r1112;
	mul.wide.s32 	%rd2297, %r3252, 4;
	add.s64 	%rd2298, %rd2, %rd2297;
	ld.global.f32 	%f574, [%rd2298];
	mad.lo.s32 	%r3253, %r1171, %r2084, %r1111;
	mul.wide.s32 	%rd2299, %r3253, 4;
	add.s64 	%rd2300, %rd1, %rd2299;
	st.global.f32 	[%rd2300], %f574;
$L__BB2_1758:
	add.s32 	%r1172, %r1170, %r4;
	setp.gt.u32 	%p1185, %r1172, 31;
	@%p1185 bra 	$L__BB2_1764;
	add.s32 	%r1173, %r1171, %r4;
	setp.ge.s32 	%p1186, %r1173, %r2085;
	@%p1186 bra 	$L__BB2_1761;
	add.s32 	%r3254, %r1173, %r1112;
	mul.wide.s32 	%rd2301, %r3254, 4;
	add.s64 	%rd2302, %rd2, %rd2301;
	ld.global.f32 	%f575, [%rd2302];
	mad.lo.s32 	%r3255, %r1173, %r2084, %r1111;
	mul.wide.s32 	%rd2303, %r3255, 4;
	add.s64 	%rd2304, %rd1, %rd2303;
	st.global.f32 	[%rd2304], %f575;
$L__BB2_1761:
	add.s32 	%r3256, %r1172, %r4;
	setp.gt.u32 	%p1187, %r3256, 31;
	@%p1187 bra 	$L__BB2_1764;
	add.s32 	%r1174, %r1173, %r4;
	setp.ge.s32 	%p1188, %r1174, %r2085;
	@%p1188 bra 	$L__BB2_1764;
	add.s32 	%r3257, %r1174, %r1112;
	mul.wide.s32 	%rd2305, %r3257, 4;
	add.s64 	%rd2306, %rd2, %rd2305;
	ld.global.f32 	%f576, [%rd2306];
	mad.lo.s32 	%r3258, %r1174, %r2084, %r1111;
	mul.wide.s32 	%rd2307, %r3258, 4;
	add.s64 	%rd2308, %rd1, %rd2307;
	st.global.f32 	[%rd2308], %f576;
$L__BB2_1764:
	add.s32 	%r1175, %r1110, %r5;
	setp.gt.u32 	%p1189, %r1175, 31;
	@%p1189 bra 	$L__BB2_3135;
	add.s32 	%r1176, %r1111, %r5;
	setp.ge.s32 	%p1190, %r1176, %r2084;
	@%p1190 bra 	$L__BB2_3135;
	setp.gt.u32 	%p1191, %r3, 31;
	@%p1191 bra 	$L__BB2_1862;
	mul.lo.s32 	%r1177, %r1176, %r2085;
	add.s32 	%r1178, %r3, %r1;
	setp.ge.s32 	%p1192, %r1178, %r2085;
	@%p1192 bra 	$L__BB2_1769;
	add.s32 	%r3259, %r1178, %r1177;
	mul.wide.s32 	%rd2309, %r3259, 4;
	add.s64 	%rd2310, %rd2, %rd2309;
	ld.global.f32 	%f577, [%rd2310];
	mad.lo.s32 	%r3260, %r1178, %r2084, %r1176;
	mul.wide.s32 	%rd2311, %r3260, 4;
	add.s64 	%rd2312, %rd1, %rd2311;
	st.global.f32 	[%rd2312], %f577;
$L__BB2_1769:
	add.s32 	%r1179, %r3, %r4;
	setp.gt.u32 	%p1193, %r1179, 31;
	@%p1193 bra 	$L__BB2_1862;
	add.s32 	%r1180, %r1178, %r4;
	setp.ge.s32 	%p1194, %r1180, %r2085;
	@%p1194 bra 	$L__BB2_1772;
	add.s32 	%r3261, %r1180, %r1177;
	mul.wide.s32 	%rd2313, %r3261, 4;
	add.s64 	%rd2314, %rd2, %rd2313;
	ld.global.f32 	%f578, [%rd2314];
	mad.lo.s32 	%r3262, %r1180, %r2084, %r1176;
	mul.wide.s32 	%rd2315, %r3262, 4;
	add.s64 	%rd2316, %rd1, %rd2315;
	st.global.f32 	[%rd2316], %f578;
$L__BB2_1772:
	add.s32 	%r1181, %r1179, %r4;
	setp.gt.u32 	%p1195, %r1181, 31;
	@%p1195 bra 	$L__BB2_1862;
	add.s32 	%r1182, %r1180, %r4;
	setp.ge.s32 	%p1196, %r1182, %r2085;
	@%p1196 bra 	$L__BB2_1775;
	add.s32 	%r3263, %r1182, %r1177;
	mul.wide.s32 	%rd2317, %r3263, 4;
	add.s64 	%rd2318, %rd2, %rd2317;
	ld.global.f32 	%f579, [%rd2318];
	mad.lo.s32 	%r3264, %r1182, %r2084, %r1176;
	mul.wide.s32 	%rd2319, %r3264, 4;
	add.s64 	%rd2320, %rd1, %rd2319;
	st.global.f32 	[%rd2320], %f579;
$L__BB2_1775:
	add.s32 	%r1183, %r1181, %r4;
	setp.gt.u32 	%p1197, %r1183, 31;
	@%p1197 bra 	$L__BB2_1862;
	add.s32 	%r1184, %r1182, %r4;
	setp.ge.s32 	%p1198, %r1184, %r2085;
	@%p1198 bra 	$L__BB2_1778;
	add.s32 	%r3265, %r1184, %r1177;
	mul.wide.s32 	%rd2321, %r3265, 4;
	add.s64 	%rd2322, %rd2, %rd2321;
	ld.global.f32 	%f580, [%rd2322];
	mad.lo.s32 	%r3266, %r1184, %r2084, %r1176;
	mul.wide.s32 	%rd2323, %r3266, 4;
	add.s64 	%rd2324, %rd1, %rd2323;
	st.global.f32 	[%rd2324], %f580;
$L__BB2_1778:
	add.s32 	%r1185, %r1183, %r4;
	setp.gt.u32 	%p1199, %r1185, 31;
	@%p1199 bra 	$L__BB2_1862;
	add.s32 	%r1186, %r1184, %r4;
	setp.ge.s32 	%p1200, %r1186, %r2085;
	@%p1200 bra 	$L__BB2_1781;
	add.s32 	%r3267, %r1186, %r1177;
	mul.wide.s32 	%rd2325, %r3267, 4;
	add.s64 	%rd2326, %rd2, %rd2325;
	ld.global.f32 	%f581, [%rd2326];
	mad.lo.s32 	%r3268, %r1186, %r2084, %r1176;
	mul.wide.s32 	%rd2327, %r3268, 4;
	add.s64 	%rd2328, %rd1, %rd2327;
	st.global.f32 	[%rd2328], %f581;
$L__BB2_1781:
	add.s32 	%r1187, %r1185, %r4;
	setp.gt.u32 	%p1201, %r1187, 31;
	@%p1201 bra 	$L__BB2_1862;
	add.s32 	%r1188, %r1186, %r4;
	setp.ge.s32 	%p1202, %r1188, %r2085;
	@%p1202 bra 	$L__BB2_1784;
	add.s32 	%r3269, %r1188, %r1177;
	mul.wide.s32 	%rd2329, %r3269, 4;
	add.s64 	%rd2330, %rd2, %rd2329;
	ld.global.f32 	%f582, [%rd2330];
	mad.lo.s32 	%r3270, %r1188, %r2084, %r1176;
	mul.wide.s32 	%rd2331, %r3270, 4;
	add.s64 	%rd2332, %rd1, %rd2331;
	st.global.f32 	[%rd2332], %f582;
$L__BB2_1784:
	add.s32 	%r1189, %r1187, %r4;
	setp.gt.u32 	%p1203, %r1189, 31;
	@%p1203 bra 	$L__BB2_1862;
	add.s32 	%r1190, %r1188, %r4;
	setp.ge.s32 	%p1204, %r1190, %r2085;
	@%p1204 bra 	$L__BB2_1787;
	add.s32 	%r3271, %r1190, %r1177;
	mul.wide.s32 	%rd2333, %r3271, 4;
	add.s64 	%rd2334, %rd2, %rd2333;
	ld.global.f32 	%f583, [%rd2334];
	mad.lo.s32 	%r3272, %r1190, %r2084, %r1176;
	mul.wide.s32 	%rd2335, %r3272, 4;
	add.s64 	%rd2336, %rd1, %rd2335;
	st.global.f32 	[%rd2336], %f583;
$L__BB2_1787:
	add.s32 	%r1191, %r1189, %r4;
	setp.gt.u32 	%p1205, %r1191, 31;
	@%p1205 bra 	$L__BB2_1862;
	add.s32 	%r1192, %r1190, %r4;
	setp.ge.s32 	%p1206, %r1192, %r2085;
	@%p1206 bra 	$L__BB2_1790;
	add.s32 	%r3273, %r1192, %r1177;
	mul.wide.s32 	%rd2337, %r3273, 4;
	add.s64 	%rd2338, %rd2, %rd2337;
	ld.global.f32 	%f584, [%rd2338];
	mad.lo.s32 	%r3274, %r1192, %r2084, %r1176;
	mul.wide.s32 	%rd2339, %r3274, 4;
	add.s64 	%rd2340, %rd1, %rd2339;
	st.global.f32 	[%rd2340], %f584;
$L__BB2_1790:
	add.s32 	%r1193, %r1191, %r4;
	setp.gt.u32 	%p1207, %r1193, 31;
	@%p1207 bra 	$L__BB2_1862;
	add.s32 	%r1194, %r1192, %r4;
	setp.ge.s32 	%p1208, %r1194, %r2085;
	@%p1208 bra 	$L__BB2_1793;
	add.s32 	%r3275, %r1194, %r1177;
	mul.wide.s32 	%rd2341, %r3275, 4;
	add.s64 	%rd2342, %rd2, %rd2341;
	ld.global.f32 	%f585, [%rd2342];
	mad.lo.s32 	%r3276, %r1194, %r2084, %r1176;
	mul.wide.s32 	%rd2343, %r3276, 4;
	add.s64 	%rd2344, %rd1, %rd2343;
	st.global.f32 	[%rd2344], %f585;
$L__BB2_1793:
	add.s32 	%r1195, %r1193, %r4;
	setp.gt.u32 	%p1209, %r1195, 31;
	@%p1209 bra 	$L__BB2_1862;
	add.s32 	%r1196, %r1194, %r4;
	setp.ge.s32 	%p1210, %r1196, %r2085;
	@%p1210 bra 	$L__BB2_1796;
	add.s32 	%r3277, %r1196, %r1177;
	mul.wide.s32 	%rd2345, %r3277, 4;
	add.s64 	%rd2346, %rd2, %rd2345;
	ld.global.f32 	%f586, [%rd2346];
	mad.lo.s32 	%r3278, %r1196, %r2084, %r1176;
	mul.wide.s32 	%rd2347, %r3278, 4;
	add.s64 	%rd2348, %rd1, %rd2347;
	st.global.f32 	[%rd2348], %f586;
$L__BB2_1796:
	add.s32 	%r1197, %r1195, %r4;
	setp.gt.u32 	%p1211, %r1197, 31;
	@%p1211 bra 	$L__BB2_1862;
	add.s32 	%r1198, %r1196, %r4;
	setp.ge.s32 	%p1212, %r1198, %r2085;
	@%p1212 bra 	$L__BB2_1799;
	add.s32 	%r3279, %r1198, %r1177;
	mul.wide.s32 	%rd2349, %r3279, 4;
	add.s64 	%rd2350, %rd2, %rd2349;
	ld.global.f32 	%f587, [%rd2350];
	mad.lo.s32 	%r3280, %r1198, %r2084, %r1176;
	mul.wide.s32 	%rd2351, %r3280, 4;
	add.s64 	%rd2352, %rd1, %rd2351;
	st.global.f32 	[%rd2352], %f587;
$L__BB2_1799:
	add.s32 	%r1199, %r1197, %r4;
	setp.gt.u32 	%p1213, %r1199, 31;
	@%p1213 bra 	$L__BB2_1862;
	add.s32 	%r1200, %r1198, %r4;
	setp.ge.s32 	%p1214, %r1200, %r2085;
	@%p1214 bra 	$L__BB2_1802;
	add.s32 	%r3281, %r1200, %r1177;
	mul.wide.s32 	%rd2353, %r3281, 4;
	add.s64 	%rd2354, %rd2, %rd2353;
	ld.global.f32 	%f588, [%rd2354];
	mad.lo.s32 	%r3282, %r1200, %r2084, %r1176;
	mul.wide.s32 	%rd2355, %r3282, 4;
	add.s64 	%rd2356, %rd1, %rd2355;
	st.global.f32 	[%rd2356], %f588;
$L__BB2_1802:
	add.s32 	%r1201, %r1199, %r4;
	setp.gt.u32 	%p1215, %r1201, 31;
	@%p1215 bra 	$L__BB2_1862;
	add.s32 	%r1202, %r1200, %r4;
	setp.ge.s32 	%p1216, %r1202, %r2085;
	@%p1216 bra 	$L__BB2_1805;
	add.s32 	%r3283, %r1202, %r1177;
	mul.wide.s32 	%rd2357, %r3283, 4;
	add.s64 	%rd2358, %rd2, %rd2357;
	ld.global.f32 	%f589, [%rd2358];
	mad.lo.s32 	%r3284, %r1202, %r2084, %r1176;
	mul.wide.s32 	%rd2359, %r3284, 4;
	add.s64 	%rd2360, %rd1, %rd2359;
	st.global.f32 	[%rd2360], %f589;
$L__BB2_1805:
	add.s32 	%r1203, %r1201, %r4;
	setp.gt.u32 	%p1217, %r1203, 31;
	@%p1217 bra 	$L__BB2_1862;
	add.s32 	%r1204, %r1202, %r4;
	setp.ge.s32 	%p1218, %r1204, %r2085;
	@%p1218 bra 	$L__BB2_1808;
	add.s32 	%r3285, %r1204, %r1177;
	mul.wide.s32 	%rd2361, %r3285, 4;
	add.s64 	%rd2362, %rd2, %rd2361;
	ld.global.f32 	%f590, [%rd2362];
	mad.lo.s32 	%r3286, %r1204, %r2084, %r1176;
	mul.wide.s32 	%rd2363, %r3286, 4;
	add.s64 	%rd2364, %rd1, %rd2363;
	st.global.f32 	[%rd2364], %f590;
$L__BB2_1808:
	add.s32 	%r1205, %r1203, %r4;
	setp.gt.u32 	%p1219, %r1205, 31;
	@%p1219 bra 	$L__BB2_1862;
	add.s32 	%r1206, %r1204, %r4;
	setp.ge.s32 	%p1220, %r1206, %r2085;
	@%p1220 bra 	$L__BB2_1811;
	add.s32 	%r3287, %r1206, %r1177;
	mul.wide.s32 	%rd2365, %r3287, 4;
	add.s64 	%rd2366, %rd2, %rd2365;
	ld.global.f32 	%f591, [%rd2366];
	mad.lo.s32 	%r3288, %r1206, %r2084, %r1176;
	mul.wide.s32 	%rd2367, %r3288, 4;
	add.s64 	%rd2368, %rd1, %rd2367;
	st.global.f32 	[%rd2368], %f591;
$L__BB2_1811:
	add.s32 	%r1207, %r1205, %r4;
	setp.gt.u32 	%p1221, %r1207, 31;
	@%p1221 bra 	$L__BB2_1862;
	add.s32 	%r1208, %r1206, %r4;
	setp.ge.s32 	%p1222, %r1208, %r2085;
	@%p1222 bra 	$L__BB2_1814;
	add.s32 	%r3289, %r1208, %r1177;
	mul.wide.s32 	%rd2369, %r3289, 4;
	add.s64 	%rd2370, %rd2, %rd2369;
	ld.global.f32 	%f592, [%rd2370];
	mad.lo.s32 	%r3290, %r1208, %r2084, %r1176;
	mul.wide.s32 	%rd2371, %r3290, 4;
	add.s64 	%rd2372, %rd1, %rd2371;
	st.global.f32 	[%rd2372], %f592;
$L__BB2_1814:
	add.s32 	%r1209, %r1207, %r4;
	setp.gt.u32 	%p1223, %r1209, 31;
	@%p1223 bra 	$L__BB2_1862;
	add.s32 	%r1210, %r1208, %r4;
	setp.ge.s32 	%p1224, %r1210, %r2085;
	@%p1224 bra 	$L__BB2_1817;
	add.s32 	%r3291, %r1210, %r1177;
	mul.wide.s32 	%rd2373, %r3291, 4;
	add.s64 	%rd2374, %rd2, %rd2373;
	ld.global.f32 	%f593, [%rd2374];
	mad.lo.s32 	%r3292, %r1210, %r2084, %r1176;
	mul.wide.s32 	%rd2375, %r3292, 4;
	add.s64 	%rd2376, %rd1, %rd2375;
	st.global.f32 	[%rd2376], %f593;
$L__BB2_1817:
	add.s32 	%r1211, %r1209, %r4;
	setp.gt.u32 	%p1225, %r1211, 31;
	@%p1225 bra 	$L__BB2_1862;
	add.s32 	%r1212, %r1210, %r4;
	setp.ge.s32 	%p1226, %r1212, %r2085;
	@%p1226 bra 	$L__BB2_1820;
	add.s32 	%r3293, %r1212, %r1177;
	mul.wide.s32 	%rd2377, %r3293, 4;
	add.s64 	%rd2378, %rd2, %rd2377;
	ld.global.f32 	%f594, [%rd2378];
	mad.lo.s32 	%r3294, %r1212, %r2084, %r1176;
	mul.wide.s32 	%rd2379, %r3294, 4;
	add.s64 	%rd2380, %rd1, %rd2379;
	st.global.f32 	[%rd2380], %f594;
$L__BB2_1820:
	add.s32 	%r1213, %r1211, %r4;
	setp.gt.u32 	%p1227, %r1213, 31;
	@%p1227 bra 	$L__BB2_1862;
	add.s32 	%r1214, %r1212, %r4;
	setp.ge.s32 	%p1228, %r1214, %r2085;
	@%p1228 bra 	$L__BB2_1823;
	add.s32 	%r3295, %r1214, %r1177;
	mul.wide.s32 	%rd2381, %r3295, 4;
	add.s64 	%rd2382, %rd2, %rd2381;
	ld.global.f32 	%f595, [%rd2382];
	mad.lo.s32 	%r3296, %r1214, %r2084, %r1176;
	mul.wide.s32 	%rd2383, %r3296, 4;
	add.s64 	%rd2384, %rd1, %rd2383;
	st.global.f32 	[%rd2384], %f595;
$L__BB2_1823:
	add.s32 	%r1215, %r1213, %r4;
	setp.gt.u32 	%p1229, %r1215, 31;
	@%p1229 bra 	$L__BB2_1862;
	add.s32 	%r1216, %r1214, %r4;
	setp.ge.s32 	%p1230, %r1216, %r2085;
	@%p1230 bra 	$L__BB2_1826;
	add.s32 	%r3297, %r1216, %r1177;
	mul.wide.s32 	%rd2385, %r3297, 4;
	add.s64 	%rd2386, %rd2, %rd2385;
	ld.global.f32 	%f596, [%rd2386];
	mad.lo.s32 	%r3298, %r1216, %r2084, %r1176;
	mul.wide.s32 	%rd2387, %r3298, 4;
	add.s64 	%rd2388, %rd1, %rd2387;
	st.global.f32 	[%rd2388], %f596;
$L__BB2_1826:
	add.s32 	%r1217, %r1215, %r4;
	setp.gt.u32 	%p1231, %r1217, 31;
	@%p1231 bra 	$L__BB2_1862;
	add.s32 	%r1218, %r1216, %r4;
	setp.ge.s32 	%p1232, %r1218, %r2085;
	@%p1232 bra 	$L__BB2_1829;
	add.s32 	%r3299, %r1218, %r1177;
	mul.wide.s32 	%rd2389, %r3299, 4;
	add.s64 	%rd2390, %rd2, %rd2389;
	ld.global.f32 	%f597, [%rd2390];
	mad.lo.s32 	%r3300, %r1218, %r2084, %r1176;
	mul.wide.s32 	%rd2391, %r3300, 4;
	add.s64 	%rd2392, %rd1, %rd2391;
	st.global.f32 	[%rd2392], %f597;
$L__BB2_1829:
	add.s32 	%r1219, %r1217, %r4;
	setp.gt.u32 	%p1233, %r1219, 31;
	@%p1233 bra 	$L__BB2_1862;
	add.s32 	%r1220, %r1218, %r4;
	setp.ge.s32 	%p1234, %r1220, %r2085;
	@%p1234 bra 	$L__BB2_1832;
	add.s32 	%r3301, %r1220, %r1177;
	mul.wide.s32 	%rd2393, %r3301, 4;
	add.s64 	%rd2394, %rd2, %rd2393;
	ld.global.f32 	%f598, [%rd2394];
	mad.lo.s32 	%r3302, %r1220, %r2084, %r1176;
	mul.wide.s32 	%rd2395, %r3302, 4;
	add.s64 	%rd2396, %rd1, %rd2395;
	st.global.f32 	[%rd2396], %f598;
$L__BB2_1832:
	add.s32 	%r1221, %r1219, %r4;
	setp.gt.u32 	%p1235, %r1221, 31;
	@%p1235 bra 	$L__BB2_1862;
	add.s32 	%r1222, %r1220, %r4;
	setp.ge.s32 	%p1236, %r1222, %r2085;
	@%p1236 bra 	$L__BB2_1835;
	add.s32 	%r3303, %r1222, %r1177;
	mul.wide.s32 	%rd2397, %r3303, 4;
	add.s64 	%rd2398, %rd2, %rd2397;
	ld.global.f32 	%f599, [%rd2398];
	mad.lo.s32 	%r3304, %r1222, %r2084, %r1176;
	mul.wide.s32 	%rd2399, %r3304, 4;
	add.s64 	%rd2400, %rd1, %rd2399;
	st.global.f32 	[%rd2400], %f599;
$L__BB2_1835:
	add.s32 	%r1223, %r1221, %r4;
	setp.gt.u32 	%p1237, %r1223, 31;
	@%p1237 bra 	$L__BB2_1862;
	add.s32 	%r1224, %r1222, %r4;
	setp.ge.s32 	%p1238, %r1224, %r2085;
	@%p1238 bra 	$L__BB2_1838;
	add.s32 	%r3305, %r1224, %r1177;
	mul.wide.s32 	%rd2401, %r3305, 4;
	add.s64 	%rd2402, %rd2, %rd2401;
	ld.global.f32 	%f600, [%rd2402];
	mad.lo.s32 	%r3306, %r1224, %r2084, %r1176;
	mul.wide.s32 	%rd2403, %r3306, 4;
	add.s64 	%rd2404, %rd1, %rd2403;
	st.global.f32 	[%rd2404], %f600;
$L__BB2_1838:
	add.s32 	%r1225, %r1223, %r4;
	setp.gt.u32 	%p1239, %r1225, 31;
	@%p1239 bra 	$L__BB2_1862;
	add.s32 	%r1226, %r1224, %r4;
	setp.ge.s32 	%p1240, %r1226, %r2085;
	@%p1240 bra 	$L__BB2_1841;
	add.s32 	%r3307, %r1226, %r1177;
	mul.wide.s32 	%rd2405, %r3307, 4;
	add.s64 	%rd2406, %rd2, %rd2405;
	ld.global.f32 	%f601, [%rd2406];
	mad.lo.s32 	%r3308, %r1226, %r2084, %r1176;
	mul.wide.s32 	%rd2407, %r3308, 4;
	add.s64 	%rd2408, %rd1, %rd2407;
	st.global.f32 	[%rd2408], %f601;
$L__BB2_1841:
	add.s32 	%r1227, %r1225, %r4;
	setp.gt.u32 	%p1241, %r1227, 31;
	@%p1241 bra 	$L__BB2_1862;
	add.s32 	%r1228, %r1226, %r4;
	setp.ge.s32 	%p1242, %r1228, %r2085;
	@%p1242 bra 	$L__BB2_1844;
	add.s32 	%r3309, %r1228, %r1177;
	mul.wide.s32 	%rd2409, %r3309, 4;
	add.s64 	%rd2410, %rd2, %rd2409;
	ld.global.f32 	%f602, [%rd2410];
	mad.lo.s32 	%r3310, %r1228, %r2084, %r1176;
	mul.wide.s32 	%rd2411, %r3310, 4;
	add.s64 	%rd2412, %rd1, %rd2411;
	st.global.f32 	[%rd2412], %f602;
$L__BB2_1844:
	add.s32 	%r1229, %r1227, %r4;
	setp.gt.u32 	%p1243, %r1229, 31;
	@%p1243 bra 	$L__BB2_1862;
	add.s32 	%r1230, %r1228, %r4;
	setp.ge.s32 	%p1244, %r1230, %r2085;
	@%p1244 bra 	$L__BB2_1847;
	add.s32 	%r3311, %r1230, %r1177;
	mul.wide.s32 	%rd2413, %r3311, 4;
	add.s64 	%rd2414, %rd2, %rd2413;
	ld.global.f32 	%f603, [%rd2414];
	mad.lo.s32 	%r3312, %r1230, %r2084, %r1176;
	mul.wide.s32 	%rd2415, %r3312, 4;
	add.s64 	%rd2416, %rd1, %rd2415;
	st.global.f32 	[%rd2416], %f603;
$L__BB2_1847:
	add.s32 	%r1231, %r1229, %r4;
	setp.gt.u32 	%p1245, %r1231, 31;
	@%p1245 bra 	$L__BB2_1862;
	add.s32 	%r1232, %r1230, %r4;
	setp.ge.s32 	%p1246, %r1232, %r2085;
	@%p1246 bra 	$L__BB2_1850;
	add.s32 	%r3313, %r1232, %r1177;
	mul.wide.s32 	%rd2417, %r3313, 4;
	add.s64 	%rd2418, %rd2, %rd2417;
	ld.global.f32 	%f604, [%rd2418];
	mad.lo.s32 	%r3314, %r1232, %r2084, %r1176;
	mul.wide.s32 	%rd2419, %r3314, 4;
	add.s64 	%rd2420, %rd1, %rd2419;
	st.global.f32 	[%rd2420], %f604;
$L__BB2_1850:
	add.s32 	%r1233, %r1231, %r4;
	setp.gt.u32 	%p1247, %r1233, 31;
	@%p1247 bra 	$L__BB2_1862;
	add.s32 	%r1234, %r1232, %r4;
	setp.ge.s32 	%p1248, %r1234, %r2085;
	@%p1248 bra 	$L__BB2_1853;
	add.s32 	%r3315, %r1234, %r1177;
	mul.wide.s32 	%rd2421, %r3315, 4;
	add.s64 	%rd2422, %rd2, %rd2421;
	ld.global.f32 	%f605, [%rd2422];
	mad.lo.s32 	%r3316, %r1234, %r2084, %r1176;
	mul.wide.s32 	%rd2423, %r3316, 4;
	add.s64 	%rd2424, %rd1, %rd2423;
	st.global.f32 	[%rd2424], %f605;
$L__BB2_1853:
	add.s32 	%r1235, %r1233, %r4;
	setp.gt.u32 	%p1249, %r1235, 31;
	@%p1249 bra 	$L__BB2_1862;
	add.s32 	%r1236, %r1234, %r4;
	setp.ge.s32 	%p1250, %r1236, %r2085;
	@%p1250 bra 	$L__BB2_1856;
	add.s32 	%r3317, %r1236, %r1177;
	mul.wide.s32 	%rd2425, %r3317, 4;
	add.s64 	%rd2426, %rd2, %rd2425;
	ld.global.f32 	%f606, [%rd2426];
	mad.lo.s32 	%r3318, %r1236, %r2084, %r1176;
	mul.wide.s32 	%rd2427, %r3318, 4;
	add.s64 	%rd2428, %rd1, %rd2427;
	st.global.f32 	[%rd2428], %f606;
$L__BB2_1856:
	add.s32 	%r1237, %r1235, %r4;
	setp.gt.u32 	%p1251, %r1237, 31;
	@%p1251 bra 	$L__BB2_1862;
	add.s32 	%r1238, %r1236, %r4;
	setp.ge.s32 	%p1252, %r1238, %r2085;
	@%p1252 bra 	$L__BB2_1859;
	add.s32 	%r3319, %r1238, %r1177;
	mul.wide.s32 	%rd2429, %r3319, 4;
	add.s64 	%rd2430, %rd2, %rd2429;
	ld.global.f32 	%f607, [%rd2430];
	mad.lo.s32 	%r3320, %r1238, %r2084, %r1176;
	mul.wide.s32 	%rd2431, %r3320, 4;
	add.s64 	%rd2432, %rd1, %rd2431;
	st.global.f32 	[%rd2432], %f607;
$L__BB2_1859:
	add.s32 	%r3321, %r1237, %r4;
	setp.gt.u32 	%p1253, %r3321, 31;
	@%p1253 bra 	$L__BB2_1862;
	add.s32 	%r1239, %r1238, %r4;
	setp.ge.s32 	%p1254, %r1239, %r2085;
	@%p1254 bra 	$L__BB2_1862;
	add.s32 	%r3322, %r1239, %r1177;
	mul.wide.s32 	%rd2433, %r3322, 4;
	add.s64 	%rd2434, %rd2, %rd2433;
	ld.global.f32 	%f608, [%rd2434];
	mad.lo.s32 	%r3323, %r1239, %r2084, %r1176;
	mul.wide.s32 	%rd2435, %r3323, 4;
	add.s64 	%rd2436, %rd1, %rd2435;
	st.global.f32 	[%rd2436], %f608;
$L__BB2_1862:
	add.s32 	%r1240, %r1175, %r5;
	setp.gt.u32 	%p1255, %r1240, 31;
	@%p1255 bra 	$L__BB2_3135;
	add.s32 	%r1241, %r1176, %r5;
	setp.ge.s32 	%p1256, %r1241, %r2084;
	@%p1256 bra 	$L__BB2_3135;
	setp.gt.u32 	%p1257, %r3, 31;
	@%p1257 bra 	$L__BB2_1960;
	mul.lo.s32 	%r1242, %r1241, %r2085;
	add.s32 	%r1243, %r3, %r1;
	setp.ge.s32 	%p1258, %r1243, %r2085;
	@%p1258 bra 	$L__BB2_1867;
	add.s32 	%r3324, %r1243, %r1242;
	mul.wide.s32 	%rd2437, %r3324, 4;
	add.s64 	%rd2438, %rd2, %rd2437;
	ld.global.f32 	%f609, [%rd2438];
	mad.lo.s32 	%r3325, %r1243, %r2084, %r1241;
	mul.wide.s32 	%rd2439, %r3325, 4;
	add.s64 	%rd2440, %rd1, %rd2439;
	st.global.f32 	[%rd2440], %f609;
$L__BB2_1867:
	add.s32 	%r1244, %r3, %r4;
	setp.gt.u32 	%p1259, %r1244, 31;
	@%p1259 bra 	$L__BB2_1960;
	add.s32 	%r1245, %r1243, %r4;
	setp.ge.s32 	%p1260, %r1245, %r2085;
	@%p1260 bra 	$L__BB2_1870;
	add.s32 	%r3326, %r1245, %r1242;
	mul.wide.s32 	%rd2441, %r3326, 4;
	add.s64 	%rd2442, %rd2, %rd2441;
	ld.global.f32 	%f610, [%rd2442];
	mad.lo.s32 	%r3327, %r1245, %r2084, %r1241;
	mul.wide.s32 	%rd2443, %r3327, 4;
	add.s64 	%rd2444, %rd1, %rd2443;
	st.global.f32 	[%rd2444], %f610;
$L__BB2_1870:
	add.s32 	%r1246, %r1244, %r4;
	setp.gt.u32 	%p1261, %r1246, 31;
	@%p1261 bra 	$L__BB2_1960;
	add.s32 	%r1247, %r1245, %r4;
	setp.ge.s32 	%p1262, %r1247, %r2085;
	@%p1262 bra 	$L__BB2_1873;
	add.s32 	%r3328, %r1247, %r1242;
	mul.wide.s32 	%rd2445, %r3328, 4;
	add.s64 	%rd2446, %rd2, %rd2445;
	ld.global.f32 	%f611, [%rd2446];
	mad.lo.s32 	%r3329, %r1247, %r2084, %r1241;
	mul.wide.s32 	%rd2447, %r3329, 4;
	add.s64 	%rd2448, %rd1, %rd2447;
	st.global.f32 	[%rd2448], %f611;
$L__BB2_1873:
	add.s32 	%r1248, %r1246, %r4;
	setp.gt.u32 	%p1263, %r1248, 31;
	@%p1263 bra 	$L__BB2_1960;
	add.s32 	%r1249, %r1247, %r4;
	setp.ge.s32 	%p1264, %r1249, %r2085;
	@%p1264 bra 	$L__BB2_1876;
	add.s32 	%r3330, %r1249, %r1242;
	mul.wide.s32 	%rd2449, %r3330, 4;
	add.s64 	%rd2450, %rd2, %rd2449;
	ld.global.f32 	%f612, [%rd2450];
	mad.lo.s32 	%r3331, %r1249, %r2084, %r1241;
	mul.wide.s32 	%rd2451, %r3331, 4;
	add.s64 	%rd2452, %rd1, %rd2451;
	st.global.f32 	[%rd2452], %f612;
$L__BB2_1876:
	add.s32 	%r1250, %r1248, %r4;
	setp.gt.u32 	%p1265, %r1250, 31;
	@%p1265 bra 	$L__BB2_1960;
	add.s32 	%r1251, %r1249, %r4;
	setp.ge.s32 	%p1266, %r1251, %r2085;
	@%p1266 bra 	$L__BB2_1879;
	add.s32 	%r3332, %r1251, %r1242;
	mul.wide.s32 	%rd2453, %r3332, 4;
	add.s64 	%rd2454, %rd2, %rd2453;
	ld.global.f32 	%f613, [%rd2454];
	mad.lo.s32 	%r3333, %r1251, %r2084, %r1241;
	mul.wide.s32 	%rd2455, %r3333, 4;
	add.s64 	%rd2456, %rd1, %rd2455;
	st.global.f32 	[%rd2456], %f613;
$L__BB2_1879:
	add.s32 	%r1252, %r1250, %r4;
	setp.gt.u32 	%p1267, %r1252, 31;
	@%p1267 bra 	$L__BB2_1960;
	add.s32 	%r1253, %r1251, %r4;
	setp.ge.s32 	%p1268, %r1253, %r2085;
	@%p1268 bra 	$L__BB2_1882;
	add.s32 	%r3334, %r1253, %r1242;
	mul.wide.s32 	%rd2457, %r3334, 4;
	add.s64 	%rd2458, %rd2, %rd2457;
	ld.global.f32 	%f614, [%rd2458];
	mad.lo.s32 	%r3335, %r1253, %r2084, %r1241;
	mul.wide.s32 	%rd2459, %r3335, 4;
	add.s64 	%rd2460, %rd1, %rd2459;
	st.global.f32 	[%rd2460], %f614;
$L__BB2_1882:
	add.s32 	%r1254, %r1252, %r4;
	setp.gt.u32 	%p1269, %r1254, 31;
	@%p1269 bra 	$L__BB2_1960;
	add.s32 	%r1255, %r1253, %r4;
	setp.ge.s32 	%p1270, %r1255, %r2085;
	@%p1270 bra 	$L__BB2_1885;
	add.s32 	%r3336, %r1255, %r1242;
	mul.wide.s32 	%rd2461, %r3336, 4;
	add.s64 	%rd2462, %rd2, %rd2461;
	ld.global.f32 	%f615, [%rd2462];
	mad.lo.s32 	%r3337, %r1255, %r2084, %r1241;
	mul.wide.s32 	%rd2463, %r3337, 4;
	add.s64 	%rd2464, %rd1, %rd2463;
	st.global.f32 	[%rd2464], %f615;
$L__BB2_1885:
	add.s32 	%r1256, %r1254, %r4;
	setp.gt.u32 	%p1271, %r1256, 31;
	@%p1271 bra 	$L__BB2_1960;
	add.s32 	%r1257, %r1255, %r4;
	setp.ge.s32 	%p1272, %r1257, %r2085;
	@%p1272 bra 	$L__BB2_1888;
	add.s32 	%r3338, %r1257, %r1242;
	mul.wide.s32 	%rd2465, %r3338, 4;
	add.s64 	%rd2466, %rd2, %rd2465;
	ld.global.f32 	%f616, [%rd2466];
	mad.lo.s32 	%r3339, %r1257, %r2084, %r1241;
	mul.wide.s32 	%rd2467, %r3339, 4;
	add.s64 	%rd2468, %rd1, %rd2467;
	st.global.f32 	[%rd2468], %f616;
$L__BB2_1888:
	add.s32 	%r1258, %r1256, %r4;
	setp.gt.u32 	%p1273, %r1258, 31;
	@%p1273 bra 	$L__BB2_1960;
	add.s32 	%r1259, %r1257, %r4;
	setp.ge.s32 	%p1274, %r1259, %r2085;
	@%p1274 bra 	$L__BB2_1891;
	add.s32 	%r3340, %r1259, %r1242;
	mul.wide.s32 	%rd2469, %r3340, 4;
	add.s64 	%rd2470, %rd2, %rd2469;
	ld.global.f32 	%f617, [%rd2470];
	mad.lo.s32 	%r3341, %r1259, %r2084, %r1241;
	mul.wide.s32 	%rd2471, %r3341, 4;
	add.s64 	%rd2472, %rd1, %rd2471;
	st.global.f32 	[%rd2472], %f617;
$L__BB2_1891:
	add.s32 	%r1260, %r1258, %r4;
	setp.gt.u32 	%p1275, %r1260, 31;
	@%p1275 bra 	$L__BB2_1960;
	add.s32 	%r1261, %r1259, %r4;
	setp.ge.s32 	%p1276, %r1261, %r2085;
	@%p1276 bra 	$L__BB2_1894;
	add.s32 	%r3342, %r1261, %r1242;
	mul.wide.s32 	%rd2473, %r3342, 4;
	add.s64 	%rd2474, %rd2, %rd2473;
	ld.global.f32 	%f618, [%rd2474];
	mad.lo.s32 	%r3343, %r1261, %r2084, %r1241;
	mul.wide.s32 	%rd2475, %r3343, 4;
	add.s64 	%rd2476, %rd1, %rd2475;
	st.global.f32 	[%rd2476], %f618;
$L__BB2_1894:
	add.s32 	%r1262, %r1260, %r4;
	setp.gt.u32 	%p1277, %r1262, 31;
	@%p1277 bra 	$L__BB2_1960;
	add.s32 	%r1263, %r1261, %r4;
	setp.ge.s32 	%p1278, %r1263, %r2085;
	@%p1278 bra 	$L__BB2_1897;
	add.s32 	%r3344, %r1263, %r1242;
	mul.wide.s32 	%rd2477, %r3344, 4;
	add.s64 	%rd2478, %rd2, %rd2477;
	ld.global.f32 	%f619, [%rd2478];
	mad.lo.s32 	%r3345, %r1263, %r2084, %r1241;
	mul.wide.s32 	%rd2479, %r3345, 4;
	add.s64 	%rd2480, %rd1, %rd2479;
	st.global.f32 	[%rd2480], %f619;
$L__BB2_1897:
	add.s32 	%r1264, %r1262, %r4;
	setp.gt.u32 	%p1279, %r1264, 31;
	@%p1279 bra 	$L__BB2_1960;
	add.s32 	%r1265, %r1263, %r4;
	setp.ge.s32 	%p1280, %r1265, %r2085;
	@%p1280 bra 	$L__BB2_1900;
	add.s32 	%r3346, %r1265, %r1242;
	mul.wide.s32 	%rd2481, %r3346, 4;
	add.s64 	%rd2482, %rd2, %rd2481;
	ld.global.f32 	%f620, [%rd2482];
	mad.lo.s32 	%r3347, %r1265, %r2084, %r1241;
	mul.wide.s32 	%rd2483, %r3347, 4;
	add.s64 	%rd2484, %rd1, %rd2483;
	st.global.f32 	[%rd2484], %f620;
$L__BB2_1900:
	add.s32 	%r1266, %r1264, %r4;
	setp.gt.u32 	%p1281, %r1266, 31;
	@%p1281 bra 	$L__BB2_1960;
	add.s32 	%r1267, %r1265, %r4;
	setp.ge.s32 	%p1282, %r1267, %r2085;
	@%p1282 bra 	$L__BB2_1903;
	add.s32 	%r3348, %r1267, %r1242;
	mul.wide.s32 	%rd2485, %r3348, 4;
	add.s64 	%rd2486, %rd2, %rd2485;
	ld.global.f32 	%f621, [%rd2486];
	mad.lo.s32 	%r3349, %r1267, %r2084, %r1241;
	mul.wide.s32 	%rd2487, %r3349, 4;
	add.s64 	%rd2488, %rd1, %rd2487;
	st.global.f32 	[%rd2488], %f621;
$L__BB2_1903:
	add.s32 	%r1268, %r1266, %r4;
	setp.gt.u32 	%p1283, %r1268, 31;
	@%p1283 bra 	$L__BB2_1960;
	add.s32 	%r1269, %r1267, %r4;
	setp.ge.s32 	%p1284, %r1269, %r2085;
	@%p1284 bra 	$L__BB2_1906;
	add.s32 	%r3350, %r1269, %r1242;
	mul.wide.s32 	%rd2489, %r3350, 4;
	add.s64 	%rd2490, %rd2, %rd2489;
	ld.global.f32 	%f622, [%rd2490];
	mad.lo.s32 	%r3351, %r1269, %r2084, %r1241;
	mul.wide.s32 	%rd2491, %r3351, 4;
	add.s64 	%rd2492, %rd1, %rd2491;
	st.global.f32 	[%rd2492], %f622;
$L__BB2_1906:
	add.s32 	%r1270, %r1268, %r4;
	setp.gt.u32 	%p1285, %r1270, 31;
	@%p1285 bra 	$L__BB2_1960;
	add.s32 	%r1271, %r1269, %r4;
	setp.ge.s32 	%p1286, %r1271, %r2085;
	@%p1286 bra 	$L__BB2_1909;
	add.s32 	%r3352, %r1271, %r1242;
	mul.wide.s32 	%rd2493, %r3352, 4;
	add.s64 	%rd2494, %rd2, %rd2493;
	ld.global.f32 	%f623, [%rd2494];
	mad.lo.s32 	%r3353, %r1271, %r2084, %r1241;
	mul.wide.s32 	%rd2495, %r3353, 4;
	add.s64 	%rd2496, %rd1, %rd2495;
	st.global.f32 	[%rd2496], %f623;
$L__BB2_1909:
	add.s32 	%r1272, %r1270, %r4;
	setp.gt.u32 	%p1287, %r1272, 31;
	@%p1287 bra 	$L__BB2_1960;
	add.s32 	%r1273, %r1271, %r4;
	setp.ge.s32 	%p1288, %r1273, %r2085;
	@%p1288 bra 	$L__BB2_1912;
	add.s32 	%r3354, %r1273, %r1242;
	mul.wide.s32 	%rd2497, %r3354, 4;
	add.s64 	%rd2498, %rd2, %rd2497;
	ld.global.f32 	%f624, [%rd2498];
	mad.lo.s32 	%r3355, %r1273, %r2084, %r1241;
	mul.wide.s32 	%rd2499, %r3355, 4;
	add.s64 	%rd2500, %rd1, %rd2499;
	st.global.f32 	[%rd2500], %f624;
$L__BB2_1912:
	add.s32 	%r1274, %r1272, %r4;
	setp.gt.u32 	%p1289, %r1274, 31;
	@%p1289 bra 	$L__BB2_1960;
	add.s32 	%r1275, %r1273, %r4;
	setp.ge.s32 	%p1290, %r1275, %r2085;
	@%p1290 bra 	$L__BB2_1915;
	add.s32 	%r3356, %r1275, %r1242;
	mul.wide.s32 	%rd2501, %r3356, 4;
	add.s64 	%rd2502, %rd2, %rd2501;
	ld.global.f32 	%f625, [%rd2502];
	mad.lo.s32 	%r3357, %r1275, %r2084, %r1241;
	mul.wide.s32 	%rd2503, %r3357, 4;
	add.s64 	%rd2504, %rd1, %rd2503;
	st.global.f32 	[%rd2504], %f625;
$L__BB2_1915:
	add.s32 	%r1276, %r1274, %r4;
	setp.gt.u32 	%p1291, %r1276, 31;
	@%p1291 bra 	$L__BB2_1960;
	add.s32 	%r1277, %r1275, %r4;
	setp.ge.s32 	%p1292, %r1277, %r2085;
	@%p1292 bra 	$L__BB2_1918;
	add.s32 	%r3358, %r1277, %r1242;
	mul.wide.s32 	%rd2505, %r3358, 4;
	add.s64 	%rd2506, %rd2, %rd2505;
	ld.global.f32 	%f626, [%rd2506];
	mad.lo.s32 	%r3359, %r1277, %r2084, %r1241;
	mul.wide.s32 	%rd2507, %r3359, 4;
	add.s64 	%rd2508, %rd1, %rd2507;
	st.global.f32 	[%rd2508], %f626;
$L__BB2_1918:
	add.s32 	%r1278, %r1276, %r4;
	setp.gt.u32 	%p1293, %r1278, 31;
	@%p1293 bra 	$L__BB2_1960;
	add.s32 	%r1279, %r1277, %r4;
	setp.ge.s32 	%p1294, %r1279, %r2085;
	@%p1294 bra 	$L__BB2_1921;
	add.s32 	%r3360, %r1279, %r1242;
	mul.wide.s32 	%rd2509, %r3360, 4;
	add.s64 	%rd2510, %rd2, %rd2509;
	ld.global.f32 	%f627, [%rd2510];
	mad.lo.s32 	%r3361, %r1279, %r2084, %r1241;
	mul.wide.s32 	%rd2511, %r3361, 4;
	add.s64 	%rd2512, %rd1, %rd2511;
	st.global.f32 	[%rd2512], %f627;
$L__BB2_1921:
	add.s32 	%r1280, %r1278, %r4;
	setp.gt.u32 	%p1295, %r1280, 31;
	@%p1295 bra 	$L__BB2_1960;
	add.s32 	%r1281, %r1279, %r4;
	setp.ge.s32 	%p1296, %r1281, %r2085;
	@%p1296 bra 	$L__BB2_1924;
	add.s32 	%r3362, %r1281, %r1242;
	mul.wide.s32 	%rd2513, %r3362, 4;
	add.s64 	%rd2514, %rd2, %rd2513;
	ld.global.f32 	%f628, [%rd2514];
	mad.lo.s32 	%r3363, %r1281, %r2084, %r1241;
	mul.wide.s32 	%rd2515, %r3363, 4;
	add.s64 	%rd2516, %rd1, %rd2515;
	st.global.f32 	[%rd2516], %f628;
$L__BB2_1924:
	add.s32 	%r1282, %r1280, %r4;
	setp.gt.u32 	%p1297, %r1282, 31;
	@%p1297 bra 	$L__BB2_1960;
	add.s32 	%r1283, %r1281, %r4;
	setp.ge.s32 	%p1298, %r1283, %r2085;
	@%p1298 bra 	$L__BB2_1927;
	add.s32 	%r3364, %r1283, %r1242;
	mul.wide.s32 	%rd2517, %r3364, 4;
	add.s64 	%rd2518, %rd2, %rd2517;
	ld.global.f32 	%f629, [%rd2518];
	mad.lo.s32 	%r3365, %r1283, %r2084, %r1241;
	mul.wide.s32 	%rd2519, %r3365, 4;
	add.s64 	%rd2520, %rd1, %rd2519;
	st.global.f32 	[%rd2520], %f629;
$L__BB2_1927:
	add.s32 	%r1284, %r1282, %r4;
	setp.gt.u32 	%p1299, %r1284, 31;
	@%p1299 bra 	$L__BB2_1960;
	add.s32 	%r1285, %r1283, %r4;
	setp.ge.s32 	%p1300, %r1285, %r2085;
	@%p1300 bra 	$L__BB2_1930;
	add.s32 	%r3366, %r1285, %r1242;
	mul.wide.s32 	%rd2521, %r3366, 4;
	add.s64 	%rd2522, %rd2, %rd2521;
	ld.global.f32 	%f630, [%rd2522];
	mad.lo.s32 	%r3367, %r1285, %r2084, %r1241;
	mul.wide.s32 	%rd2523, %r3367, 4;
	add.s64 	%rd2524, %rd1, %rd2523;
	st.global.f32 	[%rd2524], %f630;
$L__BB2_1930:
	add.s32 	%r1286, %r1284, %r4;
	setp.gt.u32 	%p1301, %r1286, 31;
	@%p1301 bra 	$L__BB2_1960;
	add.s32 	%r1287, %r1285, %r4;
	setp.ge.s32 	%p1302, %r1287, %r2085;
	@%p1302 bra 	$L__BB2_1933;
	add.s32 	%r3368, %r1287, %r1242;
	mul.wide.s32 	%rd2525, %r3368, 4;
	add.s64 	%rd2526, %rd2, %rd2525;
	ld.global.f32 	%f631, [%rd2526];
	mad.lo.s32 	%r3369, %r1287, %r2084, %r1241;
	mul.wide.s32 	%rd2527, %r3369, 4;
	add.s64 	%rd2528, %rd1, %rd2527;
	st.global.f32 	[%rd2528], %f631;
$L__BB2_1933:
	add.s32 	%r1288, %r1286, %r4;
	setp.gt.u32 	%p1303, %r1288, 31;
	@%p1303 bra 	$L__BB2_1960;
	add.s32 	%r1289, %r1287, %r4;
	setp.ge.s32 	%p1304, %r1289, %r2085;
	@%p1304 bra 	$L__BB2_1936;
	add.s32 	%r3370, %r1289, %r1242;
	mul.wide.s32 	%rd2529, %r3370, 4;
	add.s64 	%rd2530, %rd2, %rd2529;
	ld.global.f32 	%f632, [%rd2530];
	mad.lo.s32 	%r3371, %r1289, %r2084, %r1241;
	mul.wide.s32 	%rd2531, %r3371, 4;
	add.s64 	%rd2532, %rd1, %rd2531;
	st.global.f32 	[%rd2532], %f632;
$L__BB2_1936:
	add.s32 	%r1290, %r1288, %r4;
	setp.gt.u32 	%p1305, %r1290, 31;
	@%p1305 bra 	$L__BB2_1960;
	add.s32 	%r1291, %r1289, %r4;
	setp.ge.s32 	%p1306, %r1291, %r2085;
	@%p1306 bra 	$L__BB2_1939;
	add.s32 	%r3372, %r1291, %r1242;
	mul.wide.s32 	%rd2533, %r3372, 4;
	add.s64 	%rd2534, %rd2, %rd2533;
	ld.global.f32 	%f633, [%rd2534];
	mad.lo.s32 	%r3373, %r1291, %r2084, %r1241;
	mul.wide.s32 	%rd2535, %r3373, 4;
	add.s64 	%rd2536, %rd1, %rd2535;
	st.global.f32 	[%rd2536], %f633;
$L__BB2_1939:
	add.s32 	%r1292, %r1290, %r4;
	setp.gt.u32 	%p1307, %r1292, 31;
	@%p1307 bra 	$L__BB2_1960;
	add.s32 	%r1293, %r1291, %r4;
	setp.ge.s32 	%p1308, %r1293, %r2085;
	@%p1308 bra 	$L__BB2_1942;
	add.s32 	%r3374, %r1293, %r1242;
	mul.wide.s32 	%rd2537, %r3374, 4;
	add.s64 	%rd2538, %rd2, %rd2537;
	ld.global.f32 	%f634, [%rd2538];
	mad.lo.s32 	%r3375, %r1293, %r2084, %r1241;
	mul.wide.s32 	%rd2539, %r3375, 4;
	add.s64 	%rd2540, %rd1, %rd2539;
	st.global.f32 	[%rd2540], %f634;
$L__BB2_1942:
	add.s32 	%r1294, %r1292, %r4;
	setp.gt.u32 	%p1309, %r1294, 31;
	@%p1309 bra 	$L__BB2_1960;
	add.s32 	%r1295, %r1293, %r4;
	setp.ge.s32 	%p1310, %r1295, %r2085;
	@%p1310 bra 	$L__BB2_1945;
	add.s32 	%r3376, %r1295, %r1242;
	mul.wide.s32 	%rd2541, %r3376, 4;
	add.s64 	%rd2542, %rd2, %rd2541;
	ld.global.f32 	%f635, [%rd2542];
	mad.lo.s32 	%r3377, %r1295, %r2084, %r1241;
	mul.wide.s32 	%rd2543, %r3377, 4;
	add.s64 	%rd2544, %rd1, %rd2543;
	st.global.f32 	[%rd2544], %f635;
$L__BB2_1945:
	add.s32 	%r1296, %r1294, %r4;
	setp.gt.u32 	%p1311, %r1296, 31;
	@%p1311 bra 	$L__BB2_1960;
	add.s32 	%r1297, %r1295, %r4;
	setp.ge.s32 	%p1312, %r1297, %r2085;
	@%p1312 bra 	$L__BB2_1948;
	add.s32 	%r3378, %r1297, %r1242;
	mul.wide.s32 	%rd2545, %r3378, 4;
	add.s64 	%rd2546, %rd2, %rd2545;
	ld.global.f32 	%f636, [%rd2546];
	mad.lo.s32 	%r3379, %r1297, %r2084, %r1241;
	mul.wide.s32 	%rd2547, %r3379, 4;
	add.s64 	%rd2548, %rd1, %rd2547;
	st.global.f32 	[%rd2548], %f636;
$L__BB2_1948:
	add.s32 	%r1298, %r1296, %r4;
	setp.gt.u32 	%p1313, %r1298, 31;
	@%p1313 bra 	$L__BB2_1960;
	add.s32 	%r1299, %r1297, %r4;
	setp.ge.s32 	%p1314, %r1299, %r2085;
	@%p1314 bra 	$L__BB2_1951;
	add.s32 	%r3380, %r1299, %r1242;
	mul.wide.s32 	%rd2549, %r3380, 4;
	add.s64 	%rd2550, %rd2, %rd2549;
	ld.global.f32 	%f637, [%rd2550];
	mad.lo.s32 	%r3381, %r1299, %r2084, %r1241;
	mul.wide.s32 	%rd2551, %r3381, 4;
	add.s64 	%rd2552, %rd1, %rd2551;
	st.global.f32 	[%rd2552], %f637;
$L__BB2_1951:
	add.s32 	%r1300, %r1298, %r4;
	setp.gt.u32 	%p1315, %r1300, 31;
	@%p1315 bra 	$L__BB2_1960;
	add.s32 	%r1301, %r1299, %r4;
	setp.ge.s32 	%p1316, %r1301, %r2085;
	@%p1316 bra 	$L__BB2_1954;
	add.s32 	%r3382, %r1301, %r1242;
	mul.wide.s32 	%rd2553, %r3382, 4;
	add.s64 	%rd2554, %rd2, %rd2553;
	ld.global.f32 	%f638, [%rd2554];
	mad.lo.s32 	%r3383, %r1301, %r2084, %r1241;
	mul.wide.s32 	%rd2555, %r3383, 4;
	add.s64 	%rd2556, %rd1, %rd2555;
	st.global.f32 	[%rd2556], %f638;
$L__BB2_1954:
	add.s32 	%r1302, %r1300, %r4;
	setp.gt.u32 	%p1317, %r1302, 31;
	@%p1317 bra 	$L__BB2_1960;
	add.s32 	%r1303, %r1301, %r4;
	setp.ge.s32 	%p1318, %r1303, %r2085;
	@%p1318 bra 	$L__BB2_1957;
	add.s32 	%r3384, %r1303, %r1242;
	mul.wide.s32 	%rd2557, %r3384, 4;
	add.s64 	%rd2558, %rd2, %rd2557;
	ld.global.f32 	%f639, [%rd2558];
	mad.lo.s32 	%r3385, %r1303, %r2084, %r1241;
	mul.wide.s32 	%rd2559, %r3385, 4;
	add.s64 	%rd2560, %rd1, %rd2559;
	st.global.f32 	[%rd2560], %f639;
$L__BB2_1957:
	add.s32 	%r3386, %r1302, %r4;
	setp.gt.u32 	%p1319, %r3386, 31;
	@%p1319 bra 	$L__BB2_1960;
	add.s32 	%r1304, %r1303, %r4;
	setp.ge.s32 	%p1320, %r1304, %r2085;
	@%p1320 bra 	$L__BB2_1960;
	add.s32 	%r3387, %r1304, %r1242;
	mul.wide.s32 	%rd2561, %r3387, 4;
	add.s64 	%rd2562, %rd2, %rd2561;
	ld.global.f32 	%f640, [%rd2562];
	mad.lo.s32 	%r3388, %r1304, %r2084, %r1241;
	mul.wide.s32 	%rd2563, %r3388, 4;
	add.s64 	%rd2564, %rd1, %rd2563;
	st.global.f32 	[%rd2564], %f640;
$L__BB2_1960:
	add.s32 	%r1305, %r1240, %r5;
	setp.gt.u32 	%p1321, %r1305, 31;
	@%p1321 bra 	$L__BB2_3135;
	add.s32 	%r1306, %r1241, %r5;
	setp.ge.s32 	%p1322, %r1306, %r2084;
	@%p1322 bra 	$L__BB2_3135;
	setp.gt.u32 	%p1323, %r3, 31;
	@%p1323 bra 	$L__BB2_2058;
	mul.lo.s32 	%r1307, %r1306, %r2085;
	add.s32 	%r1308, %r3, %r1;
	setp.ge.s32 	%p1324, %r1308, %r2085;
	@%p1324 bra 	$L__BB2_1965;
	add.s32 	%r3389, %r1308, %r1307;
	mul.wide.s32 	%rd2565, %r3389, 4;
	add.s64 	%rd2566, %rd2, %rd2565;
	ld.global.f32 	%f641, [%rd2566];
	mad.lo.s32 	%r3390, %r1308, %r2084, %r1306;
	mul.wide.s32 	%rd2567, %r3390, 4;
	add.s64 	%rd2568, %rd1, %rd2567;
	st.global.f32 	[%rd2568], %f641;
$L__BB2_1965:
	add.s32 	%r1309, %r3, %r4;
	setp.gt.u32 	%p1325, %r1309, 31;
	@%p1325 bra 	$L__BB2_2058;
	add.s32 	%r1310, %r1308, %r4;
	setp.ge.s32 	%p1326, %r1310, %r2085;
	@%p1326 bra 	$L__BB2_1968;
	add.s32 	%r3391, %r1310, %r1307;
	mul.wide.s32 	%rd2569, %r3391, 4;
	add.s64 	%rd2570, %rd2, %rd2569;
	ld.global.f32 	%f642, [%rd2570];
	mad.lo.s32 	%r3392, %r1310, %r2084, %r1306;
	mul.wide.s32 	%rd2571, %r3392, 4;
	add.s64 	%rd2572, %rd1, %rd2571;
	st.global.f32 	[%rd2572], %f642;
$L__BB2_1968:
	add.s32 	%r1311, %r1309, %r4;
	setp.gt.u32 	%p1327, %r1311, 31;
	@%p1327 bra 	$L__BB2_2058;
	add.s32 	%r1312, %r1310, %r4;
	setp.ge.s32 	%p1328, %r1312, %r2085;
	@%p1328 bra 	$L__BB2_1971;
	add.s32 	%r3393, %r1312, %r1307;
	mul.wide.s32 	%rd2573, %r3393, 4;
	add.s64 	%rd2574, %rd2, %rd2573;
	ld.global.f32 	%f643, [%rd2574];
	mad.lo.s32 	%r3394, %r1312, %r2084, %r1306;
	mul.wide.s32 	%rd2575, %r3394, 4;
	add.s64 	%rd2576, %rd1, %rd2575;
	st.global.f32 	[%rd2576], %f643;
$L__BB2_1971:
	add.s32 	%r1313, %r1311, %r4;
	setp.gt.u32 	%p1329, %r1313, 31;
	@%p1329 bra 	$L__BB2_2058;
	add.s32 	%r1314, %r1312, %r4;
	setp.ge.s32 	%p1330, %r1314, %r2085;
	@%p1330 bra 	$L__BB2_1974;
	add.s32 	%r3395, %r1314, %r1307;
	mul.wide.s32 	%rd2577, %r3395, 4;
	add.s64 	%rd2578, %rd2, %rd2577;
	ld.global.f32 	%f644, [%rd2578];
	mad.lo.s32 	%r3396, %r1314, %r2084, %r1306;
	mul.wide.s32 	%rd2579, %r3396, 4;
	add.s64 	%rd2580, %rd1, %rd2579;
	st.global.f32 	[%rd2580], %f644;
$L__BB2_1974:
	add.s32 	%r1315, %r1313, %r4;
	setp.gt.u32 	%p1331, %r1315, 31;
	@%p1331 bra 	$L__BB2_2058;
	add.s32 	%r1316, %r1314, %r4;
	setp.ge.s32 	%p1332, %r1316, %r2085;
	@%p1332 bra 	$L__BB2_1977;
	add.s32 	%r3397, %r1316, %r1307;
	mul.wide.s32 	%rd2581, %r3397, 4;
	add.s64 	%rd2582, %rd2, %rd2581;
	ld.global.f32 	%f645, [%rd2582];
	mad.lo.s32 	%r3398, %r1316, %r2084, %r1306;
	mul.wide.s32 	%rd2583, %r3398, 4;
	add.s64 	%rd2584, %rd1, %rd2583;
	st.global.f32 	[%rd2584], %f645;
$L__BB2_1977:
	add.s32 	%r1317, %r1315, %r4;
	setp.gt.u32 	%p1333, %r1317, 31;
	@%p1333 bra 	$L__BB2_2058;
	add.s32 	%r1318, %r1316, %r4;
	setp.ge.s32 	%p1334, %r1318, %r2085;
	@%p1334 bra 	$L__BB2_1980;
	add.s32 	%r3399, %r1318, %r1307;
	mul.wide.s32 	%rd2585, %r3399, 4;
	add.s64 	%rd2586, %rd2, %rd2585;
	ld.global.f32 	%f646, [%rd2586];
	mad.lo.s32 	%r3400, %r1318, %r2084, %r1306;
	mul.wide.s32 	%rd2587, %r3400, 4;
	add.s64 	%rd2588, %rd1, %rd2587;
	st.global.f32 	[%rd2588], %f646;
$L__BB2_1980:
	add.s32 	%r1319, %r1317, %r4;
	setp.gt.u32 	%p1335, %r1319, 31;
	@%p1335 bra 	$L__BB2_2058;
	add.s32 	%r1320, %r1318, %r4;
	setp.ge.s32 	%p1336, %r1320, %r2085;
	@%p1336 bra 	$L__BB2_1983;
	add.s32 	%r3401, %r1320, %r1307;
	mul.wide.s32 	%rd2589, %r3401, 4;
	add.s64 	%rd2590, %rd2, %rd2589;
	ld.global.f32 	%f647, [%rd2590];
	mad.lo.s32 	%r3402, %r1320, %r2084, %r1306;
	mul.wide.s32 	%rd2591, %r3402, 4;
	add.s64 	%rd2592, %rd1, %rd2591;
	st.global.f32 	[%rd2592], %f647;
$L__BB2_1983:
	add.s32 	%r1321, %r1319, %r4;
	setp.gt.u32 	%p1337, %r1321, 31;
	@%p1337 bra 	$L__BB2_2058;
	add.s32 	%r1322, %r1320, %r4;
	setp.ge.s32 	%p1338, %r1322, %r2085;
	@%p1338 bra 	$L__BB2_1986;
	add.s32 	%r3403, %r1322, %r1307;
	mul.wide.s32 	%rd2593, %r3403, 4;
	add.s64 	%rd2594, %rd2, %rd2593;
	ld.global.f32 	%f648, [%rd2594];
	mad.lo.s32 	%r3404, %r1322, %r2084, %r1306;
	mul.wide.s32 	%rd2595, %r3404, 4;
	add.s64 	%rd2596, %rd1, %rd2595;
	st.global.f32 	[%rd2596], %f648;
$L__BB2_1986:
	add.s32 	%r1323, %r1321, %r4;
	setp.gt.u32 	%p1339, %r1323, 31;
	@%p1339 bra 	$L__BB2_2058;
	add.s32 	%r1324, %r1322, %r4;
	setp.ge.s32 	%p1340, %r1324, %r2085;
	@%p1340 bra 	$L__BB2_1989;
	add.s32 	%r3405, %r1324, %r1307;
	mul.wide.s32 	%rd2597, %r3405, 4;
	add.s64 	%rd2598, %rd2, %rd2597;
	ld.global.f32 	%f649, [%rd2598];
	mad.lo.s32 	%r3406, %r1324, %r2084, %r1306;
	mul.wide.s32 	%rd2599, %r3406, 4;
	add.s64 	%rd2600, %rd1, %rd2599;
	st.global.f32 	[%rd2600], %f649;
$L__BB2_1989:
	add.s32 	%r1325, %r1323, %r4;
	setp.gt.u32 	%p1341, %r1325, 31;
	@%p1341 bra 	$L__BB2_2058;
	add.s32 	%r1326, %r1324, %r4;
	setp.ge.s32 	%p1342, %r1326, %r2085;
	@%p1342 bra 	$L__BB2_1992;
	add.s32 	%r3407, %r1326, %r1307;
	mul.wide.s32 	%rd2601, %r3407, 4;
	add.s64 	%rd2602, %rd2, %rd2601;
	ld.global.f32 	%f650, [%rd2602];
	mad.lo.s32 	%r3408, %r1326, %r2084, %r1306;
	mul.wide.s32 	%rd2603, %r3408, 4;
	add.s64 	%rd2604, %rd1, %rd2603;
	st.global.f32 	[%rd2604], %f650;
$L__BB2_1992:
	add.s32 	%r1327, %r1325, %r4;
	setp.gt.u32 	%p1343, %r1327, 31;
	@%p1343 bra 	$L__BB2_2058;
	add.s32 	%r1328, %r1326, %r4;
	setp.ge.s32 	%p1344, %r1328, %r2085;
	@%p1344 bra 	$L__BB2_1995;
	add.s32 	%r3409, %r1328, %r1307;
	mul.wide.s32 	%rd2605, %r3409, 4;
	add.s64 	%rd2606, %rd2, %rd2605;
	ld.global.f32 	%f651, [%rd2606];
	mad.lo.s32 	%r3410, %r1328, %r2084, %r1306;
	mul.wide.s32 	%rd2607, %r3410, 4;
	add.s64 	%rd2608, %rd1, %rd2607;
	st.global.f32 	[%rd2608], %f651;
$L__BB2_1995:
	add.s32 	%r1329, %r1327, %r4;
	setp.gt.u32 	%p1345, %r1329, 31;
	@%p1345 bra 	$L__BB2_2058;
	add.s32 	%r1330, %r1328, %r4;
	setp.ge.s32 	%p1346, %r1330, %r2085;
	@%p1346 bra 	$L__BB2_1998;
	add.s32 	%r3411, %r1330, %r1307;
	mul.wide.s32 	%rd2609, %r3411, 4;
	add.s64 	%rd2610, %rd2, %rd2609;
	ld.global.f32 	%f652, [%rd2610];
	mad.lo.s32 	%r3412, %r1330, %r2084, %r1306;
	mul.wide.s32 	%rd2611, %r3412, 4;
	add.s64 	%rd2612, %rd1, %rd2611;
	st.global.f32 	[%rd2612], %f652;
$L__BB2_1998:
	add.s32 	%r1331, %r1329, %r4;
	setp.gt.u32 	%p1347, %r1331, 31;
	@%p1347 bra 	$L__BB2_2058;
	add.s32 	%r1332, %r1330, %r4;
	setp.ge.s32 	%p1348, %r1332, %r2085;
	@%p1348 bra 	$L__BB2_2001;
	add.s32 	%r3413, %r1332, %r1307;
	mul.wide.s32 	%rd2613, %r3413, 4;
	add.s64 	%rd2614, %rd2, %rd2613;
	ld.global.f32 	%f653, [%rd2614];
	mad.lo.s32 	%r3414, %r1332, %r2084, %r1306;
	mul.wide.s32 	%rd2615, %r3414, 4;
	add.s64 	%rd2616, %rd1, %rd2615;
	st.global.f32 	[%rd2616], %f653;
$L__BB2_2001:
	add.s32 	%r1333, %r1331, %r4;
	setp.gt.u32 	%p1349, %r1333, 31;
	@%p1349 bra 	$L__BB2_2058;
	add.s32 	%r1334, %r1332, %r4;
	setp.ge.s32 	%p1350, %r1334, %r2085;
	@%p1350 bra 	$L__BB2_2004;
	add.s32 	%r3415, %r1334, %r1307;
	mul.wide.s32 	%rd2617, %r3415, 4;
	add.s64 	%rd2618, %rd2, %rd2617;
	ld.global.f32 	%f654, [%rd2618];
	mad.lo.s32 	%r3416, %r1334, %r2084, %r1306;
	mul.wide.s32 	%rd2619, %r3416, 4;
	add.s64 	%rd2620, %rd1, %rd2619;
	st.global.f32 	[%rd2620], %f654;
$L__BB2_2004:
	add.s32 	%r1335, %r1333, %r4;
	setp.gt.u32 	%p1351, %r1335, 31;
	@%p1351 bra 	$L__BB2_2058;
	add.s32 	%r1336, %r1334, %r4;
	setp.ge.s32 	%p1352, %r1336, %r2085;
	@%p1352 bra 	$L__BB2_2007;
	add.s32 	%r3417, %r1336, %r1307;
	mul.wide.s32 	%rd2621, %r3417, 4;
	add.s64 	%rd2622, %rd2, %rd2621;
	ld.global.f32 	%f655, [%rd2622];
	mad.lo.s32 	%r3418, %r1336, %r2084, %r1306;
	mul.wide.s32 	%rd2623, %r3418, 4;
	add.s64 	%rd2624, %rd1, %rd2623;
	st.global.f32 	[%rd2624], %f655;
$L__BB2_2007:
	add.s32 	%r1337, %r1335, %r4;
	setp.gt.u32 	%p1353, %r1337, 31;
	@%p1353 bra 	$L__BB2_2058;
	add.s32 	%r1338, %r1336, %r4;
	setp.ge.s32 	%p1354, %r1338, %r2085;
	@%p1354 bra 	$L__BB2_2010;
	add.s32 	%r3419, %r1338, %r1307;
	mul.wide.s32 	%rd2625, %r3419, 4;
	add.s64 	%rd2626, %rd2, %rd2625;
	ld.global.f32 	%f656, [%rd2626];
	mad.lo.s32 	%r3420, %r1338, %r2084, %r1306;
	mul.wide.s32 	%rd2627, %r3420, 4;
	add.s64 	%rd2628, %rd1, %rd2627;
	st.global.f32 	[%rd2628], %f656;
$L__BB2_2010:
	add.s32 	%r1339, %r1337, %r4;
	setp.gt.u32 	%p1355, %r1339, 31;
	@%p1355 bra 	$L__BB2_2058;
	add.s32 	%r1340, %r1338, %r4;
	setp.ge.s32 	%p1356, %r1340, %r2085;
	@%p1356 bra 	$L__BB2_2013;
	add.s32 	%r3421, %r1340, %r1307;
	mul.wide.s32 	%rd2629, %r3421, 4;
	add.s64 	%rd2630, %rd2, %rd2629;
	ld.global.f32 	%f657, [%rd2630];
	mad.lo.s32 	%r3422, %r1340, %r2084, %r1306;
	mul.wide.s32 	%rd2631, %r3422, 4;
	add.s64 	%rd2632, %rd1, %rd2631;
	st.global.f32 	[%rd2632], %f657;
$L__BB2_2013:
	add.s32 	%r1341, %r1339, %r4;
	setp.gt.u32 	%p1357, %r1341, 31;
	@%p1357 bra 	$L__BB2_2058;
	add.s32 	%r1342, %r1340, %r4;
	setp.ge.s32 	%p1358, %r1342, %r2085;
	@%p1358 bra 	$L__BB2_2016;
	add.s32 	%r3423, %r1342, %r1307;
	mul.wide.s32 	%rd2633, %r3423, 4;
	add.s64 	%rd2634, %rd2, %rd2633;
	ld.global.f32 	%f658, [%rd2634];
	mad.lo.s32 	%r3424, %r1342, %r2084, %r1306;
	mul.wide.s32 	%rd2635, %r3424, 4;
	add.s64 	%rd2636, %rd1, %rd2635;
	st.global.f32 	[%rd2636], %f658;
$L__BB2_2016:
	add.s32 	%r1343, %r1341, %r4;
	setp.gt.u32 	%p1359, %r1343, 31;
	@%p1359 bra 	$L__BB2_2058;
	add.s32 	%r1344, %r1342, %r4;
	setp.ge.s32 	%p1360, %r1344, %r2085;
	@%p1360 bra 	$L__BB2_2019;
	add.s32 	%r3425, %r1344, %r1307;
	mul.wide.s32 	%rd2637, %r3425, 4;
	add.s64 	%rd2638, %rd2, %rd2637;
	ld.global.f32 	%f659, [%rd2638];
	mad.lo.s32 	%r3426, %r1344, %r2084, %r1306;
	mul.wide.s32 	%rd2639, %r3426, 4;
	add.s64 	%rd2640, %rd1, %rd2639;
	st.global.f32 	[%rd2640], %f659;
$L__BB2_2019:
	add.s32 	%r1345, %r1343, %r4;
	setp.gt.u32 	%p1361, %r1345, 31;
	@%p1361 bra 	$L__BB2_2058;
	add.s32 	%r1346, %r1344, %r4;
	setp.ge.s32 	%p1362, %r1346, %r2085;
	@%p1362 bra 	$L__BB2_2022;
	add.s32 	%r3427, %r1346, %r1307;
	mul.wide.s32 	%rd2641, %r3427, 4;
	add.s64 	%rd2642, %rd2, %rd2641;
	ld.global.f32 	%f660, [%rd2642];
	mad.lo.s32 	%r3428, %r1346, %r2084, %r1306;
	mul.wide.s32 	%rd2643, %r3428, 4;
	add.s64 	%rd2644, %rd1, %rd2643;
	st.global.f32 	[%rd2644], %f660;
$L__BB2_2022:
	add.s32 	%r1347, %r1345, %r4;
	setp.gt.u32 	%p1363, %r1347, 31;
	@%p1363 bra 	$L__BB2_2058;
	add.s32 	%r1348, %r1346, %r4;
	setp.ge.s32 	%p1364, %r1348, %r2085;
	@%p1364 bra 	$L__BB2_2025;
	add.s32 	%r3429, %r1348, %r1307;
	mul.wide.s32 	%rd2645, %r3429, 4;
	add.s64 	%rd2646, %rd2, %rd2645;
	ld.global.f32 	%f661, [%rd2646];
	mad.lo.s32 	%r3430, %r1348, %r2084, %r1306;
	mul.wide.s32 	%rd2647, %r3430, 4;
	add.s64 	%rd2648, %rd1, %rd2647;
	st.global.f32 	[%rd2648], %f661;
$L__BB2_2025:
	add.s32 	%r1349, %r1347, %r4;
	setp.gt.u32 	%p1365, %r1349, 31;
	@%p1365 bra 	$L__BB2_2058;
	add.s32 	%r1350, %r1348, %r4;
	setp.ge.s32 	%p1366, %r1350, %r2085;
	@%p1366 bra 	$L__BB2_2028;
	add.s32 	%r3431, %r1350, %r1307;
	mul.wide.s32 	%rd2649, %r3431, 4;
	add.s64 	%rd2650, %rd2, %rd2649;
	ld.global.f32 	%f662, [%rd2650];
	mad.lo.s32 	%r3432, %r1350, %r2084, %r1306;
	mul.wide.s32 	%rd2651, %r3432, 4;
	add.s64 	%rd2652, %rd1, %rd2651;
	st.global.f32 	[%rd2652], %f662;
$L__BB2_2028:
	add.s32 	%r1351, %r1349, %r4;
	setp.gt.u32 	%p1367, %r1351, 31;
	@%p1367 bra 	$L__BB2_2058;
	add.s32 	%r1352, %r1350, %r4;
	setp.ge.s32 	%p1368, %r1352, %r2085;
	@%p1368 bra 	$L__BB2_2031;
	add.s32 	%r3433, %r1352, %r1307;
	mul.wide.s32 	%rd2653, %r3433, 4;
	add.s64 	%rd2654, %rd2, %rd2653;
	ld.global.f32 	%f663, [%rd2654];
	mad.lo.s32 	%r3434, %r1352, %r2084, %r1306;
	mul.wide.s32 	%rd2655, %r3434, 4;
	add.s64 	%rd2656, %rd1, %rd2655;
	st.global.f32 	[%rd2656], %f663;
$L__BB2_2031:
	add.s32 	%r1353, %r1351, %r4;
	setp.gt.u32 	%p1369, %r1353, 31;
	@%p1369 bra 	$L__BB2_2058;
	add.s32 	%r1354, %r1352, %r4;
	setp.ge.s32 	%p1370, %r1354, %r2085;
	@%p1370 bra 	$L__BB2_2034;
	add.s32 	%r3435, %r1354, %r1307;
	mul.wide.s32 	%rd2657, %r3435, 4;
	add.s64 	%rd2658, %rd2, %rd2657;
	ld.global.f32 	%f664, [%rd2658];
	mad.lo.s32 	%r3436, %r1354, %r2084, %r1306;
	mul.wide.s32 	%rd2659, %r3436, 4;
	add.s64 	%rd2660, %rd1, %rd2659;
	st.global.f32 	[%rd2660], %f664;
$L__BB2_2034:
	add.s32 	%r1355, %r1353, %r4;
	setp.gt.u32 	%p1371, %r1355, 31;
	@%p1371 bra 	$L__BB2_2058;
	add.s32 	%r1356, %r1354, %r4;
	setp.ge.s32 	%p1372, %r1356, %r2085;
	@%p1372 bra 	$L__BB2_2037;
	add.s32 	%r3437, %r1356, %r1307;
	mul.wide.s32 	%rd2661, %r3437, 4;
	add.s64 	%rd2662, %rd2, %rd2661;
	ld.global.f32 	%f665, [%rd2662];
	mad.lo.s32 	%r3438, %r1356, %r2084, %r1306;
	mul.wide.s32 	%rd2663, %r3438, 4;
	add.s64 	%rd2664, %rd1, %rd2663;
	st.global.f32 	[%rd2664], %f665;
$L__BB2_2037:
	add.s32 	%r1357, %r1355, %r4;
	setp.gt.u32 	%p1373, %r1357, 31;
	@%p1373 bra 	$L__BB2_2058;
	add.s32 	%r1358, %r1356, %r4;
	setp.ge.s32 	%p1374, %r1358, %r2085;
	@%p1374 bra 	$L__BB2_2040;
	add.s32 	%r3439, %r1358, %r1307;
	mul.wide.s32 	%rd2665, %r3439, 4;
	add.s64 	%rd2666, %rd2, %rd2665;
	ld.global.f32 	%f666, [%rd2666];
	mad.lo.s32 	%r3440, %r1358, %r2084, %r1306;
	mul.wide.s32 	%rd2667, %r3440, 4;
	add.s64 	%rd2668, %rd1, %rd2667;
	st.global.f32 	[%rd2668], %f666;
$L__BB2_2040:
	add.s32 	%r1359, %r1357, %r4;
	setp.gt.u32 	%p1375, %r1359, 31;
	@%p1375 bra 	$L__BB2_2058;
	add.s32 	%r1360, %r1358, %r4;
	setp.ge.s32 	%p1376, %r1360, %r2085;
	@%p1376 bra 	$L__BB2_2043;
	add.s32 	%r3441, %r1360, %r1307;
	mul.wide.s32 	%rd2669, %r3441, 4;
	add.s64 	%rd2670, %rd2, %rd2669;
	ld.global.f32 	%f667, [%rd2670];
	mad.lo.s32 	%r3442, %r1360, %r2084, %r1306;
	mul.wide.s32 	%rd2671, %r3442, 4;
	add.s64 	%rd2672, %rd1, %rd2671;
	st.global.f32 	[%rd2672], %f667;
$L__BB2_2043:
	add.s32 	%r1361, %r1359, %r4;
	setp.gt.u32 	%p1377, %r1361, 31;
	@%p1377 bra 	$L__BB2_2058;
	add.s32 	%r1362, %r1360, %r4;
	setp.ge.s32 	%p1378, %r1362, %r2085;
	@%p1378 bra 	$L__BB2_2046;
	add.s32 	%r3443, %r1362, %r1307;
	mul.wide.s32 	%rd2673, %r3443, 4;
	add.s64 	%rd2674, %rd2, %rd2673;
	ld.global.f32 	%f668, [%rd2674];
	mad.lo.s32 	%r3444, %r1362, %r2084, %r1306;
	mul.wide.s32 	%rd2675, %r3444, 4;
	add.s64 	%rd2676, %rd1, %rd2675;
	st.global.f32 	[%rd2676], %f668;
$L__BB2_2046:
	add.s32 	%r1363, %r1361, %r4;
	setp.gt.u32 	%p1379, %r1363, 31;
	@%p1379 bra 	$L__BB2_2058;
	add.s32 	%r1364, %r1362, %r4;
	setp.ge.s32 	%p1380, %r1364, %r2085;
	@%p1380 bra 	$L__BB2_2049;
	add.s32 	%r3445, %r1364, %r1307;
	mul.wide.s32 	%rd2677, %r3445, 4;
	add.s64 	%rd2678, %rd2, %rd2677;
	ld.global.f32 	%f669, [%rd2678];
	mad.lo.s32 	%r3446, %r1364, %r2084, %r1306;
	mul.wide.s32 	%rd2679, %r3446, 4;
	add.s64 	%rd2680, %rd1, %rd2679;
	st.global.f32 	[%rd2680], %f669;
$L__BB2_2049:
	add.s32 	%r1365, %r1363, %r4;
	setp.gt.u32 	%p1381, %r1365, 31;
	@%p1381 bra 	$L__BB2_2058;
	add.s32 	%r1366, %r1364, %r4;
	setp.ge.s32 	%p1382, %r1366, %r2085;
	@%p1382 bra 	$L__BB2_2052;
	add.s32 	%r3447, %r1366, %r1307;
	mul.wide.s32 	%rd2681, %r3447, 4;
	add.s64 	%rd2682, %rd2, %rd2681;
	ld.global.f32 	%f670, [%rd2682];
	mad.lo.s32 	%r3448, %r1366, %r2084, %r1306;
	mul.wide.s32 	%rd2683, %r3448, 4;
	add.s64 	%rd2684, %rd1, %rd2683;
	st.global.f32 	[%rd2684], %f670;
$L__BB2_2052:
	add.s32 	%r1367, %r1365, %r4;
	setp.gt.u32 	%p1383, %r1367, 31;
	@%p1383 bra 	$L__BB2_2058;
	add.s32 	%r1368, %r1366, %r4;
	setp.ge.s32 	%p1384, %r1368, %r2085;
	@%p1384 bra 	$L__BB2_2055;
	add.s32 	%r3449, %r1368, %r1307;
	mul.wide.s32 	%rd2685, %r3449, 4;
	add.s64 	%rd2686, %rd2, %rd2685;
	ld.global.f32 	%f671, [%rd2686];
	mad.lo.s32 	%r3450, %r1368, %r2084, %r1306;
	mul.wide.s32 	%rd2687, %r3450, 4;
	add.s64 	%rd2688, %rd1, %rd2687;
	st.global.f32 	[%rd2688], %f671;
$L__BB2_2055:
	add.s32 	%r3451, %r1367, %r4;
	setp.gt.u32 	%p1385, %r3451, 31;
	@%p1385 bra 	$L__BB2_2058;
	add.s32 	%r1369, %r1368, %r4;
	setp.ge.s32 	%p1386, %r1369, %r2085;
	@%p1386 bra 	$L__BB2_2058;
	add.s32 	%r3452, %r1369, %r1307;
	mul.wide.s32 	%rd2689, %r3452, 4;
	add.s64 	%rd2690, %rd2, %rd2689;
	ld.global.f32 	%f672, [%rd2690];
	mad.lo.s32 	%r3453, %r1369, %r2084, %r1306;
	mul.wide.s32 	%rd2691, %r3453, 4;
	add.s64 	%rd2692, %rd1, %rd2691;
	st.global.f32 	[%rd2692], %f672;
$L__BB2_2058:
	add.s32 	%r1370, %r1305, %r5;
	setp.gt.u32 	%p1387, %r1370, 31;
	@%p1387 bra 	$L__BB2_3135;
	add.s32 	%r1371, %r1306, %r5;
	setp.ge.s32 	%p1388, %r1371, %r2084;
	@%p1388 bra 	$L__BB2_3135;
	setp.gt.u32 	%p1389, %r3, 31;
	@%p1389 bra 	$L__BB2_2156;
	mul.lo.s32 	%r1372, %r1371, %r2085;
	add.s32 	%r1373, %r3, %r1;
	setp.ge.s32 	%p1390, %r1373, %r2085;
	@%p1390 bra 	$L__BB2_2063;
	add.s32 	%r3454, %r1373, %r1372;
	mul.wide.s32 	%rd2693, %r3454, 4;
	add.s64 	%rd2694, %rd2, %rd2693;
	ld.global.f32 	%f673, [%rd2694];
	mad.lo.s32 	%r3455, %r1373, %r2084, %r1371;
	mul.wide.s32 	%rd2695, %r3455, 4;
	add.s64 	%rd2696, %rd1, %rd2695;
	st.global.f32 	[%rd2696], %f673;
$L__BB2_2063:
	add.s32 	%r1374, %r3, %r4;
	setp.gt.u32 	%p1391, %r1374, 31;
	@%p1391 bra 	$L__BB2_2156;
	add.s32 	%r1375, %r1373, %r4;
	setp.ge.s32 	%p1392, %r1375, %r2085;
	@%p1392 bra 	$L__BB2_2066;
	add.s32 	%r3456, %r1375, %r1372;
	mul.wide.s32 	%rd2697, %r3456, 4;
	add.s64 	%rd2698, %rd2, %rd2697;
	ld.global.f32 	%f674, [%rd2698];
	mad.lo.s32 	%r3457, %r1375, %r2084, %r1371;
	mul.wide.s32 	%rd2699, %r3457, 4;
	add.s64 	%rd2700, %rd1, %rd2699;
	st.global.f32 	[%rd2700], %f674;
$L__BB2_2066:
	add.s32 	%r1376, %r1374, %r4;
	setp.gt.u32 	%p1393, %r1376, 31;
	@%p1393 bra 	$L__BB2_2156;
	add.s32 	%r1377, %r1375, %r4;
	setp.ge.s32 	%p1394, %r1377, %r2085;
	@%p1394 bra 	$L__BB2_2069;
	add.s32 	%r3458, %r1377, %r1372;
	mul.wide.s32 	%rd2701, %r3458, 4;
	add.s64 	%rd2702, %rd2, %rd2701;
	ld.global.f32 	%f675, [%rd2702];
	mad.lo.s32 	%r3459, %r1377, %r2084, %r1371;
	mul.wide.s32 	%rd2703, %r3459, 4;
	add.s64 	%rd2704, %rd1, %rd2703;
	st.global.f32 	[%rd2704], %f675;
$L__BB2_2069:
	add.s32 	%r1378, %r1376, %r4;
	setp.gt.u32 	%p1395, %r1378, 31;
	@%p1395 bra 	$L__BB2_2156;
	add.s32 	%r1379, %r1377, %r4;
	setp.ge.s32 	%p1396, %r1379, %r2085;
	@%p1396 bra 	$L__BB2_2072;
	add.s32 	%r3460, %r1379, %r1372;
	mul.wide.s32 	%rd2705, %r3460, 4;
	add.s64 	%rd2706, %rd2, %rd2705;
	ld.global.f32 	%f676, [%rd2706];
	mad.lo.s32 	%r3461, %r1379, %r2084, %r1371;
	mul.wide.s32 	%rd2707, %r3461, 4;
	add.s64 	%rd2708, %rd1, %rd2707;
	st.global.f32 	[%rd2708], %f676;
$L__BB2_2072:
	add.s32 	%r1380, %r1378, %r4;
	setp.gt.u32 	%p1397, %r1380, 31;
	@%p1397 bra 	$L__BB2_2156;
	add.s32 	%r1381, %r1379, %r4;
	setp.ge.s32 	%p1398, %r1381, %r2085;
	@%p1398 bra 	$L__BB2_2075;
	add.s32 	%r3462, %r1381, %r1372;
	mul.wide.s32 	%rd2709, %r3462, 4;
	add.s64 	%rd2710, %rd2, %rd2709;
	ld.global.f32 	%f677, [%rd2710];
	mad.lo.s32 	%r3463, %r1381, %r2084, %r1371;
	mul.wide.s32 	%rd2711, %r3463, 4;
	add.s64 	%rd2712, %rd1, %rd2711;
	st.global.f32 	[%rd2712], %f677;
$L__BB2_2075:
	add.s32 	%r1382, %r1380, %r4;
	setp.gt.u32 	%p1399, %r1382, 31;
	@%p1399 bra 	$L__BB2_2156;
	add.s32 	%r1383, %r1381, %r4;
	setp.ge.s32 	%p1400, %r1383, %r2085;
	@%p1400 bra 	$L__BB2_2078;
	add.s32 	%r3464, %r1383, %r1372;
	mul.wide.s32 	%rd2713, %r3464, 4;
	add.s64 	%rd2714, %rd2, %rd2713;
	ld.global.f32 	%f678, [%rd2714];
	mad.lo.s32 	%r3465, %r1383, %r2084, %r1371;
	mul.wide.s32 	%rd2715, %r3465, 4;
	add.s64 	%rd2716, %rd1, %rd2715;
	st.global.f32 	[%rd2716], %f678;
$L__BB2_2078:
	add.s32 	%r1384, %r1382, %r4;
	setp.gt.u32 	%p1401, %r1384, 31;
	@%p1401 bra 	$L__BB2_2156;
	add.s32 	%r1385, %r1383, %r4;
	setp.ge.s32 	%p1402, %r1385, %r2085;
	@%p1402 bra 	$L__BB2_2081;
	add.s32 	%r3466, %r1385, %r1372;
	mul.wide.s32 	%rd2717, %r3466, 4;
	add.s64 	%rd2718, %rd2, %rd2717;
	ld.global.f32 	%f679, [%rd2718];
	mad.lo.s32 	%r3467, %r1385, %r2084, %r1371;
	mul.wide.s32 	%rd2719, %r3467, 4;
	add.s64 	%rd2720, %rd1, %rd2719;
	st.global.f32 	[%rd2720], %f679;
$L__BB2_2081:
	add.s32 	%r1386, %r1384, %r4;
	setp.gt.u32 	%p1403, %r1386, 31;
	@%p1403 bra 	$L__BB2_2156;
	add.s32 	%r1387, %r1385, %r4;
	setp.ge.s32 	%p1404, %r1387, %r2085;
	@%p1404 bra 	$L__BB2_2084;
	add.s32 	%r3468, %r1387, %r1372;
	mul.wide.s32 	%rd2721, %r3468, 4;
	add.s64 	%rd2722, %rd2, %rd2721;
	ld.global.f32 	%f680, [%rd2722];
	mad.lo.s32 	%r3469, %r1387, %r2084, %r1371;
	mul.wide.s32 	%rd2723, %r3469, 4;
	add.s64 	%rd2724, %rd1, %rd2723;
	st.global.f32 	[%rd2724], %f680;
$L__BB2_2084:
	add.s32 	%r1388, %r1386, %r4;
	setp.gt.u32 	%p1405, %r1388, 31;
	@%p1405 bra 	$L__BB2_2156;
	add.s32 	%r1389, %r1387, %r4;
	setp.ge.s32 	%p1406, %r1389, %r2085;
	@%p1406 bra 	$L__BB2_2087;
	add.s32 	%r3470, %r1389, %r1372;
	mul.wide.s32 	%rd2725, %r3470, 4;
	add.s64 	%rd2726, %rd2, %rd2725;
	ld.global.f32 	%f681, [%rd2726];
	mad.lo.s32 	%r3471, %r1389, %r2084, %r1371;
	mul.wide.s32 	%rd2727, %r3471, 4;
	add.s64 	%rd2728, %rd1, %rd2727;
	st.global.f32 	[%rd2728], %f681;
$L__BB2_2087:
	add.s32 	%r1390, %r1388, %r4;
	setp.gt.u32 	%p1407, %r1390, 31;
	@%p1407 bra 	$L__BB2_2156;
	add.s32 	%r1391, %r1389, %r4;
	setp.ge.s32 	%p1408, %r1391, %r2085;
	@%p1408 bra 	$L__BB2_2090;
	add.s32 	%r3472, %r1391, %r1372;
	mul.wide.s32 	%rd2729, %r3472, 4;
	add.s64 	%rd2730, %rd2, %rd2729;
	ld.global.f32 	%f682, [%rd2730];
	mad.lo.s32 	%r3473, %r1391, %r2084, %r1371;
	mul.wide.s32 	%rd2731, %r3473, 4;
	add.s64 	%rd2732, %rd1, %rd2731;
	st.global.f32 	[%rd2732], %f682;
$L__BB2_2090:
	add.s32 	%r1392, %r1390, %r4;
	setp.gt.u32 	%p1409, %r1392, 31;
	@%p1409 bra 	$L__BB2_2156;
	add.s32 	%r1393, %r1391, %r4;
	setp.ge.s32 	%p1410, %r1393, %r2085;
	@%p1410 bra 	$L__BB2_2093;
	add.s32 	%r3474, %r1393, %r1372;
	mul.wide.s32 	%rd2733, %r3474, 4;
	add.s64 	%rd2734, %rd2, %rd2733;
	ld.global.f32 	%f683, [%rd2734];
	mad.lo.s32 	%r3475, %r1393, %r2084, %r1371;
	mul.wide.s32 	%rd2735, %r3475, 4;
	add.s64 	%rd2736, %rd1, %rd2735;
	st.global.f32 	[%rd2736], %f683;
$L__BB2_2093:
	add.s32 	%r1394, %r1392, %r4;
	setp.gt.u32 	%p1411, %r1394, 31;
	@%p1411 bra 	$L__BB2_2156;
	add.s32 	%r1395, %r1393, %r4;
	setp.ge.s32 	%p1412, %r1395, %r2085;
	@%p1412 bra 	$L__BB2_2096;
	add.s32 	%r3476, %r1395, %r1372;
	mul.wide.s32 	%rd2737, %r3476, 4;
	add.s64 	%rd2738, %rd2, %rd2737;
	ld.global.f32 	%f684, [%rd2738];
	mad.lo.s32 	%r3477, %r1395, %r2084, %r1371;
	mul.wide.s32 	%rd2739, %r3477, 4;
	add.s64 	%rd2740, %rd1, %rd2739;
	st.global.f32 	[%rd2740], %f684;
$L__BB2_2096:
	add.s32 	%r1396, %r1394, %r4;
	setp.gt.u32 	%p1413, %r1396, 31;
	@%p1413 bra 	$L__BB2_2156;
	add.s32 	%r1397, %r1395, %r4;
	setp.ge.s32 	%p1414, %r1397, %r2085;
	@%p1414 bra 	$L__BB2_2099;
	add.s32 	%r3478, %r1397, %r1372;
	mul.wide.s32 	%rd2741, %r3478, 4;
	add.s64 	%rd2742, %rd2, %rd2741;
	ld.global.f32 	%f685, [%rd2742];
	mad.lo.s32 	%r3479, %r1397, %r2084, %r1371;
	mul.wide.s32 	%rd2743, %r3479, 4;
	add.s64 	%rd2744, %rd1, %rd2743;
	st.global.f32 	[%rd2744], %f685;
$L__BB2_2099:
	add.s32 	%r1398, %r1396, %r4;
	setp.gt.u32 	%p1415, %r1398, 31;
	@%p1415 bra 	$L__BB2_2156;
	add.s32 	%r1399, %r1397, %r4;
	setp.ge.s32 	%p1416, %r1399, %r2085;
	@%p1416 bra 	$L__BB2_2102;
	add.s32 	%r3480, %r1399, %r1372;
	mul.wide.s32 	%rd2745, %r3480, 4;
	add.s64 	%rd2746, %rd2, %rd2745;
	ld.global.f32 	%f686, [%rd2746];
	mad.lo.s32 	%r3481, %r1399, %r2084, %r1371;
	mul.wide.s32 	%rd2747, %r3481, 4;
	add.s64 	%rd2748, %rd1, %rd2747;
	st.global.f32 	[%rd2748], %f686;
$L__BB2_2102:
	add.s32 	%r1400, %r1398, %r4;
	setp.gt.u32 	%p1417, %r1400, 31;
	@%p1417 bra 	$L__BB2_2156;
	add.s32 	%r1401, %r1399, %r4;
	setp.ge.s32 	%p1418, %r1401, %r2085;
	@%p1418 bra 	$L__BB2_2105;
	add.s32 	%r3482, %r1401, %r1372;
	mul.wide.s32 	%rd2749, %r3482, 4;
	add.s64 	%rd2750, %rd2, %rd2749;
	ld.global.f32 	%f687, [%rd2750];
	mad.lo.s32 	%r3483, %r1401, %r2084, %r1371;
	mul.wide.s32 	%rd2751, %r3483, 4;
	add.s64 	%rd2752, %rd1, %rd2751;
	st.global.f32 	[%rd2752], %f687;
$L__BB2_2105:
	add.s32 	%r1402, %r1400, %r4;
	setp.gt.u32 	%p1419, %r1402, 31;
	@%p1419 bra 	$L__BB2_2156;
	add.s32 	%r1403, %r1401, %r4;
	setp.ge.s32 	%p1420, %r1403, %r2085;
	@%p1420 bra 	$L__BB2_2108;
	add.s32 	%r3484, %r1403, %r1372;
	mul.wide.s32 	%rd2753, %r3484, 4;
	add.s64 	%rd2754, %rd2, %rd2753;
	ld.global.f32 	%f688, [%rd2754];
	mad.lo.s32 	%r3485, %r1403, %r2084, %r1371;
	mul.wide.s32 	%rd2755, %r3485, 4;
	add.s64 	%rd2756, %rd1, %rd2755;
	st.global.f32 	[%rd2756], %f688;
$L__BB2_2108:
	add.s32 	%r1404, %r1402, %r4;
	setp.gt.u32 	%p1421, %r1404, 31;
	@%p1421 bra 	$L__BB2_2156;
	add.s32 	%r1405, %r1403, %r4;
	setp.ge.s32 	%p1422, %r1405, %r2085;
	@%p1422 bra 	$L__BB2_2111;
	add.s32 	%r3486, %r1405, %r1372;
	mul.wide.s32 	%rd2757, %r3486, 4;
	add.s64 	%rd2758, %rd2, %rd2757;
	ld.global.f32 	%f689, [%rd2758];
	mad.lo.s32 	%r3487, %r1405, %r2084, %r1371;
	mul.wide.s32 	%rd2759, %r3487, 4;
	add.s64 	%rd2760, %rd1, %rd2759;
	st.global.f32 	[%rd2760], %f689;
$L__BB2_2111:
	add.s32 	%r1406, %r1404, %r4;
	setp.gt.u32 	%p1423, %r1406, 31;
	@%p1423 bra 	$L__BB2_2156;
	add.s32 	%r1407, %r1405, %r4;
	setp.ge.s32 	%p1424, %r1407, %r2085;
	@%p1424 bra 	$L__BB2_2114;
	add.s32 	%r3488, %r1407, %r1372;
	mul.wide.s32 	%rd2761, %r3488, 4;
	add.s64 	%rd2762, %rd2, %rd2761;
	ld.global.f32 	%f690, [%rd2762];
	mad.lo.s32 	%r3489, %r1407, %r2084, %r1371;
	mul.wide.s32 	%rd2763, %r3489, 4;
	add.s64 	%rd2764, %rd1, %rd2763;
	st.global.f32 	[%rd2764], %f690;
$L__BB2_2114:
	add.s32 	%r1408, %r1406, %r4;
	setp.gt.u32 	%p1425, %r1408, 31;
	@%p1425 bra 	$L__BB2_2156;
	add.s32 	%r1409, %r1407, %r4;
	setp.ge.s32 	%p1426, %r1409, %r2085;
	@%p1426 bra 	$L__BB2_2117;
	add.s32 	%r3490, %r1409, %r1372;
	mul.wide.s32 	%rd2765, %r3490, 4;
	add.s64 	%rd2766, %rd2, %rd2765;
	ld.global.f32 	%f691, [%rd2766];
	mad.lo.s32 	%r3491, %r1409, %r2084, %r1371;
	mul.wide.s32 	%rd2767, %r3491, 4;
	add.s64 	%rd2768, %rd1, %rd2767;
	st.global.f32 	[%rd2768], %f691;
$L__BB2_2117:
	add.s32 	%r1410, %r1408, %r4;
	setp.gt.u32 	%p1427, %r1410, 31;
	@%p1427 bra 	$L__BB2_2156;
	add.s32 	%r1411, %r1409, %r4;
	setp.ge.s32 	%p1428, %r1411, %r2085;
	@%p1428 bra 	$L__BB2_2120;
	add.s32 	%r3492, %r1411, %r1372;
	mul.wide.s32 	%rd2769, %r3492, 4;
	add.s64 	%rd2770, %rd2, %rd2769;
	ld.global.f32 	%f692, [%rd2770];
	mad.lo.s32 	%r3493, %r1411, %r2084, %r1371;
	mul.wide.s32 	%rd2771, %r3493, 4;
	add.s64 	%rd2772, %rd1, %rd2771;
	st.global.f32 	[%rd2772], %f692;
$L__BB2_2120:
	add.s32 	%r1412, %r1410, %r4;
	setp.gt.u32 	%p1429, %r1412, 31;
	@%p1429 bra 	$L__BB2_2156;
	add.s32 	%r1413, %r1411, %r4;
	setp.ge.s32 	%p1430, %r1413, %r2085;
	@%p1430 bra 	$L__BB2_2123;
	add.s32 	%r3494, %r1413, %r1372;
	mul.wide.s32 	%rd2773, %r3494, 4;
	add.s64 	%rd2774, %rd2, %rd2773;
	ld.global.f32 	%f693, [%rd2774];
	mad.lo.s32 	%r3495, %r1413, %r2084, %r1371;
	mul.wide.s32 	%rd2775, %r3495, 4;
	add.s64 	%rd2776, %rd1, %rd2775;
	st.global.f32 	[%rd2776], %f693;
$L__BB2_2123:
	add.s32 	%r1414, %r1412, %r4;
	setp.gt.u32 	%p1431, %r1414, 31;
	@%p1431 bra 	$L__BB2_2156;
	add.s32 	%r1415, %r1413, %r4;
	setp.ge.s32 	%p1432, %r1415, %r2085;
	@%p1432 bra 	$L__BB2_2126;
	add.s32 	%r3496, %r1415, %r1372;
	mul.wide.s32 	%rd2777, %r3496, 4;
	add.s64 	%rd2778, %rd2, %rd2777;
	ld.global.f32 	%f694, [%rd2778];
	mad.lo.s32 	%r3497, %r1415, %r2084, %r1371;
	mul.wide.s32 	%rd2779, %r3497, 4;
	add.s64 	%rd2780, %rd1, %rd2779;
	st.global.f32 	[%rd2780], %f694;
$L__BB2_2126:
	add.s32 	%r1416, %r1414, %r4;
	setp.gt.u32 	%p1433, %r1416, 31;
	@%p1433 bra 	$L__BB2_2156;
	add.s32 	%r1417, %r1415, %r4;
	setp.ge.s32 	%p1434, %r1417, %r2085;
	@%p1434 bra 	$L__BB2_2129;
	add.s32 	%r3498, %r1417, %r1372;
	mul.wide.s32 	%rd2781, %r3498, 4;
	add.s64 	%rd2782, %rd2, %rd2781;
	ld.global.f32 	%f695, [%rd2782];
	mad.lo.s32 	%r3499, %r1417, %r2084, %r1371;
	mul.wide.s32 	%rd2783, %r3499, 4;
	add.s64 	%rd2784, %rd1, %rd2783;
	st.global.f32 	[%rd2784], %f695;
$L__BB2_2129:
	add.s32 	%r1418, %r1416, %r4;
	setp.gt.u32 	%p1435, %r1418, 31;
	@%p1435 bra 	$L__BB2_2156;
	add.s32 	%r1419, %r1417, %r4;
	setp.ge.s32 	%p1436, %r1419, %r2085;
	@%p1436 bra 	$L__BB2_2132;
	add.s32 	%r3500, %r1419, %r1372;
	mul.wide.s32 	%rd2785, %r3500, 4;
	add.s64 	%rd2786, %rd2, %rd2785;
	ld.global.f32 	%f696, [%rd2786];
	mad.lo.s32 	%r3501, %r1419, %r2084, %r1371;
	mul.wide.s32 	%rd2787, %r3501, 4;
	add.s64 	%rd2788, %rd1, %rd2787;
	st.global.f32 	[%rd2788], %f696;
$L__BB2_2132:
	add.s32 	%r1420, %r1418, %r4;
	setp.gt.u32 	%p1437, %r1420, 31;
	@%p1437 bra 	$L__BB2_2156;
	add.s32 	%r1421, %r1419, %r4;
	setp.ge.s32 	%p1438, %r1421, %r2085;
	@%p1438 bra 	$L__BB2_2135;
	add.s32 	%r3502, %r1421, %r1372;
	mul.wide.s32 	%rd2789, %r3502, 4;
	add.s64 	%rd2790, %rd2, %rd2789;
	ld.global.f32 	%f697, [%rd2790];
	mad.lo.s32 	%r3503, %r1421, %r2084, %r1371;
	mul.wide.s32 	%rd2791, %r3503, 4;
	add.s64 	%rd2792, %rd1, %rd2791;
	st.global.f32 	[%rd2792], %f697;
$L__BB2_2135:
	add.s32 	%r1422, %r1420, %r4;
	setp.gt.u32 	%p1439, %r1422, 31;
	@%p1439 bra 	$L__BB2_2156;
	add.s32 	%r1423, %r1421, %r4;
	setp.ge.s32 	%p1440, %r1423, %r2085;
	@%p1440 bra 	$L__BB2_2138;
	add.s32 	%r3504, %r1423, %r1372;
	mul.wide.s32 	%rd2793, %r3504, 4;
	add.s64 	%rd2794, %rd2, %rd2793;
	ld.global.f32 	%f698, [%rd2794];
	mad.lo.s32 	%r3505, %r1423, %r2084, %r1371;
	mul.wide.s32 	%rd2795, %r3505, 4;
	add.s64 	%rd2796, %rd1, %rd2795;
	st.global.f32 	[%rd2796], %f698;
$L__BB2_2138:
	add.s32 	%r1424, %r1422, %r4;
	setp.gt.u32 	%p1441, %r1424, 31;
	@%p1441 bra 	$L__BB2_2156;
	add.s32 	%r1425, %r1423, %r4;
	setp.ge.s32 	%p1442, %r1425, %r2085;
	@%p1442 bra 	$L__BB2_2141;
	add.s32 	%r3506, %r1425, %r1372;
	mul.wide.s32 	%rd2797, %r3506, 4;
	add.s64 	%rd2798, %rd2, %rd2797;
	ld.global.f32 	%f699, [%rd2798];
	mad.lo.s32 	%r3507, %r1425, %r2084, %r1371;
	mul.wide.s32 	%rd2799, %r3507, 4;
	add.s64 	%rd2800, %rd1, %rd2799;
	st.global.f32 	[%rd2800], %f699;
$L__BB2_2141:
	add.s32 	%r1426, %r1424, %r4;
	setp.gt.u32 	%p1443, %r1426, 31;
	@%p1443 bra 	$L__BB2_2156;
	add.s32 	%r1427, %r1425, %r4;
	setp.ge.s32 	%p1444, %r1427, %r2085;
	@%p1444 bra 	$L__BB2_2144;
	add.s32 	%r3508, %r1427, %r1372;
	mul.wide.s32 	%rd2801, %r3508, 4;
	add.s64 	%rd2802, %rd2, %rd2801;
	ld.global.f32 	%f700, [%rd2802];
	mad.lo.s32 	%r3509, %r1427, %r2084, %r1371;
	mul.wide.s32 	%rd2803, %r3509, 4;
	add.s64 	%rd2804, %rd1, %rd2803;
	st.global.f32 	[%rd2804], %f700;
$L__BB2_2144:
	add.s32 	%r1428, %r1426, %r4;
	setp.gt.u32 	%p1445, %r1428, 31;
	@%p1445 bra 	$L__BB2_2156;
	add.s32 	%r1429, %r1427, %r4;
	setp.ge.s32 	%p1446, %r1429, %r2085;
	@%p1446 bra 	$L__BB2_2147;
	add.s32 	%r3510, %r1429, %r1372;
	mul.wide.s32 	%rd2805, %r3510, 4;
	add.s64 	%rd2806, %rd2, %rd2805;
	ld.global.f32 	%f701, [%rd2806];
	mad.lo.s32 	%r3511, %r1429, %r2084, %r1371;
	mul.wide.s32 	%rd2807, %r3511, 4;
	add.s64 	%rd2808, %rd1, %rd2807;
	st.global.f32 	[%rd2808], %f701;
$L__BB2_2147:
	add.s32 	%r1430, %r1428, %r4;
	setp.gt.u32 	%p1447, %r1430, 31;
	@%p1447 bra 	$L__BB2_2156;
	add.s32 	%r1431, %r1429, %r4;
	setp.ge.s32 	%p1448, %r1431, %r2085;
	@%p1448 bra 	$L__BB2_2150;
	add.s32 	%r3512, %r1431, %r1372;
	mul.wide.s32 	%rd2809, %r3512, 4;
	add.s64 	%rd2810, %rd2, %rd2809;
	ld.global.f32 	%f702, [%rd2810];
	mad.lo.s32 	%r3513, %r1431, %r2084, %r1371;
	mul.wide.s32 	%rd2811, %r3513, 4;
	add.s64 	%rd2812, %rd1, %rd2811;
	st.global.f32 	[%rd2812], %f702;
$L__BB2_2150:
	add.s32 	%r1432, %r1430, %r4;
	setp.gt.u32 	%p1449, %r1432, 31;
	@%p1449 bra 	$L__BB2_2156;
	add.s32 	%r1433, %r1431, %r4;
	setp.ge.s32 	%p1450, %r1433, %r2085;
	@%p1450 bra 	$L__BB2_2153;
	add.s32 	%r3514, %r1433, %r1372;
	mul.wide.s32 	%rd2813, %r3514, 4;
	add.s64 	%rd2814, %rd2, %rd2813;
	ld.global.f32 	%f703, [%rd2814];
	mad.lo.s32 	%r3515, %r1433, %r2084, %r1371;
	mul.wide.s32 	%rd2815, %r3515, 4;
	add.s64 	%rd2816, %rd1, %rd2815;
	st.global.f32 	[%rd2816], %f703;
$L__BB2_2153:
	add.s32 	%r3516, %r1432, %r4;
	setp.gt.u32 	%p1451, %r3516, 31;
	@%p1451 bra 	$L__BB2_2156;
	add.s32 	%r1434, %r1433, %r4;
	setp.ge.s32 	%p1452, %r1434, %r2085;
	@%p1452 bra 	$L__BB2_2156;
	add.s32 	%r3517, %r1434, %r1372;
	mul.wide.s32 	%rd2817, %r3517, 4;
	add.s64 	%rd2818, %rd2, %rd2817;
	ld.global.f32 	%f704, [%rd2818];
	mad.lo.s32 	%r3518, %r1434, %r2084, %r1371;
	mul.wide.s32 	%rd2819, %r3518, 4;
	add.s64 	%rd2820, %rd1, %rd2819;
	st.global.f32 	[%rd2820], %f704;
$L__BB2_2156:
	add.s32 	%r1435, %r1370, %r5;
	setp.gt.u32 	%p1453, %r1435, 31;
	@%p1453 bra 	$L__BB2_3135;
	add.s32 	%r1436, %r1371, %r5;
	setp.ge.s32 	%p1454, %r1436, %r2084;
	@%p1454 bra 	$L__BB2_3135;
	setp.gt.u32 	%p1455, %r3, 31;
	@%p1455 bra 	$L__BB2_2254;
	mul.lo.s32 	%r1437, %r1436, %r2085;
	add.s32 	%r1438, %r3, %r1;
	setp.ge.s32 	%p1456, %r1438, %r2085;
	@%p1456 bra 	$L__BB2_2161;
	add.s32 	%r3519, %r1438, %r1437;
	mul.wide.s32 	%rd2821, %r3519, 4;
	add.s64 	%rd2822, %rd2, %rd2821;
	ld.global.f32 	%f705, [%rd2822];
	mad.lo.s32 	%r3520, %r1438, %r2084, %r1436;
	mul.wide.s32 	%rd2823, %r3520, 4;
	add.s64 	%rd2824, %rd1, %rd2823;
	st.global.f32 	[%rd2824], %f705;
$L__BB2_2161:
	add.s32 	%r1439, %r3, %r4;
	setp.gt.u32 	%p1457, %r1439, 31;
	@%p1457 bra 	$L__BB2_2254;
	add.s32 	%r1440, %r1438, %r4;
	setp.ge.s32 	%p1458, %r1440, %r2085;
	@%p1458 bra 	$L__BB2_2164;
	add.s32 	%r3521, %r1440, %r1437;
	mul.wide.s32 	%rd2825, %r3521, 4;
	add.s64 	%rd2826, %rd2, %rd2825;
	ld.global.f32 	%f706, [%rd2826];
	mad.lo.s32 	%r3522, %r1440, %r2084, %r1436;
	mul.wide.s32 	%rd2827, %r3522, 4;
	add.s64 	%rd2828, %rd1, %rd2827;
	st.global.f32 	[%rd2828], %f706;
$L__BB2_2164:
	add.s32 	%r1441, %r1439, %r4;
	setp.gt.u32 	%p1459, %r1441, 31;
	@%p1459 bra 	$L__BB2_2254;
	add.s32 	%r1442, %r1440, %r4;
	setp.ge.s32 	%p1460, %r1442, %r2085;
	@%p1460 bra 	$L__BB2_2167;
	add.s32 	%r3523, %r1442, %r1437;
	mul.wide.s32 	%rd2829, %r3523, 4;
	add.s64 	%rd2830, %rd2, %rd2829;
	ld.global.f32 	%f707, [%rd2830];
	mad.lo.s32 	%r3524, %r1442, %r2084, %r1436;
	mul.wide.s32 	%rd2831, %r3524, 4;
	add.s64 	%rd2832, %rd1, %rd2831;
	st.global.f32 	[%rd2832], %f707;
$L__BB2_2167:
	add.s32 	%r1443, %r1441, %r4;
	setp.gt.u32 	%p1461, %r1443, 31;
	@%p1461 bra 	$L__BB2_2254;
	add.s32 	%r1444, %r1442, %r4;
	setp.ge.s32 	%p1462, %r1444, %r2085;
	@%p1462 bra 	$L__BB2_2170;
	add.s32 	%r3525, %r1444, %r1437;
	mul.wide.s32 	%rd2833, %r3525, 4;
	add.s64 	%rd2834, %rd2, %rd2833;
	ld.global.f32 	%f708, [%rd2834];
	mad.lo.s32 	%r3526, %r1444, %r2084, %r1436;
	mul.wide.s32 	%rd2835, %r3526, 4;
	add.s64 	%rd2836, %rd1, %rd2835;
	st.global.f32 	[%rd2836], %f708;
$L__BB2_2170:
	add.s32 	%r1445, %r1443, %r4;
	setp.gt.u32 	%p1463, %r1445, 31;
	@%p1463 bra 	$L__BB2_2254;
	add.s32 	%r1446, %r1444, %r4;
	setp.ge.s32 	%p1464, %r1446, %r2085;
	@%p1464 bra 	$L__BB2_2173;
	add.s32 	%r3527, %r1446, %r1437;
	mul.wide.s32 	%rd2837, %r3527, 4;
	add.s64 	%rd2838, %rd2, %rd2837;
	ld.global.f32 	%f709, [%rd2838];
	mad.lo.s32 	%r3528, %r1446, %r2084, %r1436;
	mul.wide.s32 	%rd2839, %r3528, 4;
	add.s64 	%rd2840, %rd1, %rd2839;
	st.global.f32 	[%rd2840], %f709;
$L__BB2_2173:
	add.s32 	%r1447, %r1445, %r4;
	setp.gt.u32 	%p1465, %r1447, 31;
	@%p1465 bra 	$L__BB2_2254;
	add.s32 	%r1448, %r1446, %r4;
	setp.ge.s32 	%p1466, %r1448, %r2085;
	@%p1466 bra 	$L__BB2_2176;
	add.s32 	%r3529, %r1448, %r1437;
	mul.wide.s32 	%rd2841, %r3529, 4;
	add.s64 	%rd2842, %rd2, %rd2841;
	ld.global.f32 	%f710, [%rd2842];
	mad.lo.s32 	%r3530, %r1448, %r2084, %r1436;
	mul.wide.s32 	%rd2843, %r3530, 4;
	add.s64 	%rd2844, %rd1, %rd2843;
	st.global.f32 	[%rd2844], %f710;
$L__BB2_2176:
	add.s32 	%r1449, %r1447, %r4;
	setp.gt.u32 	%p1467, %r1449, 31;
	@%p1467 bra 	$L__BB2_2254;
	add.s32 	%r1450, %r1448, %r4;
	setp.ge.s32 	%p1468, %r1450, %r2085;
	@%p1468 bra 	$L__BB2_2179;
	add.s32 	%r3531, %r1450, %r1437;
	mul.wide.s32 	%rd2845, %r3531, 4;
	add.s64 	%rd2846, %rd2, %rd2845;
	ld.global.f32 	%f711, [%rd2846];
	mad.lo.s32 	%r3532, %r1450, %r2084, %r1436;
	mul.wide.s32 	%rd2847, %r3532, 4;
	add.s64 	%rd2848, %rd1, %rd2847;
	st.global.f32 	[%rd2848], %f711;
$L__BB2_2179:
	add.s32 	%r1451, %r1449, %r4;
	setp.gt.u32 	%p1469, %r1451, 31;
	@%p1469 bra 	$L__BB2_2254;
	add.s32 	%r1452, %r1450, %r4;
	setp.ge.s32 	%p1470, %r1452, %r2085;
	@%p1470 bra 	$L__BB2_2182;
	add.s32 	%r3533, %r1452, %r1437;
	mul.wide.s32 	%rd2849, %r3533, 4;
	add.s64 	%rd2850, %rd2, %rd2849;
	ld.global.f32 	%f712, [%rd2850];
	mad.lo.s32 	%r3534, %r1452, %r2084, %r1436;
	mul.wide.s32 	%rd2851, %r3534, 4;
	add.s64 	%rd2852, %rd1, %rd2851;
	st.global.f32 	[%rd2852], %f712;
$L__BB2_2182:
	add.s32 	%r1453, %r1451, %r4;
	setp.gt.u32 	%p1471, %r1453, 31;
	@%p1471 bra 	$L__BB2_2254;
	add.s32 	%r1454, %r1452, %r4;
	setp.ge.s32 	%p1472, %r1454, %r2085;
	@%p1472 bra 	$L__BB2_2185;
	add.s32 	%r3535, %r1454, %r1437;
	mul.wide.s32 	%rd2853, %r3535, 4;
	add.s64 	%rd2854, %rd2, %rd2853;
	ld.global.f32 	%f713, [%rd2854];
	mad.lo.s32 	%r3536, %r1454, %r2084, %r1436;
	mul.wide.s32 	%rd2855, %r3536, 4;
	add.s64 	%rd2856, %rd1, %rd2855;
	st.global.f32 	[%rd2856], %f713;
$L__BB2_2185:
	add.s32 	%r1455, %r1453, %r4;
	setp.gt.u32 	%p1473, %r1455, 31;
	@%p1473 bra 	$L__BB2_2254;
	add.s32 	%r1456, %r1454, %r4;
	setp.ge.s32 	%p1474, %r1456, %r2085;
	@%p1474 bra 	$L__BB2_2188;
	add.s32 	%r3537, %r1456, %r1437;
	mul.wide.s32 	%rd2857, %r3537, 4;
	add.s64 	%rd2858, %rd2, %rd2857;
	ld.global.f32 	%f714, [%rd2858];
	mad.lo.s32 	%r3538, %r1456, %r2084, %r1436;
	mul.wide.s32 	%rd2859, %r3538, 4;
	add.s64 	%rd2860, %rd1, %rd2859;
	st.global.f32 	[%rd2860], %f714;
$L__BB2_2188:
	add.s32 	%r1457, %r1455, %r4;
	setp.gt.u32 	%p1475, %r1457, 31;
	@%p1475 bra 	$L__BB2_2254;
	add.s32 	%r1458, %r1456, %r4;
	setp.ge.s32 	%p1476, %r1458, %r2085;
	@%p1476 bra 	$L__BB2_2191;
	add.s32 	%r3539, %r1458, %r1437;
	mul.wide.s32 	%rd2861, %r3539, 4;
	add.s64 	%rd2862, %rd2, %rd2861;
	ld.global.f32 	%f715, [%rd2862];
	mad.lo.s32 	%r3540, %r1458, %r2084, %r1436;
	mul.wide.s32 	%rd2863, %r3540, 4;
	add.s64 	%rd2864, %rd1, %rd2863;
	st.global.f32 	[%rd2864], %f715;
$L__BB2_2191:
	add.s32 	%r1459, %r1457, %r4;
	setp.gt.u32 	%p1477, %r1459, 31;
	@%p1477 bra 	$L__BB2_2254;
	add.s32 	%r1460, %r1458, %r4;
	setp.ge.s32 	%p1478, %r1460, %r2085;
	@%p1478 bra 	$L__BB2_2194;
	add.s32 	%r3541, %r1460, %r1437;
	mul.wide.s32 	%rd2865, %r3541, 4;
	add.s64 	%rd2866, %rd2, %rd2865;
	ld.global.f32 	%f716, [%rd2866];
	mad.lo.s32 	%r3542, %r1460, %r2084, %r1436;
	mul.wide.s32 	%rd2867, %r3542, 4;
	add.s64 	%rd2868, %rd1, %rd2867;
	st.global.f32 	[%rd2868], %f716;
$L__BB2_2194:
	add.s32 	%r1461, %r1459, %r4;
	setp.gt.u32 	%p1479, %r1461, 31;
	@%p1479 bra 	$L__BB2_2254;
	add.s32 	%r1462, %r1460, %r4;
	setp.ge.s32 	%p1480, %r1462, %r2085;
	@%p1480 bra 	$L__BB2_2197;
	add.s32 	%r3543, %r1462, %r1437;
	mul.wide.s32 	%rd2869, %r3543, 4;
	add.s64 	%rd2870, %rd2, %rd2869;
	ld.global.f32 	%f717, [%rd2870];
	mad.lo.s32 	%r3544, %r1462, %r2084, %r1436;
	mul.wide.s32 	%rd2871, %r3544, 4;
	add.s64 	%rd2872, %rd1, %rd2871;
	st.global.f32 	[%rd2872], %f717;
$L__BB2_2197:
	add.s32 	%r1463, %r1461, %r4;
	setp.gt.u32 	%p1481, %r1463, 31;
	@%p1481 bra 	$L__BB2_2254;
	add.s32 	%r1464, %r1462, %r4;
	setp.ge.s32 	%p1482, %r1464, %r2085;
	@%p1482 bra 	$L__BB2_2200;
	add.s32 	%r3545, %r1464, %r1437;
	mul.wide.s32 	%rd2873, %r3545, 4;
	add.s64 	%rd2874, %rd2, %rd2873;
	ld.global.f32 	%f718, [%rd2874];
	mad.lo.s32 	%r3546, %r1464, %r2084, %r1436;
	mul.wide.s32 	%rd2875, %r3546, 4;
	add.s64 	%rd2876, %rd1, %rd2875;
	st.global.f32 	[%rd2876], %f718;
$L__BB2_2200:
	add.s32 	%r1465, %r1463, %r4;
	setp.gt.u32 	%p1483, %r1465, 31;
	@%p1483 bra 	$L__BB2_2254;
	add.s32 	%r1466, %r1464, %r4;
	setp.ge.s32 	%p1484, %r1466, %r2085;
	@%p1484 bra 	$L__BB2_2203;
	add.s32 	%r3547, %r1466, %r1437;
	mul.wide.s32 	%rd2877, %r3547, 4;
	add.s64 	%rd2878, %rd2, %rd2877;
	ld.global.f32 	%f719, [%rd2878];
	mad.lo.s32 	%r3548, %r1466, %r2084, %r1436;
	mul.wide.s32 	%rd2879, %r3548, 4;
	add.s64 	%rd2880, %rd1, %rd2879;
	st.global.f32 	[%rd2880], %f719;
$L__BB2_2203:
	add.s32 	%r1467, %r1465, %r4;
	setp.gt.u32 	%p1485, %r1467, 31;
	@%p1485 bra 	$L__BB2_2254;
	add.s32 	%r1468, %r1466, %r4;
	setp.ge.s32 	%p1486, %r1468, %r2085;
	@%p1486 bra 	$L__BB2_2206;
	add.s32 	%r3549, %r1468, %r1437;
	mul.wide.s32 	%rd2881, %r3549, 4;
	add.s64 	%rd2882, %rd2, %rd2881;
	ld.global.f32 	%f720, [%rd2882];
	mad.lo.s32 	%r3550, %r1468, %r2084, %r1436;
	mul.wide.s32 	%rd2883, %r3550, 4;
	add.s64 	%rd2884, %rd1, %rd2883;
	st.global.f32 	[%rd2884], %f720;
$L__BB2_2206:
	add.s32 	%r1469, %r1467, %r4;
	setp.gt.u32 	%p1487, %r1469, 31;
	@%p1487 bra 	$L__BB2_2254;
	add.s32 	%r1470, %r1468, %r4;
	setp.ge.s32 	%p1488, %r1470, %r2085;
	@%p1488 bra 	$L__BB2_2209;
	add.s32 	%r3551, %r1470, %r1437;
	mul.wide.s32 	%rd2885, %r3551, 4;
	add.s64 	%rd2886, %rd2, %rd2885;
	ld.global.f32 	%f721, [%rd2886];
	mad.lo.s32 	%r3552, %r1470, %r2084, %r1436;
	mul.wide.s32 	%rd2887, %r3552, 4;
	add.s64 	%rd2888, %rd1, %rd2887;
	st.global.f32 	[%rd2888], %f721;
$L__BB2_2209:
	add.s32 	%r1471, %r1469, %r4;
	setp.gt.u32 	%p1489, %r1471, 31;
	@%p1489 bra 	$L__BB2_2254;
	add.s32 	%r1472, %r1470, %r4;
	setp.ge.s32 	%p1490, %r1472, %r2085;
	@%p1490 bra 	$L__BB2_2212;
	add.s32 	%r3553, %r1472, %r1437;
	mul.wide.s32 	%rd2889, %r3553, 4;
	add.s64 	%rd2890, %rd2, %rd2889;
	ld.global.f32 	%f722, [%rd2890];
	mad.lo.s32 	%r3554, %r1472, %r2084, %r1436;
	mul.wide.s32 	%rd2891, %r3554, 4;
	add.s64 	%rd2892, %rd1, %rd2891;
	st.global.f32 	[%rd2892], %f722;
$L__BB2_2212:
	add.s32 	%r1473, %r1471, %r4;
	setp.gt.u32 	%p1491, %r1473, 31;
	@%p1491 bra 	$L__BB2_2254;
	add.s32 	%r1474, %r1472, %r4;
	setp.ge.s32 	%p1492, %r1474, %r2085;
	@%p1492 bra 	$L__BB2_2215;
	add.s32 	%r3555, %r1474, %r1437;
	mul.wide.s32 	%rd2893, %r3555, 4;
	add.s64 	%rd2894, %rd2, %rd2893;
	ld.global.f32 	%f723, [%rd2894];
	mad.lo.s32 	%r3556, %r1474, %r2084, %r1436;
	mul.wide.s32 	%rd2895, %r3556, 4;
	add.s64 	%rd2896, %rd1, %rd2895;
	st.global.f32 	[%rd2896], %f723;
$L__BB2_2215:
	add.s32 	%r1475, %r1473, %r4;
	setp.gt.u32 	%p1493, %r1475, 31;
	@%p1493 bra 	$L__BB2_2254;
	add.s32 	%r1476, %r1474, %r4;
	setp.ge.s32 	%p1494, %r1476, %r2085;
	@%p1494 bra 	$L__BB2_2218;
	add.s32 	%r3557, %r1476, %r1437;
	mul.wide.s32 	%rd2897, %r3557, 4;
	add.s64 	%rd2898, %rd2, %rd2897;
	ld.global.f32 	%f724, [%rd2898];
	mad.lo.s32 	%r3558, %r1476, %r2084, %r1436;
	mul.wide.s32 	%rd2899, %r3558, 4;
	add.s64 	%rd2900, %rd1, %rd2899;
	st.global.f32 	[%rd2900], %f724;
$L__BB2_2218:
	add.s32 	%r1477, %r1475, %r4;
	setp.gt.u32 	%p1495, %r1477, 31;
	@%p1495 bra 	$L__BB2_2254;
	add.s32 	%r1478, %r1476, %r4;
	setp.ge.s32 	%p1496, %r1478, %r2085;
	@%p1496 bra 	$L__BB2_2221;
	add.s32 	%r3559, %r1478, %r1437;
	mul.wide.s32 	%rd2901, %r3559, 4;
	add.s64 	%rd2902, %rd2, %rd2901;
	ld.global.f32 	%f725, [%rd2902];
	mad.lo.s32 	%r3560, %r1478, %r2084, %r1436;
	mul.wide.s32 	%rd2903, %r3560, 4;
	add.s64 	%rd2904, %rd1, %rd2903;
	st.global.f32 	[%rd2904], %f725;
$L__BB2_2221:
	add.s32 	%r1479, %r1477, %r4;
	setp.gt.u32 	%p1497, %r1479, 31;
	@%p1497 bra 	$L__BB2_2254;
	add.s32 	%r1480, %r1478, %r4;
	setp.ge.s32 	%p1498, %r1480, %r2085;
	@%p1498 bra 	$L__BB2_2224;
	add.s32 	%r3561, %r1480, %r1437;
	mul.wide.s32 	%rd2905, %r3561, 4;
	add.s64 	%rd2906, %rd2, %rd2905;
	ld.global.f32 	%f726, [%rd2906];
	mad.lo.s32 	%r3562, %r1480, %r2084, %r1436;
	mul.wide.s32 	%rd2907, %r3562, 4;
	add.s64 	%rd2908, %rd1, %rd2907;
	st.global.f32 	[%rd2908], %f726;
$L__BB2_2224:
	add.s32 	%r1481, %r1479, %r4;
	setp.gt.u32 	%p1499, %r1481, 31;
	@%p1499 bra 	$L__BB2_2254;
	add.s32 	%r1482, %r1480, %r4;
	setp.ge.s32 	%p1500, %r1482, %r2085;
	@%p1500 bra 	$L__BB2_2227;
	add.s32 	%r3563, %r1482, %r1437;
	mul.wide.s32 	%rd2909, %r3563, 4;
	add.s64 	%rd2910, %rd2, %rd2909;
	ld.global.f32 	%f727, [%rd2910];
	mad.lo.s32 	%r3564, %r1482, %r2084, %r1436;
	mul.wide.s32 	%rd2911, %r3564, 4;
	add.s64 	%rd2912, %rd1, %rd2911;
	st.global.f32 	[%rd2912], %f727;
$L__BB2_2227:
	add.s32 	%r1483, %r1481, %r4;
	setp.gt.u32 	%p1501, %r1483, 31;
	@%p1501 bra 	$L__BB2_2254;
	add.s32 	%r1484, %r1482, %r4;
	setp.ge.s32 	%p1502, %r1484, %r2085;
	@%p1502 bra 	$L__BB2_2230;
	add.s32 	%r3565, %r1484, %r1437;
	mul.wide.s32 	%rd2913, %r3565, 4;
	add.s64 	%rd2914, %rd2, %rd2913;
	ld.global.f32 	%f728, [%rd2914];
	mad.lo.s32 	%r3566, %r1484, %r2084, %r1436;
	mul.wide.s32 	%rd2915, %r3566, 4;
	add.s64 	%rd2916, %rd1, %rd2915;
	st.global.f32 	[%rd2916], %f728;
$L__BB2_2230:
	add.s32 	%r1485, %r1483, %r4;
	setp.gt.u32 	%p1503, %r1485, 31;
	@%p1503 bra 	$L__BB2_2254;
	add.s32 	%r1486, %r1484, %r4;
	setp.ge.s32 	%p1504, %r1486, %r2085;
	@%p1504 bra 	$L__BB2_2233;
	add.s32 	%r3567, %r1486, %r1437;
	mul.wide.s32 	%rd2917, %r3567, 4;
	add.s64 	%rd2918, %rd2, %rd2917;
	ld.global.f32 	%f729, [%rd2918];
	mad.lo.s32 	%r3568, %r1486, %r2084, %r1436;
	mul.wide.s32 	%rd2919, %r3568, 4;
	add.s64 	%rd2920, %rd1, %rd2919;
	st.global.f32 	[%rd2920], %f729;
$L__BB2_2233:
	add.s32 	%r1487, %r1485, %r4;
	setp.gt.u32 	%p1505, %r1487, 31;
	@%p1505 bra 	$L__BB2_2254;
	add.s32 	%r1488, %r1486, %r4;
	setp.ge.s32 	%p1506, %r1488, %r2085;
	@%p1506 bra 	$L__BB2_2236;
	add.s32 	%r3569, %r1488, %r1437;
	mul.wide.s32 	%rd2921, %r3569, 4;
	add.s64 	%rd2922, %rd2, %rd2921;
	ld.global.f32 	%f730, [%rd2922];
	mad.lo.s32 	%r3570, %r1488, %r2084, %r1436;
	mul.wide.s32 	%rd2923, %r3570, 4;
	add.s64 	%rd2924, %rd1, %rd2923;
	st.global.f32 	[%rd2924], %f730;
$L__BB2_2236:
	add.s32 	%r1489, %r1487, %r4;
	setp.gt.u32 	%p1507, %r1489, 31;
	@%p1507 bra 	$L__BB2_2254;
	add.s32 	%r1490, %r1488, %r4;
	setp.ge.s32 	%p1508, %r1490, %r2085;
	@%p1508 bra 	$L__BB2_2239;
	add.s32 	%r3571, %r1490, %r1437;
	mul.wide.s32 	%rd2925, %r3571, 4;
	add.s64 	%rd2926, %rd2, %rd2925;
	ld.global.f32 	%f731, [%rd2926];
	mad.lo.s32 	%r3572, %r1490, %r2084, %r1436;
	mul.wide.s32 	%rd2927, %r3572, 4;
	add.s64 	%rd2928, %rd1, %rd2927;
	st.global.f32 	[%rd2928], %f731;
$L__BB2_2239:
	add.s32 	%r1491, %r1489, %r4;
	setp.gt.u32 	%p1509, %r1491, 31;
	@%p1509 bra 	$L__BB2_2254;
	add.s32 	%r1492, %r1490, %r4;
	setp.ge.s32 	%p1510, %r1492, %r2085;
	@%p1510 bra 	$L__BB2_2242;
	add.s32 	%r3573, %r1492, %r1437;
	mul.wide.s32 	%rd2929, %r3573, 4;
	add.s64 	%rd2930, %rd2, %rd2929;
	ld.global.f32 	%f732, [%rd2930];
	mad.lo.s32 	%r3574, %r1492, %r2084, %r1436;
	mul.wide.s32 	%rd2931, %r3574, 4;
	add.s64 	%rd2932, %rd1, %rd2931;
	st.global.f32 	[%rd2932], %f732;
$L__BB2_2242:
	add.s32 	%r1493, %r1491, %r4;
	setp.gt.u32 	%p1511, %r1493, 31;
	@%p1511 bra 	$L__BB2_2254;
	add.s32 	%r1494, %r1492, %r4;
	setp.ge.s32 	%p1512, %r1494, %r2085;
	@%p1512 bra 	$L__BB2_2245;
	add.s32 	%r3575, %r1494, %r1437;
	mul.wide.s32 	%rd2933, %r3575, 4;
	add.s64 	%rd2934, %rd2, %rd2933;
	ld.global.f32 	%f733, [%rd2934];
	mad.lo.s32 	%r3576, %r1494, %r2084, %r1436;
	mul.wide.s32 	%rd2935, %r3576, 4;
	add.s64 	%rd2936, %rd1, %rd2935;
	st.global.f32 	[%rd2936], %f733;
$L__BB2_2245:
	add.s32 	%r1495, %r1493, %r4;
	setp.gt.u32 	%p1513, %r1495, 31;
	@%p1513 bra 	$L__BB2_2254;
	add.s32 	%r1496, %r1494, %r4;
	setp.ge.s32 	%p1514, %r1496, %r2085;
	@%p1514 bra 	$L__BB2_2248;
	add.s32 	%r3577, %r1496, %r1437;
	mul.wide.s32 	%rd2937, %r3577, 4;
	add.s64 	%rd2938, %rd2, %rd2937;
	ld.global.f32 	%f734, [%rd2938];
	mad.lo.s32 	%r3578, %r1496, %r2084, %r1436;
	mul.wide.s32 	%rd2939, %r3578, 4;
	add.s64 	%rd2940, %rd1, %rd2939;
	st.global.f32 	[%rd2940], %f734;
$L__BB2_2248:
	add.s32 	%r1497, %r1495, %r4;
	setp.gt.u32 	%p1515, %r1497, 31;
	@%p1515 bra 	$L__BB2_2254;
	add.s32 	%r1498, %r1496, %r4;
	setp.ge.s32 	%p1516, %r1498, %r2085;
	@%p1516 bra 	$L__BB2_2251;
	add.s32 	%r3579, %r1498, %r1437;
	mul.wide.s32 	%rd2941, %r3579, 4;
	add.s64 	%rd2942, %rd2, %rd2941;
	ld.global.f32 	%f735, [%rd2942];
	mad.lo.s32 	%r3580, %r1498, %r2084, %r1436;
	mul.wide.s32 	%rd2943, %r3580, 4;
	add.s64 	%rd2944, %rd1, %rd2943;
	st.global.f32 	[%rd2944], %f735;
$L__BB2_2251:
	add.s32 	%r3581, %r1497, %r4;
	setp.gt.u32 	%p1517, %r3581, 31;
	@%p1517 bra 	$L__BB2_2254;
	add.s32 	%r1499, %r1498, %r4;
	setp.ge.s32 	%p1518, %r1499, %r2085;
	@%p1518 bra 	$L__BB2_2254;
	add.s32 	%r3582, %r1499, %r1437;
	mul.wide.s32 	%rd2945, %r3582, 4;
	add.s64 	%rd2946, %rd2, %rd2945;
	ld.global.f32 	%f736, [%rd2946];
	mad.lo.s32 	%r3583, %r1499, %r2084, %r1436;
	mul.wide.s32 	%rd2947, %r3583, 4;
	add.s64 	%rd2948, %rd1, %rd2947;
	st.global.f32 	[%rd2948], %f736;
$L__BB2_2254:
	add.s32 	%r1500, %r1435, %r5;
	setp.gt.u32 	%p1519, %r1500, 31;
	@%p1519 bra 	$L__BB2_3135;
	add.s32 	%r1501, %r1436, %r5;
	setp.ge.s32 	%p1520, %r1501, %r2084;
	@%p1520 bra 	$L__BB2_3135;
	setp.gt.u32 	%p1521, %r3, 31;
	@%p1521 bra 	$L__BB2_2352;
	mul.lo.s32 	%r1502, %r1501, %r2085;
	add.s32 	%r1503, %r3, %r1;
	setp.ge.s32 	%p1522, %r1503, %r2085;
	@%p1522 bra 	$L__BB2_2259;
	add.s32 	%r3584, %r1503, %r1502;
	mul.wide.s32 	%rd2949, %r3584, 4;
	add.s64 	%rd2950, %rd2, %rd2949;
	ld.global.f32 	%f737, [%rd2950];
	mad.lo.s32 	%r3585, %r1503, %r2084, %r1501;
	mul.wide.s32 	%rd2951, %r3585, 4;
	add.s64 	%rd2952, %rd1, %rd2951;
	st.global.f32 	[%rd2952], %f737;
$L__BB2_2259:
	add.s32 	%r1504, %r3, %r4;
	setp.gt.u32 	%p1523, %r1504, 31;
	@%p1523 bra 	$L__BB2_2352;
	add.s32 	%r1505, %r1503, %r4;
	setp.ge.s32 	%p1524, %r1505, %r2085;
	@%p1524 bra 	$L__BB2_2262;
	add.s32 	%r3586, %r1505, %r1502;
	mul.wide.s32 	%rd2953, %r3586, 4;
	add.s64 	%rd2954, %rd2, %rd2953;
	ld.global.f32 	%f738, [%rd2954];
	mad.lo.s32 	%r3587, %r1505, %r2084, %r1501;
	mul.wide.s32 	%rd2955, %r3587, 4;
	add.s64 	%rd2956, %rd1, %rd2955;
	st.global.f32 	[%rd2956], %f738;
$L__BB2_2262:
	add.s32 	%r1506, %r1504, %r4;
	setp.gt.u32 	%p1525, %r1506, 31;
	@%p1525 bra 	$L__BB2_2352;
	add.s32 	%r1507, %r1505, %r4;
	setp.ge.s32 	%p1526, %r1507, %r2085;
	@%p1526 bra 	$L__BB2_2265;
	add.s32 	%r3588, %r1507, %r1502;
	mul.wide.s32 	%rd2957, %r3588, 4;
	add.s64 	%rd2958, %rd2, %rd2957;
	ld.global.f32 	%f739, [%rd2958];
	mad.lo.s32 	%r3589, %r1507, %r2084, %r1501;
	mul.wide.s32 	%rd2959, %r3589, 4;
	add.s64 	%rd2960, %rd1, %rd2959;
	st.global.f32 	[%rd2960], %f739;
$L__BB2_2265:
	add.s32 	%r1508, %r1506, %r4;
	setp.gt.u32 	%p1527, %r1508, 31;
	@%p1527 bra 	$L__BB2_2352;
	add.s32 	%r1509, %r1507, %r4;
	setp.ge.s32 	%p1528, %r1509, %r2085;
	@%p1528 bra 	$L__BB2_2268;
	add.s32 	%r3590, %r1509, %r1502;
	mul.wide.s32 	%rd2961, %r3590, 4;
	add.s64 	%rd2962, %rd2, %rd2961;
	ld.global.f32 	%f740, [%rd2962];
	mad.lo.s32 	%r3591, %r1509, %r2084, %r1501;
	mul.wide.s32 	%rd2963, %r3591, 4;
	add.s64 	%rd2964, %rd1, %rd2963;
	st.global.f32 	[%rd2964], %f740;
$L__BB2_2268:
	add.s32 	%r1510, %r1508, %r4;
	setp.gt.u32 	%p1529, %r1510, 31;
	@%p1529 bra 	$L__BB2_2352;
	add.s32 	%r1511, %r1509, %r4;
	setp.ge.s32 	%p1530, %r1511, %r2085;
	@%p1530 bra 	$L__BB2_2271;
	add.s32 	%r3592, %r1511, %r1502;
	mul.wide.s32 	%rd2965, %r3592, 4;
	add.s64 	%rd2966, %rd2, %rd2965;
	ld.global.f32 	%f741, [%rd2966];
	mad.lo.s32 	%r3593, %r1511, %r2084, %r1501;
	mul.wide.s32 	%rd2967, %r3593, 4;
	add.s64 	%rd2968, %rd1, %rd2967;
	st.global.f32 	[%rd2968], %f741;
$L__BB2_2271:
	add.s32 	%r1512, %r1510, %r4;
	setp.gt.u32 	%p1531, %r1512, 31;
	@%p1531 bra 	$L__BB2_2352;
	add.s32 	%r1513, %r1511, %r4;
	setp.ge.s32 	%p1532, %r1513, %r2085;
	@%p1532 bra 	$L__BB2_2274;
	add.s32 	%r3594, %r1513, %r1502;
	mul.wide.s32 	%rd2969, %r3594, 4;
	add.s64 	%rd2970, %rd2, %rd2969;
	ld.global.f32 	%f742, [%rd2970];
	mad.lo.s32 	%r3595, %r1513, %r2084, %r1501;
	mul.wide.s32 	%rd2971, %r3595, 4;
	add.s64 	%rd2972, %rd1, %rd2971;
	st.global.f32 	[%rd2972], %f742;
$L__BB2_2274:
	add.s32 	%r1514, %r1512, %r4;
	setp.gt.u32 	%p1533, %r1514, 31;
	@%p1533 bra 	$L__BB2_2352;
	add.s32 	%r1515, %r1513, %r4;
	setp.ge.s32 	%p1534, %r1515, %r2085;
	@%p1534 bra 	$L__BB2_2277;
	add.s32 	%r3596, %r1515, %r1502;
	mul.wide.s32 	%rd2973, %r3596, 4;
	add.s64 	%rd2974, %rd2, %rd2973;
	ld.global.f32 	%f743, [%rd2974];
	mad.lo.s32 	%r3597, %r1515, %r2084, %r1501;
	mul.wide.s32 	%rd2975, %r3597, 4;
	add.s64 	%rd2976, %rd1, %rd2975;
	st.global.f32 	[%rd2976], %f743;
$L__BB2_2277:
	add.s32 	%r1516, %r1514, %r4;
	setp.gt.u32 	%p1535, %r1516, 31;
	@%p1535 bra 	$L__BB2_2352;
	add.s32 	%r1517, %r1515, %r4;
	setp.ge.s32 	%p1536, %r1517, %r2085;
	@%p1536 bra 	$L__BB2_2280;
	add.s32 	%r3598, %r1517, %r1502;
	mul.wide.s32 	%rd2977, %r3598, 4;
	add.s64 	%rd2978, %rd2, %rd2977;
	ld.global.f32 	%f744, [%rd2978];
	mad.lo.s32 	%r3599, %r1517, %r2084, %r1501;
	mul.wide.s32 	%rd2979, %r3599, 4;
	add.s64 	%rd2980, %rd1, %rd2979;
	st.global.f32 	[%rd2980], %f744;
$L__BB2_2280:
	add.s32 	%r1518, %r1516, %r4;
	setp.gt.u32 	%p1537, %r1518, 31;
	@%p1537 bra 	$L__BB2_2352;
	add.s32 	%r1519, %r1517, %r4;
	setp.ge.s32 	%p1538, %r1519, %r2085;
	@%p1538 bra 	$L__BB2_2283;
	add.s32 	%r3600, %r1519, %r1502;
	mul.wide.s32 	%rd2981, %r3600, 4;
	add.s64 	%rd2982, %rd2, %rd2981;
	ld.global.f32 	%f745, [%rd2982];
	mad.lo.s32 	%r3601, %r1519, %r2084, %r1501;
	mul.wide.s32 	%rd2983, %r3601, 4;
	add.s64 	%rd2984, %rd1, %rd2983;
	st.global.f32 	[%rd2984], %f745;
$L__BB2_2283:
	add.s32 	%r1520, %r1518, %r4;
	setp.gt.u32 	%p1539, %r1520, 31;
	@%p1539 bra 	$L__BB2_2352;
	add.s32 	%r1521, %r1519, %r4;
	setp.ge.s32 	%p1540, %r1521, %r2085;
	@%p1540 bra 	$L__BB2_2286;
	add.s32 	%r3602, %r1521, %r1502;
	mul.wide.s32 	%rd2985, %r3602, 4;
	add.s64 	%rd2986, %rd2, %rd2985;
	ld.global.f32 	%f746, [%rd2986];
	mad.lo.s32 	%r3603, %r1521, %r2084, %r1501;
	mul.wide.s32 	%rd2987, %r3603, 4;
	add.s64 	%rd2988, %rd1, %rd2987;
	st.global.f32 	[%rd2988], %f746;
$L__BB2_2286:
	add.s32 	%r1522, %r1520, %r4;
	setp.gt.u32 	%p1541, %r1522, 31;
	@%p1541 bra 	$L__BB2_2352;
	add.s32 	%r1523, %r1521, %r4;
	setp.ge.s32 	%p1542, %r1523, %r2085;
	@%p1542 bra 	$L__BB2_2289;
	add.s32 	%r3604, %r1523, %r1502;
	mul.wide.s32 	%rd2989, %r3604, 4;
	add.s64 	%rd2990, %rd2, %rd2989;
	ld.global.f32 	%f747, [%rd2990];
	mad.lo.s32 	%r3605, %r1523, %r2084, %r1501;
	mul.wide.s32 	%rd2991, %r3605, 4;
	add.s64 	%rd2992, %rd1, %rd2991;
	st.global.f32 	[%rd2992], %f747;
$L__BB2_2289:
	add.s32 	%r1524, %r1522, %r4;
	setp.gt.u32 	%p1543, %r1524, 31;
	@%p1543 bra 	$L__BB2_2352;
	add.s32 	%r1525, %r1523, %r4;
	setp.ge.s32 	%p1544, %r1525, %r2085;
	@%p1544 bra 	$L__BB2_2292;
	add.s32 	%r3606, %r1525, %r1502;
	mul.wide.s32 	%rd2993, %r3606, 4;
	add.s64 	%rd2994, %rd2, %rd2993;
	ld.global.f32 	%f748, [%rd2994];
	mad.lo.s32 	%r3607, %r1525, %r2084, %r1501;
	mul.wide.s32 	%rd2995, %r3607, 4;
	add.s64 	%rd2996, %rd1, %rd2995;
	st.global.f32 	[%rd2996], %f748;
$L__BB2_2292:
	add.s32 	%r1526, %r1524, %r4;
	setp.gt.u32 	%p1545, %r1526, 31;
	@%p1545 bra 	$L__BB2_2352;
	add.s32 	%r1527, %r1525, %r4;
	setp.ge.s32 	%p1546, %r1527, %r2085;
	@%p1546 bra 	$L__BB2_2295;
	add.s32 	%r3608, %r1527, %r1502;
	mul.wide.s32 	%rd2997, %r3608, 4;
	add.s64 	%rd2998, %rd2, %rd2997;
	ld.global.f32 	%f749, [%rd2998];
	mad.lo.s32 	%r3609, %r1527, %r2084, %r1501;
	mul.wide.s32 	%rd2999, %r3609, 4;
	add.s64 	%rd3000, %rd1, %rd2999;
	st.global.f32 	[%rd3000], %f749;
$L__BB2_2295:
	add.s32 	%r1528, %r1526, %r4;
	setp.gt.u32 	%p1547, %r1528, 31;
	@%p1547 bra 	$L__BB2_2352;
	add.s32 	%r1529, %r1527, %r4;
	setp.ge.s32 	%p1548, %r1529, %r2085;
	@%p1548 bra 	$L__BB2_2298;
	add.s32 	%r3610, %r1529, %r1502;
	mul.wide.s32 	%rd3001, %r3610, 4;
	add.s64 	%rd3002, %rd2, %rd3001;
	ld.global.f32 	%f750, [%rd3002];
	mad.lo.s32 	%r3611, %r1529, %r2084, %r1501;
	mul.wide.s32 	%rd3003, %r3611, 4;
	add.s64 	%rd3004, %rd1, %rd3003;
	st.global.f32 	[%rd3004], %f750;
$L__BB2_2298:
	add.s32 	%r1530, %r1528, %r4;
	setp.gt.u32 	%p1549, %r1530, 31;
	@%p1549 bra 	$L__BB2_2352;
	add.s32 	%r1531, %r1529, %r4;
	setp.ge.s32 	%p1550, %r1531, %r2085;
	@%p1550 bra 	$L__BB2_2301;
	add.s32 	%r3612, %r1531, %r1502;
	mul.wide.s32 	%rd3005, %r3612, 4;
	add.s64 	%rd3006, %rd2, %rd3005;
	ld.global.f32 	%f751, [%rd3006];
	mad.lo.s32 	%r3613, %r1531, %r2084, %r1501;
	mul.wide.s32 	%rd3007, %r3613, 4;
	add.s64 	%rd3008, %rd1, %rd3007;
	st.global.f32 	[%rd3008], %f751;
$L__BB2_2301:
	add.s32 	%r1532, %r1530, %r4;
	setp.gt.u32 	%p1551, %r1532, 31;
	@%p1551 bra 	$L__BB2_2352;
	add.s32 	%r1533, %r1531, %r4;
	setp.ge.s32 	%p1552, %r1533, %r2085;
	@%p1552 bra 	$L__BB2_2304;
	add.s32 	%r3614, %r1533, %r1502;
	mul.wide.s32 	%rd3009, %r3614, 4;
	add.s64 	%rd3010, %rd2, %rd3009;
	ld.global.f32 	%f752, [%rd3010];
	mad.lo.s32 	%r3615, %r1533, %r2084, %r1501;
	mul.wide.s32 	%rd3011, %r3615, 4;
	add.s64 	%rd3012, %rd1, %rd3011;
	st.global.f32 	[%rd3012], %f752;
$L__BB2_2304:
	add.s32 	%r1534, %r1532, %r4;
	setp.gt.u32 	%p1553, %r1534, 31;
	@%p1553 bra 	$L__BB2_2352;
	add.s32 	%r1535, %r1533, %r4;
	setp.ge.s32 	%p1554, %r1535, %r2085;
	@%p1554 bra 	$L__BB2_2307;
	add.s32 	%r3616, %r1535, %r1502;
	mul.wide.s32 	%rd3013, %r3616, 4;
	add.s64 	%rd3014, %rd2, %rd3013;
	ld.global.f32 	%f753, [%rd3014];
	mad.lo.s32 	%r3617, %r1535, %r2084, %r1501;
	mul.wide.s32 	%rd3015, %r3617, 4;
	add.s64 	%rd3016, %rd1, %rd3015;
	st.global.f32 	[%rd3016], %f753;
$L__BB2_2307:
	add.s32 	%r1536, %r1534, %r4;
	setp.gt.u32 	%p1555, %r1536, 31;
	@%p1555 bra 	$L__BB2_2352;
	add.s32 	%r1537, %r1535, %r4;
	setp.ge.s32 	%p1556, %r1537, %r2085;
	@%p1556 bra 	$L__BB2_2310;
	add.s32 	%r3618, %r1537, %r1502;
	mul.wide.s32 	%rd3017, %r3618, 4;
	add.s64 	%rd3018, %rd2, %rd3017;
	ld.global.f32 	%f754, [%rd3018];
	mad.lo.s32 	%r3619, %r1537, %r2084, %r1501;
	mul.wide.s32 	%rd3019, %r3619, 4;
	add.s64 	%rd3020, %rd1, %rd3019;
	st.global.f32 	[%rd3020], %f754;
$L__BB2_2310:
	add.s32 	%r1538, %r1536, %r4;
	setp.gt.u32 	%p1557, %r1538, 31;
	@%p1557 bra 	$L__BB2_2352;
	add.s32 	%r1539, %r1537, %r4;
	setp.ge.s32 	%p1558, %r1539, %r2085;
	@%p1558 bra 	$L__BB2_2313;
	add.s32 	%r3620, %r1539, %r1502;
	mul.wide.s32 	%rd3021, %r3620, 4;
	add.s64 	%rd3022, %rd2, %rd3021;
	ld.global.f32 	%f755, [%rd3022];
	mad.lo.s32 	%r3621, %r1539, %r2084, %r1501;
	mul.wide.s32 	%rd3023, %r3621, 4;
	add.s64 	%rd3024, %rd1, %rd3023;
	st.global.f32 	[%rd3024], %f755;
$L__BB2_2313:
	add.s32 	%r1540, %r1538, %r4;
	setp.gt.u32 	%p1559, %r1540, 31;
	@%p1559 bra 	$L__BB2_2352;
	add.s32 	%r1541, %r1539, %r4;
	setp.ge.s32 	%p1560, %r1541, %r2085;
	@%p1560 bra 	$L__BB2_2316;
	add.s32 	%r3622, %r1541, %r1502;
	mul.wide.s32 	%rd3025, %r3622, 4;
	add.s64 	%rd3026, %rd2, %rd3025;
	ld.global.f32 	%f756, [%rd3026];
	mad.lo.s32 	%r3623, %r1541, %r2084, %r1501;
	mul.wide.s32 	%rd3027, %r3623, 4;
	add.s64 	%rd3028, %rd1, %rd3027;
	st.global.f32 	[%rd3028], %f756;
$L__BB2_2316:
	add.s32 	%r1542, %r1540, %r4;
	setp.gt.u32 	%p1561, %r1542, 31;
	@%p1561 bra 	$L__BB2_2352;
	add.s32 	%r1543, %r1541, %r4;
	setp.ge.s32 	%p1562, %r1543, %r2085;
	@%p1562 bra 	$L__BB2_2319;
	add.s32 	%r3624, %r1543, %r1502;
	mul.wide.s32 	%rd3029, %r3624, 4;
	add.s64 	%rd3030, %rd2, %rd3029;
	ld.global.f32 	%f757, [%rd3030];
	mad.lo.s32 	%r3625, %r1543, %r2084, %r1501;
	mul.wide.s32 	%rd3031, %r3625, 4;
	add.s64 	%rd3032, %rd1, %rd3031;
	st.global.f32 	[%rd3032], %f757;
$L__BB2_2319:
	add.s32 	%r1544, %r1542, %r4;
	setp.gt.u32 	%p1563, %r1544, 31;
	@%p1563 bra 	$L__BB2_2352;
	add.s32 	%r1545, %r1543, %r4;
	setp.ge.s32 	%p1564, %r1545, %r2085;
	@%p1564 bra 	$L__BB2_2322;
	add.s32 	%r3626, %r1545, %r1502;
	mul.wide.s32 	%rd3033, %r3626, 4;
	add.s64 	%rd3034, %rd2, %rd3033;
	ld.global.f32 	%f758, [%rd3034];
	mad.lo.s32 	%r3627, %r1545, %r2084, %r1501;
	mul.wide.s32 	%rd3035, %r3627, 4;
	add.s64 	%rd3036, %rd1, %rd3035;
	st.global.f32 	[%rd3036], %f758;
$L__BB2_2322:
	add.s32 	%r1546, %r1544, %r4;
	setp.gt.u32 	%p1565, %r1546, 31;
	@%p1565 bra 	$L__BB2_2352;
	add.s32 	%r1547, %r1545, %r4;
	setp.ge.s32 	%p1566, %r1547, %r2085;
	@%p1566 bra 	$L__BB2_2325;
	add.s32 	%r3628, %r1547, %r1502;
	mul.wide.s32 	%rd3037, %r3628, 4;
	add.s64 	%rd3038, %rd2, %rd3037;
	ld.global.f32 	%f759, [%rd3038];
	mad.lo.s32 	%r3629, %r1547, %r2084, %r1501;
	mul.wide.s32 	%rd3039, %r3629, 4;
	add.s64 	%rd3040, %rd1, %rd3039;
	st.global.f32 	[%rd3040], %f759;
$L__BB2_2325:
	add.s32 	%r1548, %r1546, %r4;
	setp.gt.u32 	%p1567, %r1548, 31;
	@%p1567 bra 	$L__BB2_2352;
	add.s32 	%r1549, %r1547, %r4;
	setp.ge.s32 	%p1568, %r1549, %r2085;
	@%p1568 bra 	$L__BB2_2328;
	add.s32 	%r3630, %r1549, %r1502;
	mul.wide.s32 	%rd3041, %r3630, 4;
	add.s64 	%rd3042, %rd2, %rd3041;
	ld.global.f32 	%f760, [%rd3042];
	mad.lo.s32 	%r3631, %r1549, %r2084, %r1501;
	mul.wide.s32 	%rd3043, %r3631, 4;
	add.s64 	%rd3044, %rd1, %rd3043;
	st.global.f32 	[%rd3044], %f760;
$L__BB2_2328:
	add.s32 	%r1550, %r1548, %r4;
	setp.gt.u32 	%p1569, %r1550, 31;
	@%p1569 bra 	$L__BB2_2352;
	add.s32 	%r1551, %r1549, %r4;
	setp.ge.s32 	%p1570, %r1551, %r2085;
	@%p1570 bra 	$L__BB2_2331;
	add.s32 	%r3632, %r1551, %r1502;
	mul.wide.s32 	%rd3045, %r3632, 4;
	add.s64 	%rd3046, %rd2, %rd3045;
	ld.global.f32 	%f761, [%rd3046];
	mad.lo.s32 	%r3633, %r1551, %r2084, %r1501;
	mul.wide.s32 	%rd3047, %r3633, 4;
	add.s64 	%rd3048, %rd1, %rd3047;
	st.global.f32 	[%rd3048], %f761;
$L__BB2_2331:
	add.s32 	%r1552, %r1550, %r4;
	setp.gt.u32 	%p1571, %r1552, 31;
	@%p1571 bra 	$L__BB2_2352;
	add.s32 	%r1553, %r1551, %r4;
	setp.ge.s32 	%p1572, %r1553, %r2085;
	@%p1572 bra 	$L__BB2_2334;
	add.s32 	%r3634, %r1553, %r1502;
	mul.wide.s32 	%rd3049, %r3634, 4;
	add.s64 	%rd3050, %rd2, %rd3049;
	ld.global.f32 	%f762, [%rd3050];
	mad.lo.s32 	%r3635, %r1553, %r2084, %r1501;
	mul.wide.s32 	%rd3051, %r3635, 4;
	add.s64 	%rd3052, %rd1, %rd3051;
	st.global.f32 	[%rd3052], %f762;
$L__BB2_2334:
	add.s32 	%r1554, %r1552, %r4;
	setp.gt.u32 	%p1573, %r1554, 31;
	@%p1573 bra 	$L__BB2_2352;
	add.s32 	%r1555, %r1553, %r4;
	setp.ge.s32 	%p1574, %r1555, %r2085;
	@%p1574 bra 	$L__BB2_2337;
	add.s32 	%r3636, %r1555, %r1502;
	mul.wide.s32 	%rd3053, %r3636, 4;
	add.s64 	%rd3054, %rd2, %rd3053;
	ld.global.f32 	%f763, [%rd3054];
	mad.lo.s32 	%r3637, %r1555, %r2084, %r1501;
	mul.wide.s32 	%rd3055, %r3637, 4;
	add.s64 	%rd3056, %rd1, %rd3055;
	st.global.f32 	[%rd3056], %f763;
$L__BB2_2337:
	add.s32 	%r1556, %r1554, %r4;
	setp.gt.u32 	%p1575, %r1556, 31;
	@%p1575 bra 	$L__BB2_2352;
	add.s32 	%r1557, %r1555, %r4;
	setp.ge.s32 	%p1576, %r1557, %r2085;
	@%p1576 bra 	$L__BB2_2340;
	add.s32 	%r3638, %r1557, %r1502;
	mul.wide.s32 	%rd3057, %r3638, 4;
	add.s64 	%rd3058, %rd2, %rd3057;
	ld.global.f32 	%f764, [%rd3058];
	mad.lo.s32 	%r3639, %r1557, %r2084, %r1501;
	mul.wide.s32 	%rd3059, %r3639, 4;
	add.s64 	%rd3060, %rd1, %rd3059;
	st.global.f32 	[%rd3060], %f764;
$L__BB2_2340:
	add.s32 	%r1558, %r1556, %r4;
	setp.gt.u32 	%p1577, %r1558, 31;
	@%p1577 bra 	$L__BB2_2352;
	add.s32 	%r1559, %r1557, %r4;
	setp.ge.s32 	%p1578, %r1559, %r2085;
	@%p1578 bra 	$L__BB2_2343;
	add.s32 	%r3640, %r1559, %r1502;
	mul.wide.s32 	%rd3061, %r3640, 4;
	add.s64 	%rd3062, %rd2, %rd3061;
	ld.global.f32 	%f765, [%rd3062];
	mad.lo.s32 	%r3641, %r1559, %r2084, %r1501;
	mul.wide.s32 	%rd3063, %r3641, 4;
	add.s64 	%rd3064, %rd1, %rd3063;
	st.global.f32 	[%rd3064], %f765;
$L__BB2_2343:
	add.s32 	%r1560, %r1558, %r4;
	setp.gt.u32 	%p1579, %r1560, 31;
	@%p1579 bra 	$L__BB2_2352;
	add.s32 	%r1561, %r1559, %r4;
	setp.ge.s32 	%p1580, %r1561, %r2085;
	@%p1580 bra 	$L__BB2_2346;
	add.s32 	%r3642, %r1561, %r1502;
	mul.wide.s32 	%rd3065, %r3642, 4;
	add.s64 	%rd3066, %rd2, %rd3065;
	ld.global.f32 	%f766, [%rd3066];
	mad.lo.s32 	%r3643, %r1561, %r2084, %r1501;
	mul.wide.s32 	%rd3067, %r3643, 4;
	add.s64 	%rd3068, %rd1, %rd3067;
	st.global.f32 	[%rd3068], %f766;
$L__BB2_2346:
	add.s32 	%r1562, %r1560, %r4;
	setp.gt.u32 	%p1581, %r1562, 31;
	@%p1581 bra 	$L__BB2_2352;
	add.s32 	%r1563, %r1561, %r4;
	setp.ge.s32 	%p1582, %r1563, %r2085;
	@%p1582 bra 	$L__BB2_2349;
	add.s32 	%r3644, %r1563, %r1502;
	mul.wide.s32 	%rd3069, %r3644, 4;
	add.s64 	%rd3070, %rd2, %rd3069;
	ld.global.f32 	%f767, [%rd3070];
	mad.lo.s32 	%r3645, %r1563, %r2084, %r1501;
	mul.wide.s32 	%rd3071, %r3645, 4;
	add.s64 	%rd3072, %rd1, %rd3071;
	st.global.f32 	[%rd3072], %f767;
$L__BB2_2349:
	add.s32 	%r3646, %r1562, %r4;
	setp.gt.u32 	%p1583, %r3646, 31;
	@%p1583 bra 	$L__BB2_2352;
	add.s32 	%r1564, %r1563, %r4;
	setp.ge.s32 	%p1584, %r1564, %r2085;
	@%p1584 bra 	$L__BB2_2352;
	add.s32 	%r3647, %r1564, %r1502;
	mul.wide.s32 	%rd3073, %r3647, 4;
	add.s64 	%rd3074, %rd2, %rd3073;
	ld.global.f32 	%f768, [%rd3074];
	mad.lo.s32 	%r3648, %r1564, %r2084, %r1501;
	mul.wide.s32 	%rd3075, %r3648, 4;
	add.s64 	%rd3076, %rd1, %rd3075;
	st.global.f32 	[%rd3076], %f768;
$L__BB2_2352:
	add.s32 	%r1565, %r1500, %r5;
	setp.gt.u32 	%p1585, %r1565, 31;
	@%p1585 bra 	$L__BB2_3135;
	add.s32 	%r1566, %r1501, %r5;
	setp.ge.s32 	%p1586, %r1566, %r2084;
	@%p1586 bra 	$L__BB2_3135;
	setp.gt.u32 	%p1587, %r3, 31;
	@%p1587 bra 	$L__BB2_2450;
	mul.lo.s32 	%r1567, %r1566, %r2085;
	add.s32 	%r1568, %r3, %r1;
	setp.ge.s32 	%p1588, %r1568, %r2085;
	@%p1588 bra 	$L__BB2_2357;
	add.s32 	%r3649, %r1568, %r1567;
	mul.wide.s32 	%rd3077, %r3649, 4;
	add.s64 	%rd3078, %rd2, %rd3077;
	ld.global.f32 	%f769, [%rd3078];
	mad.lo.s32 	%r3650, %r1568, %r2084, %r1566;
	mul.wide.s32 	%rd3079, %r3650, 4;
	add.s64 	%rd3080, %rd1, %rd3079;
	st.global.f32 	[%rd3080], %f769;
$L__BB2_2357:
	add.s32 	%r1569, %r3, %r4;
	setp.gt.u32 	%p1589, %r1569, 31;
	@%p1589 bra 	$L__BB2_2450;
	add.s32 	%r1570, %r1568, %r4;
	setp.ge.s32 	%p1590, %r1570, %r2085;
	@%p1590 bra 	$L__BB2_2360;
	add.s32 	%r3651, %r1570, %r1567;
	mul.wide.s32 	%rd3081, %r3651, 4;
	add.s64 	%rd3082, %rd2, %rd3081;
	ld.global.f32 	%f770, [%rd3082];
	mad.lo.s32 	%r3652, %r1570, %r2084, %r1566;
	mul.wide.s32 	%rd3083, %r3652, 4;
	add.s64 	%rd3084, %rd1, %rd3083;
	st.global.f32 	[%rd3084], %f770;
$L__BB2_2360:
	add.s32 	%r1571, %r1569, %r4;
	setp.gt.u32 	%p1591, %r1571, 31;
	@%p1591 bra 	$L__BB2_2450;
	add.s32 	%r1572, %r1570, %r4;
	setp.ge.s32 	%p1592, %r1572, %r2085;
	@%p1592 bra 	$L__BB2_2363;
	add.s32 	%r3653, %r1572, %r1567;
	mul.wide.s32 	%rd3085, %r3653, 4;
	add.s64 	%rd3086, %rd2, %rd3085;
	ld.global.f32 	%f771, [%rd3086];
	mad.lo.s32 	%r3654, %r1572, %r2084, %r1566;
	mul.wide.s32 	%rd3087, %r3654, 4;
	add.s64 	%rd3088, %rd1, %rd3087;
	st.global.f32 	[%rd3088], %f771;
$L__BB2_2363:
	add.s32 	%r1573, %r1571, %r4;
	setp.gt.u32 	%p1593, %r1573, 31;
	@%p1593 bra 	$L__BB2_2450;
	add.s32 	%r1574, %r1572, %r4;
	setp.ge.s32 	%p1594, %r1574, %r2085;
	@%p1594 bra 	$L__BB2_2366;
	add.s32 	%r3655, %r1574, %r1567;
	mul.wide.s32 	%rd3089, %r3655, 4;
	add.s64 	%rd3090, %rd2, %rd3089;
	ld.global.f32 	%f772, [%rd3090];
	mad.lo.s32 	%r3656, %r1574, %r2084, %r1566;
	mul.wide.s32 	%rd3091, %r3656, 4;
	add.s64 	%rd3092, %rd1, %rd3091;
	st.global.f32 	[%rd3092], %f772;
$L__BB2_2366:
	add.s32 	%r1575, %r1573, %r4;
	setp.gt.u32 	%p1595, %r1575, 31;
	@%p1595 bra 	$L__BB2_2450;
	add.s32 	%r1576, %r1574, %r4;
	setp.ge.s32 	%p1596, %r1576, %r2085;
	@%p1596 bra 	$L__BB2_2369;
	add.s32 	%r3657, %r1576, %r1567;
	mul.wide.s32 	%rd3093, %r3657, 4;
	add.s64 	%rd3094, %rd2, %rd3093;
	ld.global.f32 	%f773, [%rd3094];
	mad.lo.s32 	%r3658, %r1576, %r2084, %r1566;
	mul.wide.s32 	%rd3095, %r3658, 4;
	add.s64 	%rd3096, %rd1, %rd3095;
	st.global.f32 	[%rd3096], %f773;
$L__BB2_2369:
	add.s32 	%r1577, %r1575, %r4;
	setp.gt.u32 	%p1597, %r1577, 31;
	@%p1597 bra 	$L__BB2_2450;
	add.s32 	%r1578, %r1576, %r4;
	setp.ge.s32 	%p1598, %r1578, %r2085;
	@%p1598 bra 	$L__BB2_2372;
	add.s32 	%r3659, %r1578, %r1567;
	mul.wide.s32 	%rd3097, %r3659, 4;
	add.s64 	%rd3098, %rd2, %rd3097;
	ld.global.f32 	%f774, [%rd3098];
	mad.lo.s32 	%r3660, %r1578, %r2084, %r1566;
	mul.wide.s32 	%rd3099, %r3660, 4;
	add.s64 	%rd3100, %rd1, %rd3099;
	st.global.f32 	[%rd3100], %f774;
$L__BB2_2372:
	add.s32 	%r1579, %r1577, %r4;
	setp.gt.u32 	%p1599, %r1579, 31;
	@%p1599 bra 	$L__BB2_2450;
	add.s32 	%r1580, %r1578, %r4;
	setp.ge.s32 	%p1600, %r1580, %r2085;
	@%p1600 bra 	$L__BB2_2375;
	add.s32 	%r3661, %r1580, %r1567;
	mul.wide.s32 	%rd3101, %r3661, 4;
	add.s64 	%rd3102, %rd2, %rd3101;
	ld.global.f32 	%f775, [%rd3102];
	mad.lo.s32 	%r3662, %r1580, %r2084, %r1566;
	mul.wide.s32 	%rd3103, %r3662, 4;
	add.s64 	%rd3104, %rd1, %rd3103;
	st.global.f32 	[%rd3104], %f775;
$L__BB2_2375:
	add.s32 	%r1581, %r1579, %r4;
	setp.gt.u32 	%p1601, %r1581, 31;
	@%p1601 bra 	$L__BB2_2450;
	add.s32 	%r1582, %r1580, %r4;
	setp.ge.s32 	%p1602, %r1582, %r2085;
	@%p1602 bra 	$L__BB2_2378;
	add.s32 	%r3663, %r1582, %r1567;
	mul.wide.s32 	%rd3105, %r3663, 4;
	add.s64 	%rd3106, %rd2, %rd3105;
	ld.global.f32 	%f776, [%rd3106];
	mad.lo.s32 	%r3664, %r1582, %r2084, %r1566;
	mul.wide.s32 	%rd3107, %r3664, 4;
	add.s64 	%rd3108, %rd1, %rd3107;
	st.global.f32 	[%rd3108], %f776;
$L__BB2_2378:
	add.s32 	%r1583, %r1581, %r4;
	setp.gt.u32 	%p1603, %r1583, 31;
	@%p1603 bra 	$L__BB2_2450;
	add.s32 	%r1584, %r1582, %r4;
	setp.ge.s32 	%p1604, %r1584, %r2085;
	@%p1604 bra 	$L__BB2_2381;
	add.s32 	%r3665, %r1584, %r1567;
	mul.wide.s32 	%rd3109, %r3665, 4;
	add.s64 	%rd3110, %rd2, %rd3109;
	ld.global.f32 	%f777, [%rd3110];
	mad.lo.s32 	%r3666, %r1584, %r2084, %r1566;
	mul.wide.s32 	%rd3111, %r3666, 4;
	add.s64 	%rd3112, %rd1, %rd3111;
	st.global.f32 	[%rd3112], %f777;
$L__BB2_2381:
	add.s32 	%r1585, %r1583, %r4;
	setp.gt.u32 	%p1605, %r1585, 31;
	@%p1605 bra 	$L__BB2_2450;
	add.s32 	%r1586, %r1584, %r4;
	setp.ge.s32 	%p1606, %r1586, %r2085;
	@%p1606 bra 	$L__BB2_2384;
	add.s32 	%r3667, %r1586, %r1567;
	mul.wide.s32 	%rd3113, %r3667, 4;
	add.s64 	%rd3114, %rd2, %rd3113;
	ld.global.f32 	%f778, [%rd3114];
	mad.lo.s32 	%r3668, %r1586, %r2084, %r1566;
	mul.wide.s32 	%rd3115, %r3668, 4;
	add.s64 	%rd3116, %rd1, %rd3115;
	st.global.f32 	[%rd3116], %f778;
$L__BB2_2384:
	add.s32 	%r1587, %r1585, %r4;
	setp.gt.u32 	%p1607, %r1587, 31;
	@%p1607 bra 	$L__BB2_2450;
	add.s32 	%r1588, %r1586, %r4;
	setp.ge.s32 	%p1608, %r1588, %r2085;
	@%p1608 bra 	$L__BB2_2387;
	add.s32 	%r3669, %r1588, %r1567;
	mul.wide.s32 	%rd3117, %r3669, 4;
	add.s64 	%rd3118, %rd2, %rd3117;
	ld.global.f32 	%f779, [%rd3118];
	mad.lo.s32 	%r3670, %r1588, %r2084, %r1566;
	mul.wide.s32 	%rd3119, %r3670, 4;
	add.s64 	%rd3120, %rd1, %rd3119;
	st.global.f32 	[%rd3120], %f779;
$L__BB2_2387:
	add.s32 	%r1589, %r1587, %r4;
	setp.gt.u32 	%p1609, %r1589, 31;
	@%p1609 bra 	$L__BB2_2450;
	add.s32 	%r1590, %r1588, %r4;
	setp.ge.s32 	%p1610, %r1590, %r2085;
	@%p1610 bra 	$L__BB2_2390;
	add.s32 	%r3671, %r1590, %r1567;
	mul.wide.s32 	%rd3121, %r3671, 4;
	add.s64 	%rd3122, %rd2, %rd3121;
	ld.global.f32 	%f780, [%rd3122];
	mad.lo.s32 	%r3672, %r1590, %r2084, %r1566;
	mul.wide.s32 	%rd3123, %r3672, 4;
	add.s64 	%rd3124, %rd1, %rd3123;
	st.global.f32 	[%rd3124], %f780;
$L__BB2_2390:
	add.s32 	%r1591, %r1589, %r4;
	setp.gt.u32 	%p1611, %r1591, 31;
	@%p1611 bra 	$L__BB2_2450;
	add.s32 	%r1592, %r1590, %r4;
	setp.ge.s32 	%p1612, %r1592, %r2085;
	@%p1612 bra 	$L__BB2_2393;
	add.s32 	%r3673, %r1592, %r1567;
	mul.wide.s32 	%rd3125, %r3673, 4;
	add.s64 	%rd3126, %rd2, %rd3125;
	ld.global.f32 	%f781, [%rd3126];
	mad.lo.s32 	%r3674, %r1592, %r2084, %r1566;
	mul.wide.s32 	%rd3127, %r3674, 4;
	add.s64 	%rd3128, %rd1, %rd3127;
	st.global.f32 	[%rd3128], %f781;
$L__BB2_2393:
	add.s32 	%r1593, %r1591, %r4;
	setp.gt.u32 	%p1613, %r1593, 31;
	@%p1613 bra 	$L__BB2_2450;
	add.s32 	%r1594, %r1592, %r4;
	setp.ge.s32 	%p1614, %r1594, %r2085;
	@%p1614 bra 	$L__BB2_2396;
	add.s32 	%r3675, %r1594, %r1567;
	mul.wide.s32 	%rd3129, %r3675, 4;
	add.s64 	%rd3130, %rd2, %rd3129;
	ld.global.f32 	%f782, [%rd3130];
	mad.lo.s32 	%r3676, %r1594, %r2084, %r1566;
	mul.wide.s32 	%rd3131, %r3676, 4;
	add.s64 	%rd3132, %rd1, %rd3131;
	st.global.f32 	[%rd3132], %f782;
$L__BB2_2396:
	add.s32 	%r1595, %r1593, %r4;
	setp.gt.u32 	%p1615, %r1595, 31;
	@%p1615 bra 	$L__BB2_2450;
	add.s32 	%r1596, %r1594, %r4;
	setp.ge.s32 	%p1616, %r1596, %r2085;
	@%p1616 bra 	$L__BB2_2399;
	add.s32 	%r3677, %r1596, %r1567;
	mul.wide.s32 	%rd3133, %r3677, 4;
	add.s64 	%rd3134, %rd2, %rd3133;
	ld.global.f32 	%f783, [%rd3134];
	mad.lo.s32 	%r3678, %r1596, %r2084, %r1566;
	mul.wide.s32 	%rd3135, %r3678, 4;
	add.s64 	%rd3136, %rd1, %rd3135;
	st.global.f32 	[%rd3136], %f783;
$L__BB2_2399:
	add.s32 	%r1597, %r1595, %r4;
	setp.gt.u32 	%p1617, %r1597, 31;
	@%p1617 bra 	$L__BB2_2450;
	add.s32 	%r1598, %r1596, %r4;
	setp.ge.s32 	%p1618, %r1598, %r2085;
	@%p1618 bra 	$L__BB2_2402;
	add.s32 	%r3679, %r1598, %r1567;
	mul.wide.s32 	%rd3137, %r3679, 4;
	add.s64 	%rd3138, %rd2, %rd3137;
	ld.global.f32 	%f784, [%rd3138];
	mad.lo.s32 	%r3680, %r1598, %r2084, %r1566;
	mul.wide.s32 	%rd3139, %r3680, 4;
	add.s64 	%rd3140, %rd1, %rd3139;
	st.global.f32 	[%rd3140], %f784;
$L__BB2_2402:
	add.s32 	%r1599, %r1597, %r4;
	setp.gt.u32 	%p1619, %r1599, 31;
	@%p1619 bra 	$L__BB2_2450;
	add.s32 	%r1600, %r1598, %r4;
	setp.ge.s32 	%p1620, %r1600, %r2085;
	@%p1620 bra 	$L__BB2_2405;
	add.s32 	%r3681, %r1600, %r1567;
	mul.wide.s32 	%rd3141, %r3681, 4;
	add.s64 	%rd3142, %rd2, %rd3141;
	ld.global.f32 	%f785, [%rd3142];
	mad.lo.s32 	%r3682, %r1600, %r2084, %r1566;
	mul.wide.s32 	%rd3143, %r3682, 4;
	add.s64 	%rd3144, %rd1, %rd3143;
	st.global.f32 	[%rd3144], %f785;
$L__BB2_2405:
	add.s32 	%r1601, %r1599, %r4;
	setp.gt.u32 	%p1621, %r1601, 31;
	@%p1621 bra 	$L__BB2_2450;
	add.s32 	%r1602, %r1600, %r4;
	setp.ge.s32 	%p1622, %r1602, %r2085;
	@%p1622 bra 	$L__BB2_2408;
	add.s32 	%r3683, %r1602, %r1567;
	mul.wide.s32 	%rd3145, %r3683, 4;
	add.s64 	%rd3146, %rd2, %rd3145;
	ld.global.f32 	%f786, [%rd3146];
	mad.lo.s32 	%r3684, %r1602, %r2084, %r1566;
	mul.wide.s32 	%rd3147, %r3684, 4;
	add.s64 	%rd3148, %rd1, %rd3147;
	st.global.f32 	[%rd3148], %f786;
$L__BB2_2408:
	add.s32 	%r1603, %r1601, %r4;
	setp.gt.u32 	%p1623, %r1603, 31;
	@%p1623 bra 	$L__BB2_2450;
	add.s32 	%r1604, %r1602, %r4;
	setp.ge.s32 	%p1624, %r1604, %r2085;
	@%p1624 bra 	$L__BB2_2411;
	add.s32 	%r3685, %r1604, %r1567;
	mul.wide.s32 	%rd3149, %r3685, 4;
	add.s64 	%rd3150, %rd2, %rd3149;
	ld.global.f32 	%f787, [%rd3150];
	mad.lo.s32 	%r3686, %r1604, %r2084, %r1566;
	mul.wide.s32 	%rd3151, %r3686, 4;
	add.s64 	%rd3152, %rd1, %rd3151;
	st.global.f32 	[%rd3152], %f787;
$L__BB2_2411:
	add.s32 	%r1605, %r1603, %r4;
	setp.gt.u32 	%p1625, %r1605, 31;
	@%p1625 bra 	$L__BB2_2450;
	add.s32 	%r1606, %r1604, %r4;
	setp.ge.s32 	%p1626, %r1606, %r2085;
	@%p1626 bra 	$L__BB2_2414;
	add.s32 	%r3687, %r1606, %r1567;
	mul.wide.s32 	%rd3153, %r3687, 4;
	add.s64 	%rd3154, %rd2, %rd3153;
	ld.global.f32 	%f788, [%rd3154];
	mad.lo.s32 	%r3688, %r1606, %r2084, %r1566;
	mul.wide.s32 	%rd3155, %r3688, 4;
	add.s64 	%rd3156, %rd1, %rd3155;
	st.global.f32 	[%rd3156], %f788;
$L__BB2_2414:
	add.s32 	%r1607, %r1605, %r4;
	setp.gt.u32 	%p1627, %r1607, 31;
	@%p1627 bra 	$L__BB2_2450;
	add.s32 	%r1608, %r1606, %r4;
	setp.ge.s32 	%p1628, %r1608, %r2085;
	@%p1628 bra 	$L__BB2_2417;
	add.s32 	%r3689, %r1608, %r1567;
	mul.wide.s32 	%rd3157, %r3689, 4;
	add.s64 	%rd3158, %rd2, %rd3157;
	ld.global.f32 	%f789, [%rd3158];
	mad.lo.s32 	%r3690, %r1608, %r2084, %r1566;
	mul.wide.s32 	%rd3159, %r3690, 4;
	add.s64 	%rd3160, %rd1, %rd3159;
	st.global.f32 	[%rd3160], %f789;
$L__BB2_2417:
	add.s32 	%r1609, %r1607, %r4;
	setp.gt.u32 	%p1629, %r1609, 31;
	@%p1629 bra 	$L__BB2_2450;
	add.s32 	%r1610, %r1608, %r4;
	setp.ge.s32 	%p1630, %r1610, %r2085;
	@%p1630 bra 	$L__BB2_2420;
	add.s32 	%r3691, %r1610, %r1567;
	mul.wide.s32 	%rd3161, %r3691, 4;
	add.s64 	%rd3162, %rd2, %rd3161;
	ld.global.f32 	%f790, [%rd3162];
	mad.lo.s32 	%r3692, %r1610, %r2084, %r1566;
	mul.wide.s32 	%rd3163, %r3692, 4;
	add.s64 	%rd3164, %rd1, %rd3163;
	st.global.f32 	[%rd3164], %f790;
$L__BB2_2420:
	add.s32 	%r1611, %r1609, %r4;
	setp.gt.u32 	%p1631, %r1611, 31;
	@%p1631 bra 	$L__BB2_2450;
	add.s32 	%r1612, %r1610, %r4;
	setp.ge.s32 	%p1632, %r1612, %r2085;
	@%p1632 bra 	$L__BB2_2423;
	add.s32 	%r3693, %r1612, %r1567;
	mul.wide.s32 	%rd3165, %r3693, 4;
	add.s64 	%rd3166, %rd2, %rd3165;
	ld.global.f32 	%f791, [%rd3166];
	mad.lo.s32 	%r3694, %r1612, %r2084, %r1566;
	mul.wide.s32 	%rd3167, %r3694, 4;
	add.s64 	%rd3168, %rd1, %rd3167;
	st.global.f32 	[%rd3168], %f791;
$L__BB2_2423:
	add.s32 	%r1613, %r1611, %r4;
	setp.gt.u32 	%p1633, %r1613, 31;
	@%p1633 bra 	$L__BB2_2450;
	add.s32 	%r1614, %r1612, %r4;
	setp.ge.s32 	%p1634, %r1614, %r2085;
	@%p1634 bra 	$L__BB2_2426;
	add.s32 	%r3695, %r1614, %r1567;
	mul.wide.s32 	%rd3169, %r3695, 4;
	add.s64 	%rd3170, %rd2, %rd3169;
	ld.global.f32 	%f792, [%rd3170];
	mad.lo.s32 	%r3696, %r1614, %r2084, %r1566;
	mul.wide.s32 	%rd3171, %r3696, 4;
	add.s64 	%rd3172, %rd1, %rd3171;
	st.global.f32 	[%rd3172], %f792;
$L__BB2_2426:
	add.s32 	%r1615, %r1613, %r4;
	setp.gt.u32 	%p1635, %r1615, 31;
	@%p1635 bra 	$L__BB2_2450;
	add.s32 	%r1616, %r1614, %r4;
	setp.ge.s32 	%p1636, %r1616, %r2085;
	@%p1636 bra 	$L__BB2_2429;
	add.s32 	%r3697, %r1616, %r1567;
	mul.wide.s32 	%rd3173, %r3697, 4;
	add.s64 	%rd3174, %rd2, %rd3173;
	ld.global.f32 	%f793, [%rd3174];
	mad.lo.s32 	%r3698, %r1616, %r2084, %r1566;
	mul.wide.s32 	%rd3175, %r3698, 4;
	add.s64 	%rd3176, %rd1, %rd3175;
	st.global.f32 	[%rd3176], %f793;
$L__BB2_2429:
	add.s32 	%r1617, %r1615, %r4;
	setp.gt.u32 	%p1637, %r1617, 31;
	@%p1637 bra 	$L__BB2_2450;
	add.s32 	%r1618, %r1616, %r4;
	setp.ge.s32 	%p1638, %r1618, %r2085;
	@%p1638 bra 	$L__BB2_2432;
	add.s32 	%r3699, %r1618, %r1567;
	mul.wide.s32 	%rd3177, %r3699, 4;
	add.s64 	%rd3178, %rd2, %rd3177;
	ld.global.f32 	%f794, [%rd3178];
	mad.lo.s32 	%r3700, %r1618, %r2084, %r1566;
	mul.wide.s32 	%rd3179, %r3700, 4;
	add.s64 	%rd3180, %rd1, %rd3179;
	st.global.f32 	[%rd3180], %f794;
$L__BB2_2432:
	add.s32 	%r1619, %r1617, %r4;
	setp.gt.u32 	%p1639, %r1619, 31;
	@%p1639 bra 	$L__BB2_2450;
	add.s32 	%r1620, %r1618, %r4;
	setp.ge.s32 	%p1640, %r1620, %r2085;
	@%p1640 bra 	$L__BB2_2435;
	add.s32 	%r3701, %r1620, %r1567;
	mul.wide.s32 	%rd3181, %r3701, 4;
	add.s64 	%rd3182, %rd2, %rd3181;
	ld.global.f32 	%f795, [%rd3182];
	mad.lo.s32 	%r3702, %r1620, %r2084, %r1566;
	mul.wide.s32 	%rd3183, %r3702, 4;
	add.s64 	%rd3184, %rd1, %rd3183;
	st.global.f32 	[%rd3184], %f795;
$L__BB2_2435:
	add.s32 	%r1621, %r1619, %r4;
	setp.gt.u32 	%p1641, %r1621, 31;
	@%p1641 bra 	$L__BB2_2450;
	add.s32 	%r1622, %r1620, %r4;
	setp.ge.s32 	%p1642, %r1622, %r2085;
	@%p1642 bra 	$L__BB2_2438;
	add.s32 	%r3703, %r1622, %r1567;
	mul.wide.s32 	%rd3185, %r3703, 4;
	add.s64 	%rd3186, %rd2, %rd3185;
	ld.global.f32 	%f796, [%rd3186];
	mad.lo.s32 	%r3704, %r1622, %r2084, %r1566;
	mul.wide.s32 	%rd3187, %r3704, 4;
	add.s64 	%rd3188, %rd1, %rd3187;
	st.global.f32 	[%rd3188], %f796;
$L__BB2_2438:
	add.s32 	%r1623, %r1621, %r4;
	setp.gt.u32 	%p1643, %r1623, 31;
	@%p1643 bra 	$L__BB2_2450;
	add.s32 	%r1624, %r1622, %r4;
	setp.ge.s32 	%p1644, %r1624, %r2085;
	@%p1644 bra 	$L__BB2_2441;
	add.s32 	%r3705, %r1624, %r1567;
	mul.wide.s32 	%rd3189, %r3705, 4;
	add.s64 	%rd3190, %rd2, %rd3189;
	ld.global.f32 	%f797, [%rd3190];
	mad.lo.s32 	%r3706, %r1624, %r2084, %r1566;
	mul.wide.s32 	%rd3191, %r3706, 4;
	add.s64 	%rd3192, %rd1, %rd3191;
	st.global.f32 	[%rd3192], %f797;
$L__BB2_2441:
	add.s32 	%r1625, %r1623, %r4;
	setp.gt.u32 	%p1645, %r1625, 31;
	@%p1645 bra 	$L__BB2_2450;
	add.s32 	%r1626, %r1624, %r4;
	setp.ge.s32 	%p1646, %r1626, %r2085;
	@%p1646 bra 	$L__BB2_2444;
	add.s32 	%r3707, %r1626, %r1567;
	mul.wide.s32 	%rd3193, %r3707, 4;
	add.s64 	%rd3194, %rd2, %rd3193;
	ld.global.f32 	%f798, [%rd3194];
	mad.lo.s32 	%r3708, %r1626, %r2084, %r1566;
	mul.wide.s32 	%rd3195, %r3708, 4;
	add.s64 	%rd3196, %rd1, %rd3195;
	st.global.f32 	[%rd3196], %f798;
$L__BB2_2444:
	add.s32 	%r1627, %r1625, %r4;
	setp.gt.u32 	%p1647, %r1627, 31;
	@%p1647 bra 	$L__BB2_2450;
	add.s32 	%r1628, %r1626, %r4;
	setp.ge.s32 	%p1648, %r1628, %r2085;
	@%p1648 bra 	$L__BB2_2447;
	add.s32 	%r3709, %r1628, %r1567;
	mul.wide.s32 	%rd3197, %r3709, 4;
	add.s64 	%rd3198, %rd2, %rd3197;
	ld.global.f32 	%f799, [%rd3198];
	mad.lo.s32 	%r3710, %r1628, %r2084, %r1566;
	mul.wide.s32 	%rd3199, %r3710, 4;
	add.s64 	%rd3200, %rd1, %rd3199;
	st.global.f32 	[%rd3200], %f799;
$L__BB2_2447:
	add.s32 	%r3711, %r1627, %r4;
	setp.gt.u32 	%p1649, %r3711, 31;
	@%p1649 bra 	$L__BB2_2450;
	add.s32 	%r1629, %r1628, %r4;
	setp.ge.s32 	%p1650, %r1629, %r2085;
	@%p1650 bra 	$L__BB2_2450;
	add.s32 	%r3712, %r1629, %r1567;
	mul.wide.s32 	%rd3201, %r3712, 4;
	add.s64 	%rd3202, %rd2, %rd3201;
	ld.global.f32 	%f800, [%rd3202];
	mad.lo.s32 	%r3713, %r1629, %r2084, %r1566;
	mul.wide.s32 	%rd3203, %r3713, 4;
	add.s64 	%rd3204, %rd1, %rd3203;
	st.global.f32 	[%rd3204], %f800;
$L__BB2_2450:
	add.s32 	%r1630, %r1565, %r5;
	setp.gt.u32 	%p1651, %r1630, 31;
	@%p1651 bra 	$L__BB2_3135;
	add.s32 	%r1631, %r1566, %r5;
	setp.ge.s32 	%p1652, %r1631, %r2084;
	@%p1652 bra 	$L__BB2_3135;
	setp.gt.u32 	%p1653, %r3, 31;
	@%p1653 bra 	$L__BB2_2548;
	mul.lo.s32 	%r1632, %r1631, %r2085;
	add.s32 	%r1633, %r3, %r1;
	setp.ge.s32 	%p1654, %r1633, %r2085;
	@%p1654 bra 	$L__BB2_2455;
	add.s32 	%r3714, %r1633, %r1632;
	mul.wide.s32 	%rd3205, %r3714, 4;
	add.s64 	%rd3206, %rd2, %rd3205;
	ld.global.f32 	%f801, [%rd3206];
	mad.lo.s32 	%r3715, %r1633, %r2084, %r1631;
	mul.wide.s32 	%rd3207, %r3715, 4;
	add.s64 	%rd3208, %rd1, %rd3207;
	st.global.f32 	[%rd3208], %f801;
$L__BB2_2455:
	add.s32 	%r1634, %r3, %r4;
	setp.gt.u32 	%p1655, %r1634, 31;
	@%p1655 bra 	$L__BB2_2548;
	add.s32 	%r1635, %r1633, %r4;
	setp.ge.s32 	%p1656, %r1635, %r2085;
	@%p1656 bra 	$L__BB2_2458;
	add.s32 	%r3716, %r1635, %r1632;
	mul.wide.s32 	%rd3209, %r3716, 4;
	add.s64 	%rd3210, %rd2, %rd3209;
	ld.global.f32 	%f802, [%rd3210];
	mad.lo.s32 	%r3717, %r1635, %r2084, %r1631;
	mul.wide.s32 	%rd3211, %r3717, 4;
	add.s64 	%rd3212, %rd1, %rd3211;
	st.global.f32 	[%rd3212], %f802;
$L__BB2_2458:
	add.s32 	%r1636, %r1634, %r4;
	setp.gt.u32 	%p1657, %r1636, 31;
	@%p1657 bra 	$L__BB2_2548;
	add.s32 	%r1637, %r1635, %r4;
	setp.ge.s32 	%p1658, %r1637, %r2085;
	@%p1658 bra 	$L__BB2_2461;
	add.s32 	%r3718, %r1637, %r1632;
	mul.wide.s32 	%rd3213, %r3718, 4;
	add.s64 	%rd3214, %rd2, %rd3213;
	ld.global.f32 	%f803, [%rd3214];
	mad.lo.s32 	%r3719, %r1637, %r2084, %r1631;
	mul.wide.s32 	%rd3215, %r3719, 4;
	add.s64 	%rd3216, %rd1, %rd3215;
	st.global.f32 	[%rd3216], %f803;
$L__BB2_2461:
	add.s32 	%r1638, %r1636, %r4;
	setp.gt.u32 	%p1659, %r1638, 31;
	@%p1659 bra 	$L__BB2_2548;
	add.s32 	%r1639, %r1637, %r4;
	setp.ge.s32 	%p1660, %r1639, %r2085;
	@%p1660 bra 	$L__BB2_2464;
	add.s32 	%r3720, %r1639, %r1632;
	mul.wide.s32 	%rd3217, %r3720, 4;
	add.s64 	%rd3218, %rd2, %rd3217;
	ld.global.f32 	%f804, [%rd3218];
	mad.lo.s32 	%r3721, %r1639, %r2084, %r1631;
	mul.wide.s32 	%rd3219, %r3721, 4;
	add.s64 	%rd3220, %rd1, %rd3219;
	st.global.f32 	[%rd3220], %f804;
$L__BB2_2464:
	add.s32 	%r1640, %r1638, %r4;
	setp.gt.u32 	%p1661, %r1640, 31;
	@%p1661 bra 	$L__BB2_2548;
	add.s32 	%r1641, %r1639, %r4;
	setp.ge.s32 	%p1662, %r1641, %r2085;
	@%p1662 bra 	$L__BB2_2467;
	add.s32 	%r3722, %r1641, %r1632;
	mul.wide.s32 	%rd3221, %r3722, 4;
	add.s64 	%rd3222, %rd2, %rd3221;
	ld.global.f32 	%f805, [%rd3222];
	mad.lo.s32 	%r3723, %r1641, %r2084, %r1631;
	mul.wide.s32 	%rd3223, %r3723, 4;
	add.s64 	%rd3224, %rd1, %rd3223;
	st.global.f32 	[%rd3224], %f805;
$L__BB2_2467:
	add.s32 	%r1642, %r1640, %r4;
	setp.gt.u32 	%p1663, %r1642, 31;
	@%p1663 bra 	$L__BB2_2548;
	add.s32 	%r1643, %r1641, %r4;
	setp.ge.s32 	%p1664, %r1643, %r2085;
	@%p1664 bra 	$L__BB2_2470;
	add.s32 	%r3724, %r1643, %r1632;
	mul.wide.s32 	%rd3225, %r3724, 4;
	add.s64 	%rd3226, %rd2, %rd3225;
	ld.global.f32 	%f806, [%rd3226];
	mad.lo.s32 	%r3725, %r1643, %r2084, %r1631;
	mul.wide.s32 	%rd3227, %r3725, 4;
	add.s64 	%rd3228, %rd1, %rd3227;
	st.global.f32 	[%rd3228], %f806;
$L__BB2_2470:
	add.s32 	%r1644, %r1642, %r4;
	setp.gt.u32 	%p1665, %r1644, 31;
	@%p1665 bra 	$L__BB2_2548;
	add.s32 	%r1645, %r1643, %r4;
	setp.ge.s32 	%p1666, %r1645, %r2085;
	@%p1666 bra 	$L__BB2_2473;
	add.s32 	%r3726, %r1645, %r1632;
	mul.wide.s32 	%rd3229, %r3726, 4;
	add.s64 	%rd3230, %rd2, %rd3229;
	ld.global.f32 	%f807, [%rd3230];
	mad.lo.s32 	%r3727, %r1645, %r2084, %r1631;
	mul.wide.s32 	%rd3231, %r3727, 4;
	add.s64 	%rd3232, %rd1, %rd3231;
	st.global.f32 	[%rd3232], %f807;
$L__BB2_2473:
	add.s32 	%r1646, %r1644, %r4;
	setp.gt.u32 	%p1667, %r1646, 31;
	@%p1667 bra 	$L__BB2_2548;
	add.s32 	%r1647, %r1645, %r4;
	setp.ge.s32 	%p1668, %r1647, %r2085;
	@%p1668 bra 	$L__BB2_2476;
	add.s32 	%r3728, %r1647, %r1632;
	mul.wide.s32 	%rd3233, %r3728, 4;
	add.s64 	%rd3234, %rd2, %rd3233;
	ld.global.f32 	%f808, [%rd3234];
	mad.lo.s32 	%r3729, %r1647, %r2084, %r1631;
	mul.wide.s32 	%rd3235, %r3729, 4;
	add.s64 	%rd3236, %rd1, %rd3235;
	st.global.f32 	[%rd3236], %f808;
$L__BB2_2476:
	add.s32 	%r1648, %r1646, %r4;
	setp.gt.u32 	%p1669, %r1648, 31;
	@%p1669 bra 	$L__BB2_2548;
	add.s32 	%r1649, %r1647, %r4;
	setp.ge.s32 	%p1670, %r1649, %r2085;
	@%p1670 bra 	$L__BB2_2479;
	add.s32 	%r3730, %r1649, %r1632;
	mul.wide.s32 	%rd3237, %r3730, 4;
	add.s64 	%rd3238, %rd2, %rd3237;
	ld.global.f32 	%f809, [%rd3238];
	mad.lo.s32 	%r3731, %r1649, %r2084, %r1631;
	mul.wide.s32 	%rd3239, %r3731, 4;
	add.s64 	%rd3240, %rd1, %rd3239;
	st.global.f32 	[%rd3240], %f809;
$L__BB2_2479:
	add.s32 	%r1650, %r1648, %r4;
	setp.gt.u32 	%p1671, %r1650, 31;
	@%p1671 bra 	$L__BB2_2548;
	add.s32 	%r1651, %r1649, %r4;
	setp.ge.s32 	%p1672, %r1651, %r2085;
	@%p1672 bra 	$L__BB2_2482;
	add.s32 	%r3732, %r1651, %r1632;
	mul.wide.s32 	%rd3241, %r3732, 4;
	add.s64 	%rd3242, %rd2, %rd3241;
	ld.global.f32 	%f810, [%rd3242];
	mad.lo.s32 	%r3733, %r1651, %r2084, %r1631;
	mul.wide.s32 	%rd3243, %r3733, 4;
	add.s64 	%rd3244, %rd1, %rd3243;
	st.global.f32 	[%rd3244], %f810;
$L__BB2_2482:
	add.s32 	%r1652, %r1650, %r4;
	setp.gt.u32 	%p1673, %r1652, 31;
	@%p1673 bra 	$L__BB2_2548;
	add.s32 	%r1653, %r1651, %r4;
	setp.ge.s32 	%p1674, %r1653, %r2085;
	@%p1674 bra 	$L__BB2_2485;
	add.s32 	%r3734, %r1653, %r1632;
	mul.wide.s32 	%rd3245, %r3734, 4;
	add.s64 	%rd3246, %rd2, %rd3245;
	ld.global.f32 	%f811, [%rd3246];
	mad.lo.s32 	%r3735, %r1653, %r2084, %r1631;
	mul.wide.s32 	%rd3247, %r3735, 4;
	add.s64 	%rd3248, %rd1, %rd3247;
	st.global.f32 	[%rd3248], %f811;
$L__BB2_2485:
	add.s32 	%r1654, %r1652, %r4;
	setp.gt.u32 	%p1675, %r1654, 31;
	@%p1675 bra 	$L__BB2_2548;
	add.s32 	%r1655, %r1653, %r4;
	setp.ge.s32 	%p1676, %r1655, %r2085;
	@%p1676 bra 	$L__BB2_2488;
	add.s32 	%r3736, %r1655, %r1632;
	mul.wide.s32 	%rd3249, %r3736, 4;
	add.s64 	%rd3250, %rd2, %rd3249;
	ld.global.f32 	%f812, [%rd3250];
	mad.lo.s32 	%r3737, %r1655, %r2084, %r1631;
	mul.wide.s32 	%rd3251, %r3737, 4;
	add.s64 	%rd3252, %rd1, %rd3251;
	st.global.f32 	[%rd3252], %f812;
$L__BB2_2488:
	add.s32 	%r1656, %r1654, %r4;
	setp.gt.u32 	%p1677, %r1656, 31;
	@%p1677 bra 	$L__BB2_2548;
	add.s32 	%r1657, %r1655, %r4;
	setp.ge.s32 	%p1678, %r1657, %r2085;
	@%p1678 bra 	$L__BB2_2491;
	add.s32 	%r3738, %r1657, %r1632;
	mul.wide.s32 	%rd3253, %r3738, 4;
	add.s64 	%rd3254, %rd2, %rd3253;
	ld.global.f32 	%f813, [%rd3254];
	mad.lo.s32 	%r3739, %r1657, %r2084, %r1631;
	mul.wide.s32 	%rd3255, %r3739, 4;
	add.s64 	%rd3256, %rd1, %rd3255;
	st.global.f32 	[%rd3256], %f813;
$L__BB2_2491:
	add.s32 	%r1658, %r1656, %r4;
	setp.gt.u32 	%p1679, %r1658, 31;
	@%p1679 bra 	$L__BB2_2548;
	add.s32 	%r1659, %r1657, %r4;
	setp.ge.s32 	%p1680, %r1659, %r2085;
	@%p1680 bra 	$L__BB2_2494;
	add.s32 	%r3740, %r1659, %r1632;
	mul.wide.s32 	%rd3257, %r3740, 4;
	add.s64 	%rd3258, %rd2, %rd3257;
	ld.global.f32 	%f814, [%rd3258];
	mad.lo.s32 	%r3741, %r1659, %r2084, %r1631;
	mul.wide.s32 	%rd3259, %r3741, 4;
	add.s64 	%rd3260, %rd1, %rd3259;
	st.global.f32 	[%rd3260], %f814;
$L__BB2_2494:
	add.s32 	%r1660, %r1658, %r4;
	setp.gt.u32 	%p1681, %r1660, 31;
	@%p1681 bra 	$L__BB2_2548;
	add.s32 	%r1661, %r1659, %r4;
	setp.ge.s32 	%p1682, %r1661, %r2085;
	@%p1682 bra 	$L__BB2_2497;
	add.s32 	%r3742, %r1661, %r1632;
	mul.wide.s32 	%rd3261, %r3742, 4;
	add.s64 	%rd3262, %rd2, %rd3261;
	ld.global.f32 	%f815, [%rd3262];
	mad.lo.s32 	%r3743, %r1661, %r2084, %r1631;
	mul.wide.s32 	%rd3263, %r3743, 4;
	add.s64 	%rd3264, %rd1, %rd3263;
	st.global.f32 	[%rd3264], %f815;
$L__BB2_2497:
	add.s32 	%r1662, %r1660, %r4;
	setp.gt.u32 	%p1683, %r1662, 31;
	@%p1683 bra 	$L__BB2_2548;
	add.s32 	%r1663, %r1661, %r4;
	setp.ge.s32 	%p1684, %r1663, %r2085;
	@%p1684 bra 	$L__BB2_2500;
	add.s32 	%r3744, %r1663, %r1632;
	mul.wide.s32 	%rd3265, %r3744, 4;
	add.s64 	%rd3266, %rd2, %rd3265;
	ld.global.f32 	%f816, [%rd3266];
	mad.lo.s32 	%r3745, %r1663, %r2084, %r1631;
	mul.wide.s32 	%rd3267, %r3745, 4;
	add.s64 	%rd3268, %rd1, %rd3267;
	st.global.f32 	[%rd3268], %f816;
$L__BB2_2500:
	add.s32 	%r1664, %r1662, %r4;
	setp.gt.u32 	%p1685, %r1664, 31;
	@%p1685 bra 	$L__BB2_2548;
	add.s32 	%r1665, %r1663, %r4;
	setp.ge.s32 	%p1686, %r1665, %r2085;
	@%p1686 bra 	$L__BB2_2503;
	add.s32 	%r3746, %r1665, %r1632;
	mul.wide.s32 	%rd3269, %r3746, 4;
	add.s64 	%rd3270, %rd2, %rd3269;
	ld.global.f32 	%f817, [%rd3270];
	mad.lo.s32 	%r3747, %r1665, %r2084, %r1631;
	mul.wide.s32 	%rd3271, %r3747, 4;
	add.s64 	%rd3272, %rd1, %rd3271;
	st.global.f32 	[%rd3272], %f817;
$L__BB2_2503:
	add.s32 	%r1666, %r1664, %r4;
	setp.gt.u32 	%p1687, %r1666, 31;
	@%p1687 bra 	$L__BB2_2548;
	add.s32 	%r1667, %r1665, %r4;
	setp.ge.s32 	%p1688, %r1667, %r2085;
	@%p1688 bra 	$L__BB2_2506;
	add.s32 	%r3748, %r1667, %r1632;
	mul.wide.s32 	%rd3273, %r3748, 4;
	add.s64 	%rd3274, %rd2, %rd3273;
	ld.global.f32 	%f818, [%rd3274];
	mad.lo.s32 	%r3749, %r1667, %r2084, %r1631;
	mul.wide.s32 	%rd3275, %r3749, 4;
	add.s64 	%rd3276, %rd1, %rd3275;
	st.global.f32 	[%rd3276], %f818;
$L__BB2_2506:
	add.s32 	%r1668, %r1666, %r4;
	setp.gt.u32 	%p1689, %r1668, 31;
	@%p1689 bra 	$L__BB2_2548;
	add.s32 	%r1669, %r1667, %r4;
	setp.ge.s32 	%p1690, %r1669, %r2085;
	@%p1690 bra 	$L__BB2_2509;
	add.s32 	%r3750, %r1669, %r1632;
	mul.wide.s32 	%rd3277, %r3750, 4;
	add.s64 	%rd3278, %rd2, %rd3277;
	ld.global.f32 	%f819, [%rd3278];
	mad.lo.s32 	%r3751, %r1669, %r2084, %r1631;
	mul.wide.s32 	%rd3279, %r3751, 4;
	add.s64 	%rd3280, %rd1, %rd3279;
	st.global.f32 	[%rd3280], %f819;
$L__BB2_2509:
	add.s32 	%r1670, %r1668, %r4;
	setp.gt.u32 	%p1691, %r1670, 31;
	@%p1691 bra 	$L__BB2_2548;
	add.s32 	%r1671, %r1669, %r4;
	setp.ge.s32 	%p1692, %r1671, %r2085;
	@%p1692 bra 	$L__BB2_2512;
	add.s32 	%r3752, %r1671, %r1632;
	mul.wide.s32 	%rd3281, %r3752, 4;
	add.s64 	%rd3282, %rd2, %rd3281;
	ld.global.f32 	%f820, [%rd3282];
	mad.lo.s32 	%r3753, %r1671, %r2084, %r1631;
	mul.wide.s32 	%rd3283, %r3753, 4;
	add.s64 	%rd3284, %rd1, %rd3283;
	st.global.f32 	[%rd3284], %f820;
$L__BB2_2512:
	add.s32 	%r1672, %r1670, %r4;
	setp.gt.u32 	%p1693, %r1672, 31;
	@%p1693 bra 	$L__BB2_2548;
	add.s32 	%r1673, %r1671, %r4;
	setp.ge.s32 	%p1694, %r1673, %r2085;
	@%p1694 bra 	$L__BB2_2515;
	add.s32 	%r3754, %r1673, %r1632;
	mul.wide.s32 	%rd3285, %r3754, 4;
	add.s64 	%rd3286, %rd2, %rd3285;
	ld.global.f32 	%f821, [%rd3286];
	mad.lo.s32 	%r3755, %r1673, %r2084, %r1631;
	mul.wide.s32 	%rd3287, %r3755, 4;
	add.s64 	%rd3288, %rd1, %rd3287;
	st.global.f32 	[%rd3288], %f821;
$L__BB2_2515:
	add.s32 	%r1674, %r1672, %r4;
	setp.gt.u32 	%p1695, %r1674, 31;
	@%p1695 bra 	$L__BB2_2548;
	add.s32 	%r1675, %r1673, %r4;
	setp.ge.s32 	%p1696, %r1675, %r2085;
	@%p1696 bra 	$L__BB2_2518;
	add.s32 	%r3756, %r1675, %r1632;
	mul.wide.s32 	%rd3289, %r3756, 4;
	add.s64 	%rd3290, %rd2, %rd3289;
	ld.global.f32 	%f822, [%rd3290];
	mad.lo.s32 	%r3757, %r1675, %r2084, %r1631;
	mul.wide.s32 	%rd3291, %r3757, 4;
	add.s64 	%rd3292, %rd1, %rd3291;
	st.global.f32 	[%rd3292], %f822;
$L__BB2_2518:
	add.s32 	%r1676, %r1674, %r4;
	setp.gt.u32 	%p1697, %r1676, 31;
	@%p1697 bra 	$L__BB2_2548;
	add.s32 	%r1677, %r1675, %r4;
	setp.ge.s32 	%p1698, %r1677, %r2085;
	@%p1698 bra 	$L__BB2_2521;
	add.s32 	%r3758, %r1677, %r1632;
	mul.wide.s32 	%rd3293, %r3758, 4;
	add.s64 	%rd3294, %rd2, %rd3293;
	ld.global.f32 	%f823, [%rd3294];
	mad.lo.s32 	%r3759, %r1677, %r2084, %r1631;
	mul.wide.s32 	%rd3295, %r3759, 4;
	add.s64 	%rd3296, %rd1, %rd3295;
	st.global.f32 	[%rd3296], %f823;
$L__BB2_2521:
	add.s32 	%r1678, %r1676, %r4;
	setp.gt.u32 	%p1699, %r1678, 31;
	@%p1699 bra 	$L__BB2_2548;
	add.s32 	%r1679, %r1677, %r4;
	setp.ge.s32 	%p1700, %r1679, %r2085;
	@%p1700 bra 	$L__BB2_2524;
	add.s32 	%r3760, %r1679, %r1632;
	mul.wide.s32 	%rd3297, %r3760, 4;
	add.s64 	%rd3298, %rd2, %rd3297;
	ld.global.f32 	%f824, [%rd3298];
	mad.lo.s32 	%r3761, %r1679, %r2084, %r1631;
	mul.wide.s32 	%rd3299, %r3761, 4;
	add.s64 	%rd3300, %rd1, %rd3299;
	st.global.f32 	[%rd3300], %f824;
$L__BB2_2524:
	add.s32 	%r1680, %r1678, %r4;
	setp.gt.u32 	%p1701, %r1680, 31;
	@%p1701 bra 	$L__BB2_2548;
	add.s32 	%r1681, %r1679, %r4;
	setp.ge.s32 	%p1702, %r1681, %r2085;
	@%p1702 bra 	$L__BB2_2527;
	add.s32 	%r3762, %r1681, %r1632;
	mul.wide.s32 	%rd3301, %r3762, 4;
	add.s64 	%rd3302, %rd2, %rd3301;
	ld.global.f32 	%f825, [%rd3302];
	mad.lo.s32 	%r3763, %r1681, %r2084, %r1631;
	mul.wide.s32 	%rd3303, %r3763, 4;
	add.s64 	%rd3304, %rd1, %rd3303;
	st.global.f32 	[%rd3304], %f825;
$L__BB2_2527:
	add.s32 	%r1682, %r1680, %r4;
	setp.gt.u32 	%p1703, %r1682, 31;
	@%p1703 bra 	$L__BB2_2548;
	add.s32 	%r1683, %r1681, %r4;
	setp.ge.s32 	%p1704, %r1683, %r2085;
	@%p1704 bra 	$L__BB2_2530;
	add.s32 	%r3764, %r1683, %r1632;
	mul.wide.s32 	%rd3305, %r3764, 4;
	add.s64 	%rd3306, %rd2, %rd3305;
	ld.global.f32 	%f826, [%rd3306];
	mad.lo.s32 	%r3765, %r1683, %r2084, %r1631;
	mul.wide.s32 	%rd3307, %r3765, 4;
	add.s64 	%rd3308, %rd1, %rd3307;
	st.global.f32 	[%rd3308], %f826;
$L__BB2_2530:
	add.s32 	%r1684, %r1682, %r4;
	setp.gt.u32 	%p1705, %r1684, 31;
	@%p1705 bra 	$L__BB2_2548;
	add.s32 	%r1685, %r1683, %r4;
	setp.ge.s32 	%p1706, %r1685, %r2085;
	@%p1706 bra 	$L__BB2_2533;
	add.s32 	%r3766, %r1685, %r1632;
	mul.wide.s32 	%rd3309, %r3766, 4;
	add.s64 	%rd3310, %rd2, %rd3309;
	ld.global.f32 	%f827, [%rd3310];
	mad.lo.s32 	%r3767, %r1685, %r2084, %r1631;
	mul.wide.s32 	%rd3311, %r3767, 4;
	add.s64 	%rd3312, %rd1, %rd3311;
	st.global.f32 	[%rd3312], %f827;
$L__BB2_2533:
	add.s32 	%r1686, %r1684, %r4;
	setp.gt.u32 	%p1707, %r1686, 31;
	@%p1707 bra 	$L__BB2_2548;
	add.s32 	%r1687, %r1685, %r4;
	setp.ge.s32 	%p1708, %r1687, %r2085;
	@%p1708 bra 	$L__BB2_2536;
	add.s32 	%r3768, %r1687, %r1632;
	mul.wide.s32 	%rd3313, %r3768, 4;
	add.s64 	%rd3314, %rd2, %rd3313;
	ld.global.f32 	%f828, [%rd3314];
	mad.lo.s32 	%r3769, %r1687, %r2084, %r1631;
	mul.wide.s32 	%rd3315, %r3769, 4;
	add.s64 	%rd3316, %rd1, %rd3315;
	st.global.f32 	[%rd3316], %f828;
$L__BB2_2536:
	add.s32 	%r1688, %r1686, %r4;
	setp.gt.u32 	%p1709, %r1688, 31;
	@%p1709 bra 	$L__BB2_2548;
	add.s32 	%r1689, %r1687, %r4;
	setp.ge.s32 	%p1710, %r1689, %r2085;
	@%p1710 bra 	$L__BB2_2539;
	add.s32 	%r3770, %r1689, %r1632;
	mul.wide.s32 	%rd3317, %r3770, 4;
	add.s64 	%rd3318, %rd2, %rd3317;
	ld.global.f32 	%f829, [%rd3318];
	mad.lo.s32 	%r3771, %r1689, %r2084, %r1631;
	mul.wide.s32 	%rd3319, %r3771, 4;
	add.s64 	%rd3320, %rd1, %rd3319;
	st.global.f32 	[%rd3320], %f829;
$L__BB2_2539:
	add.s32 	%r1690, %r1688, %r4;
	setp.gt.u32 	%p1711, %r1690, 31;
	@%p1711 bra 	$L__BB2_2548;
	add.s32 	%r1691, %r1689, %r4;
	setp.ge.s32 	%p1712, %r1691, %r2085;
	@%p1712 bra 	$L__BB2_2542;
	add.s32 	%r3772, %r1691, %r1632;
	mul.wide.s32 	%rd3321, %r3772, 4;
	add.s64 	%rd3322, %rd2, %rd3321;
	ld.global.f32 	%f830, [%rd3322];
	mad.lo.s32 	%r3773, %r1691, %r2084, %r1631;
	mul.wide.s32 	%rd3323, %r3773, 4;
	add.s64 	%rd3324, %rd1, %rd3323;
	st.global.f32 	[%rd3324], %f830;
$L__BB2_2542:
	add.s32 	%r1692, %r1690, %r4;
	setp.gt.u32 	%p1713, %r1692, 31;
	@%p1713 bra 	$L__BB2_2548;
	add.s32 	%r1693, %r1691, %r4;
	setp.ge.s32 	%p1714, %r1693, %r2085;
	@%p1714 bra 	$L__BB2_2545;
	add.s32 	%r3774, %r1693, %r1632;
	mul.wide.s32 	%rd3325, %r3774, 4;
	add.s64 	%rd3326, %rd2, %rd3325;
	ld.global.f32 	%f831, [%rd3326];
	mad.lo.s32 	%r3775, %r1693, %r2084, %r1631;
	mul.wide.s32 	%rd3327, %r3775, 4;
	add.s64 	%rd3328, %rd1, %rd3327;
	st.global.f32 	[%rd3328], %f831;
$L__BB2_2545:
	add.s32 	%r3776, %r1692, %r4;
	setp.gt.u32 	%p1715, %r3776, 31;
	@%p1715 bra 	$L__BB2_2548;
	add.s32 	%r1694, %r1693, %r4;
	setp.ge.s32 	%p1716, %r1694, %r2085;
	@%p1716 bra 	$L__BB2_2548;
	add.s32 	%r3777, %r1694, %r1632;
	mul.wide.s32 	%rd3329, %r3777, 4;
	add.s64 	%rd3330, %rd2, %rd3329;
	ld.global.f32 	%f832, [%rd3330];
	mad.lo.s32 	%r3778, %r1694, %r2084, %r1631;
	mul.wide.s32 	%rd3331, %r3778, 4;
	add.s64 	%rd3332, %rd1, %rd3331;
	st.global.f32 	[%rd3332], %f832;
$L__BB2_2548:
	add.s32 	%r1695, %r1630, %r5;
	setp.gt.u32 	%p1717, %r1695, 31;
	@%p1717 bra 	$L__BB2_3135;
	add.s32 	%r1696, %r1631, %r5;
	setp.ge.s32 	%p1718, %r1696, %r2084;
	@%p1718 bra 	$L__BB2_3135;
	setp.gt.u32 	%p1719, %r3, 31;
	@%p1719 bra 	$L__BB2_2646;
	mul.lo.s32 	%r1697, %r1696, %r2085;
	add.s32 	%r1698, %r3, %r1;
	setp.ge.s32 	%p1720, %r1698, %r2085;
	@%p1720 bra 	$L__BB2_2553;
	add.s32 	%r3779, %r1698, %r1697;
	mul.wide.s32 	%rd3333, %r3779, 4;
	add.s64 	%rd3334, %rd2, %rd3333;
	ld.global.f32 	%f833, [%rd3334];
	mad.lo.s32 	%r3780, %r1698, %r2084, %r1696;
	mul.wide.s32 	%rd3335, %r3780, 4;
	add.s64 	%rd3336, %rd1, %rd3335;
	st.global.f32 	[%rd3336], %f833;
$L__BB2_2553:
	add.s32 	%r1699, %r3, %r4;
	setp.gt.u32 	%p1721, %r1699, 31;
	@%p1721 bra 	$L__BB2_2646;
	add.s32 	%r1700, %r1698, %r4;
	setp.ge.s32 	%p1722, %r1700, %r2085;
	@%p1722 bra 	$L__BB2_2556;
	add.s32 	%r3781, %r1700, %r1697;
	mul.wide.s32 	%rd3337, %r3781, 4;
	add.s64 	%rd3338, %rd2, %rd3337;
	ld.global.f32 	%f834, [%rd3338];
	mad.lo.s32 	%r3782, %r1700, %r2084, %r1696;
	mul.wide.s32 	%rd3339, %r3782, 4;
	add.s64 	%rd3340, %rd1, %rd3339;
	st.global.f32 	[%rd3340], %f834;
$L__BB2_2556:
	add.s32 	%r1701, %r1699, %r4;
	setp.gt.u32 	%p1723, %r1701, 31;
	@%p1723 bra 	$L__BB2_2646;
	add.s32 	%r1702, %r1700, %r4;
	setp.ge.s32 	%p1724, %r1702, %r2085;
	@%p1724 bra 	$L__BB2_2559;
	add.s32 	%r3783, %r1702, %r1697;
	mul.wide.s32 	%rd3341, %r3783, 4;
	add.s64 	%rd3342, %rd2, %rd3341;
	ld.global.f32 	%f835, [%rd3342];
	mad.lo.s32 	%r3784, %r1702, %r2084, %r1696;
	mul.wide.s32 	%rd3343, %r3784, 4;
	add.s64 	%rd3344, %rd1, %rd3343;
	st.global.f32 	[%rd3344], %f835;
$L__BB2_2559:
	add.s32 	%r1703, %r1701, %r4;
	setp.gt.u32 	%p1725, %r1703, 31;
	@%p1725 bra 	$L__BB2_2646;
	add.s32 	%r1704, %r1702, %r4;
	setp.ge.s32 	%p1726, %r1704, %r2085;
	@%p1726 bra 	$L__BB2_2562;
	add.s32 	%r3785, %r1704, %r1697;
	mul.wide.s32 	%rd3345, %r3785, 4;
	add.s64 	%rd3346, %rd2, %rd3345;
	ld.global.f32 	%f836, [%rd3346];
	mad.lo.s32 	%r3786, %r1704, %r2084, %r1696;
	mul.wide.s32 	%rd3347, %r3786, 4;
	add.s64 	%rd3348, %rd1, %rd3347;
	st.global.f32 	[%rd3348], %f836;
$L__BB2_2562:
	add.s32 	%r1705, %r1703, %r4;
	setp.gt.u32 	%p1727, %r1705, 31;
	@%p1727 bra 	$L__BB2_2646;
	add.s32 	%r1706, %r1704, %r4;
	setp.ge.s32 	%p1728, %r1706, %r2085;
	@%p1728 bra 	$L__BB2_2565;
	add.s32 	%r3787, %r1706, %r1697;
	mul.wide.s32 	%rd3349, %r3787, 4;
	add.s64 	%rd3350, %rd2, %rd3349;
	ld.global.f32 	%f837, [%rd3350];
	mad.lo.s32 	%r3788, %r1706, %r2084, %r1696;
	mul.wide.s32 	%rd3351, %r3788, 4;
	add.s64 	%rd3352, %rd1, %rd3351;
	st.global.f32 	[%rd3352], %f837;
$L__BB2_2565:
	add.s32 	%r1707, %r1705, %r4;
	setp.gt.u32 	%p1729, %r1707, 31;
	@%p1729 bra 	$L__BB2_2646;
	add.s32 	%r1708, %r1706, %r4;
	setp.ge.s32 	%p1730, %r1708, %r2085;
	@%p1730 bra 	$L__BB2_2568;
	add.s32 	%r3789, %r1708, %r1697;
	mul.wide.s32 	%rd3353, %r3789, 4;
	add.s64 	%rd3354, %rd2, %rd3353;
	ld.global.f32 	%f838, [%rd3354];
	mad.lo.s32 	%r3790, %r1708, %r2084, %r1696;
	mul.wide.s32 	%rd3355, %r3790, 4;
	add.s64 	%rd3356, %rd1, %rd3355;
	st.global.f32 	[%rd3356], %f838;
$L__BB2_2568:
	add.s32 	%r1709, %r1707, %r4;
	setp.gt.u32 	%p1731, %r1709, 31;
	@%p1731 bra 	$L__BB2_2646;
	add.s32 	%r1710, %r1708, %r4;
	setp.ge.s32 	%p1732, %r1710, %r2085;
	@%p1732 bra 	$L__BB2_2571;
	add.s32 	%r3791, %r1710, %r1697;
	mul.wide.s32 	%rd3357, %r3791, 4;
	add.s64 	%rd3358, %rd2, %rd3357;
	ld.global.f32 	%f839, [%rd3358];
	mad.lo.s32 	%r3792, %r1710, %r2084, %r1696;
	mul.wide.s32 	%rd3359, %r3792, 4;
	add.s64 	%rd3360, %rd1, %rd3359;
	st.global.f32 	[%rd3360], %f839;
$L__BB2_2571:
	add.s32 	%r1711, %r1709, %r4;
	setp.gt.u32 	%p1733, %r1711, 31;
	@%p1733 bra 	$L__BB2_2646;
	add.s32 	%r1712, %r1710, %r4;
	setp.ge.s32 	%p1734, %r1712, %r2085;
	@%p1734 bra 	$L__BB2_2574;
	add.s32 	%r3793, %r1712, %r1697;
	mul.wide.s32 	%rd3361, %r3793, 4;
	add.s64 	%rd3362, %rd2, %rd3361;
	ld.global.f32 	%f840, [%rd3362];
	mad.lo.s32 	%r3794, %r1712, %r2084, %r1696;
	mul.wide.s32 	%rd3363, %r3794, 4;
	add.s64 	%rd3364, %rd1, %rd3363;
	st.global.f32 	[%rd3364], %f840;
$L__BB2_2574:
	add.s32 	%r1713, %r1711, %r4;
	setp.gt.u32 	%p1735, %r1713, 31;
	@%p1735 bra 	$L__BB2_2646;
	add.s32 	%r1714, %r1712, %r4;
	setp.ge.s32 	%p1736, %r1714, %r2085;
	@%p1736 bra 	$L__BB2_2577;
	add.s32 	%r3795, %r1714, %r1697;
	mul.wide.s32 	%rd3365, %r3795, 4;
	add.s64 	%rd3366, %rd2, %rd3365;
	ld.global.f32 	%f841, [%rd3366];
	mad.lo.s32 	%r3796, %r1714, %r2084, %r1696;
	mul.wide.s32 	%rd3367, %r3796, 4;
	add.s64 	%rd3368, %rd1, %rd3367;
	st.global.f32 	[%rd3368], %f841;
$L__BB2_2577:
	add.s32 	%r1715, %r1713, %r4;
	setp.gt.u32 	%p1737, %r1715, 31;
	@%p1737 bra 	$L__BB2_2646;
	add.s32 	%r1716, %r1714, %r4;
	setp.ge.s32 	%p1738, %r1716, %r2085;
	@%p1738 bra 	$L__BB2_2580;
	add.s32 	%r3797, %r1716, %r1697;
	mul.wide.s32 	%rd3369, %r3797, 4;
	add.s64 	%rd3370, %rd2, %rd3369;
	ld.global.f32 	%f842, [%rd3370];
	mad.lo.s32 	%r3798, %r1716, %r2084, %r1696;
	mul.wide.s32 	%rd3371, %r3798, 4;
	add.s64 	%rd3372, %rd1, %rd3371;
	st.global.f32 	[%rd3372], %f842;
$L__BB2_2580:
	add.s32 	%r1717, %r1715, %r4;
	setp.gt.u32 	%p1739, %r1717, 31;
	@%p1739 bra 	$L__BB2_2646;
	add.s32 	%r1718, %r1716, %r4;
	setp.ge.s32 	%p1740, %r1718, %r2085;
	@%p1740 bra 	$L__BB2_2583;
	add.s32 	%r3799, %r1718, %r1697;
	mul.wide.s32 	%rd3373, %r3799, 4;
	add.s64 	%rd3374, %rd2, %rd3373;
	ld.global.f32 	%f843, [%rd3374];
	mad.lo.s32 	%r3800, %r1718, %r2084, %r1696;
	mul.wide.s32 	%rd3375, %r3800, 4;
	add.s64 	%rd3376, %rd1, %rd3375;
	st.global.f32 	[%rd3376], %f843;
$L__BB2_2583:
	add.s32 	%r1719, %r1717, %r4;
	setp.gt.u32 	%p1741, %r1719, 31;
	@%p1741 bra 	$L__BB2_2646;
	add.s32 	%r1720, %r1718, %r4;
	setp.ge.s32 	%p1742, %r1720, %r2085;
	@%p1742 bra 	$L__BB2_2586;
	add.s32 	%r3801, %r1720, %r1697;
	mul.wide.s32 	%rd3377, %r3801, 4;
	add.s64 	%rd3378, %rd2, %rd3377;
	ld.global.f32 	%f844, [%rd3378];
	mad.lo.s32 	%r3802, %r1720, %r2084, %r1696;
	mul.wide.s32 	%rd3379, %r3802, 4;
	add.s64 	%rd3380, %rd1, %rd3379;
	st.global.f32 	[%rd3380], %f844;
$L__BB2_2586:
	add.s32 	%r1721, %r1719, %r4;
	setp.gt.u32 	%p1743, %r1721, 31;
	@%p1743 bra 	$L__BB2_2646;
	add.s32 	%r1722, %r1720, %r4;
	setp.ge.s32 	%p1744, %r1722, %r2085;
	@%p1744 bra 	$L__BB2_2589;
	add.s32 	%r3803, %r1722, %r1697;
	mul.wide.s32 	%rd3381, %r3803, 4;
	add.s64 	%rd3382, %rd2, %rd3381;
	ld.global.f32 	%f845, [%rd3382];
	mad.lo.s32 	%r3804, %r1722, %r2084, %r1696;
	mul.wide.s32 	%rd3383, %r3804, 4;
	add.s64 	%rd3384, %rd1, %rd3383;
	st.global.f32 	[%rd3384], %f845;
$L__BB2_2589:
	add.s32 	%r1723, %r1721, %r4;
	setp.gt.u32 	%p1745, %r1723, 31;
	@%p1745 bra 	$L__BB2_2646;
	add.s32 	%r1724, %r1722, %r4;
	setp.ge.s32 	%p1746, %r1724, %r2085;
	@%p1746 bra 	$L__BB2_2592;
	add.s32 	%r3805, %r1724, %r1697;
	mul.wide.s32 	%rd3385, %r3805, 4;
	add.s64 	%rd3386, %rd2, %rd3385;
	ld.global.f32 	%f846, [%rd3386];
	mad.lo.s32 	%r3806, %r1724, %r2084, %r1696;
	mul.wide.s32 	%rd3387, %r3806, 4;
	add.s64 	%rd3388, %rd1, %rd3387;
	st.global.f32 	[%rd3388], %f846;
$L__BB2_2592:
	add.s32 	%r1725, %r1723, %r4;
	setp.gt.u32 	%p1747, %r1725, 31;
	@%p1747 bra 	$L__BB2_2646;
	add.s32 	%r1726, %r1724, %r4;
	setp.ge.s32 	%p1748, %r1726, %r2085;
	@%p1748 bra 	$L__BB2_2595;
	add.s32 	%r3807, %r1726, %r1697;
	mul.wide.s32 	%rd3389, %r3807, 4;
	add.s64 	%rd3390, %rd2, %rd3389;
	ld.global.f32 	%f847, [%rd3390];
	mad.lo.s32 	%r3808, %r1726, %r2084, %r1696;
	mul.wide.s32 	%rd3391, %r3808, 4;
	add.s64 	%rd3392, %rd1, %rd3391;
	st.global.f32 	[%rd3392], %f847;
$L__BB2_2595:
	add.s32 	%r1727, %r1725, %r4;
	setp.gt.u32 	%p1749, %r1727, 31;
	@%p1749 bra 	$L__BB2_2646;
	add.s32 	%r1728, %r1726, %r4;
	setp.ge.s32 	%p1750, %r1728, %r2085;
	@%p1750 bra 	$L__BB2_2598;
	add.s32 	%r3809, %r1728, %r1697;
	mul.wide.s32 	%rd3393, %r3809, 4;
	add.s64 	%rd3394, %rd2, %rd3393;
	ld.global.f32 	%f848, [%rd3394];
	mad.lo.s32 	%r3810, %r1728, %r2084, %r1696;
	mul.wide.s32 	%rd3395, %r3810, 4;
	add.s64 	%rd3396, %rd1, %rd3395;
	st.global.f32 	[%rd3396], %f848;
$L__BB2_2598:
	add.s32 	%r1729, %r1727, %r4;
	setp.gt.u32 	%p1751, %r1729, 31;
	@%p1751 bra 	$L__BB2_2646;
	add.s32 	%r1730, %r1728, %r4;
	setp.ge.s32 	%p1752, %r1730, %r2085;
	@%p1752 bra 	$L__BB2_2601;
	add.s32 	%r3811, %r1730, %r1697;
	mul.wide.s32 	%rd3397, %r3811, 4;
	add.s64 	%rd3398, %rd2, %rd3397;
	ld.global.f32 	%f849, [%rd3398];
	mad.lo.s32 	%r3812, %r1730, %r2084, %r1696;
	mul.wide.s32 	%rd3399, %r3812, 4;
	add.s64 	%rd3400, %rd1, %rd3399;
	st.global.f32 	[%rd3400], %f849;
$L__BB2_2601:
	add.s32 	%r1731, %r1729, %r4;
	setp.gt.u32 	%p1753, %r1731, 31;
	@%p1753 bra 	$L__BB2_2646;
	add.s32 	%r1732, %r1730, %r4;
	setp.ge.s32 	%p1754, %r1732, %r2085;
	@%p1754 bra 	$L__BB2_2604;
	add.s32 	%r3813, %r1732, %r1697;
	mul.wide.s32 	%rd3401, %r3813, 4;
	add.s64 	%rd3402, %rd2, %rd3401;
	ld.global.f32 	%f850, [%rd3402];
	mad.lo.s32 	%r3814, %r1732, %r2084, %r1696;
	mul.wide.s32 	%rd3403, %r3814, 4;
	add.s64 	%rd3404, %rd1, %rd3403;
	st.global.f32 	[%rd3404], %f850;
$L__BB2_2604:
	add.s32 	%r1733, %r1731, %r4;
	setp.gt.u32 	%p1755, %r1733, 31;
	@%p1755 bra 	$L__BB2_2646;
	add.s32 	%r1734, %r1732, %r4;
	setp.ge.s32 	%p1756, %r1734, %r2085;
	@%p1756 bra 	$L__BB2_2607;
	add.s32 	%r3815, %r1734, %r1697;
	mul.wide.s32 	%rd3405, %r3815, 4;
	add.s64 	%rd3406, %rd2, %rd3405;
	ld.global.f32 	%f851, [%rd3406];
	mad.lo.s32 	%r3816, %r1734, %r2084, %r1696;
	mul.wide.s32 	%rd3407, %r3816, 4;
	add.s64 	%rd3408, %rd1, %rd3407;
	st.global.f32 	[%rd3408], %f851;
$L__BB2_2607:
	add.s32 	%r1735, %r1733, %r4;
	setp.gt.u32 	%p1757, %r1735, 31;
	@%p1757 bra 	$L__BB2_2646;
	add.s32 	%r1736, %r1734, %r4;
	setp.ge.s32 	%p1758, %r1736, %r2085;
	@%p1758 bra 	$L__BB2_2610;
	add.s32 	%r3817, %r1736, %r1697;
	mul.wide.s32 	%rd3409, %r3817, 4;
	add.s64 	%rd3410, %rd2, %rd3409;
	ld.global.f32 	%f852, [%rd3410];
	mad.lo.s32 	%r3818, %r1736, %r2084, %r1696;
	mul.wide.s32 	%rd3411, %r3818, 4;
	add.s64 	%rd3412, %rd1, %rd3411;
	st.global.f32 	[%rd3412], %f852;
$L__BB2_2610:
	add.s32 	%r1737, %r1735, %r4;
	setp.gt.u32 	%p1759, %r1737, 31;
	@%p1759 bra 	$L__BB2_2646;
	add.s32 	%r1738, %r1736, %r4;
	setp.ge.s32 	%p1760, %r1738, %r2085;
	@%p1760 bra 	$L__BB2_2613;
	add.s32 	%r3819, %r1738, %r1697;
	mul.wide.s32 	%rd3413, %r3819, 4;
	add.s64 	%rd3414, %rd2, %rd3413;
	ld.global.f32 	%f853, [%rd3414];
	mad.lo.s32 	%r3820, %r1738, %r2084, %r1696;
	mul.wide.s32 	%rd3415, %r3820, 4;
	add.s64 	%rd3416, %rd1, %rd3415;
	st.global.f32 	[%rd3416], %f853;
$L__BB2_2613:
	add.s32 	%r1739, %r1737, %r4;
	setp.gt.u32 	%p1761, %r1739, 31;
	@%p1761 bra 	$L__BB2_2646;
	add.s32 	%r1740, %r1738, %r4;
	setp.ge.s32 	%p1762, %r1740, %r2085;
	@%p1762 bra 	$L__BB2_2616;
	add.s32 	%r3821, %r1740, %r1697;
	mul.wide.s32 	%rd3417, %r3821, 4;
	add.s64 	%rd3418, %rd2, %rd3417;
	ld.global.f32 	%f854, [%rd3418];
	mad.lo.s32 	%r3822, %r1740, %r2084, %r1696;
	mul.wide.s32 	%rd3419, %r3822, 4;
	add.s64 	%rd3420, %rd1, %rd3419;
	st.global.f32 	[%rd3420], %f854;
$L__BB2_2616:
	add.s32 	%r1741, %r1739, %r4;
	setp.gt.u32 	%p1763, %r1741, 31;
	@%p1763 bra 	$L__BB2_2646;
	add.s32 	%r1742, %r1740, %r4;
	setp.ge.s32 	%p1764, %r1742, %r2085;
	@%p1764 bra 	$L__BB2_2619;
	add.s32 	%r3823, %r1742, %r1697;
	mul.wide.s32 	%rd3421, %r3823, 4;
	add.s64 	%rd3422, %rd2, %rd3421;
	ld.global.f32 	%f855, [%rd3422];
	mad.lo.s32 	%r3824, %r1742, %r2084, %r1696;
	mul.wide.s32 	%rd3423, %r3824, 4;
	add.s64 	%rd3424, %rd1, %rd3423;
	st.global.f32 	[%rd3424], %f855;
$L__BB2_2619:
	add.s32 	%r1743, %r1741, %r4;
	setp.gt.u32 	%p1765, %r1743, 31;
	@%p1765 bra 	$L__BB2_2646;
	add.s32 	%r1744, %r1742, %r4;
	setp.ge.s32 	%p1766, %r1744, %r2085;
	@%p1766 bra 	$L__BB2_2622;
	add.s32 	%r3825, %r1744, %r1697;
	mul.wide.s32 	%rd3425, %r3825, 4;
	add.s64 	%rd3426, %rd2, %rd3425;
	ld.global.f32 	%f856, [%rd3426];
	mad.lo.s32 	%r3826, %r1744, %r2084, %r1696;
	mul.wide.s32 	%rd3427, %r3826, 4;
	add.s64 	%rd3428, %rd1, %rd3427;
	st.global.f32 	[%rd3428], %f856;
$L__BB2_2622:
	add.s32 	%r1745, %r1743, %r4;
	setp.gt.u32 	%p1767, %r1745, 31;
	@%p1767 bra 	$L__BB2_2646;
	add.s32 	%r1746, %r1744, %r4;
	setp.ge.s32 	%p1768, %r1746, %r2085;
	@%p1768 bra 	$L__BB2_2625;
	add.s32 	%r3827, %r1746, %r1697;
	mul.wide.s32 	%rd3429, %r3827, 4;
	add.s64 	%rd3430, %rd2, %rd3429;
	ld.global.f32 	%f857, [%rd3430];
	mad.lo.s32 	%r3828, %r1746, %r2084, %r1696;
	mul.wide.s32 	%rd3431, %r3828, 4;
	add.s64 	%rd3432, %rd1, %rd3431;
	st.global.f32 	[%rd3432], %f857;
$L__BB2_2625:
	add.s32 	%r1747, %r1745, %r4;
	setp.gt.u32 	%p1769, %r1747, 31;
	@%p1769 bra 	$L__BB2_2646;
	add.s32 	%r1748, %r1746, %r4;
	setp.ge.s32 	%p1770, %r1748, %r2085;
	@%p1770 bra 	$L__BB2_2628;
	add.s32 	%r3829, %r1748, %r1697;
	mul.wide.s32 	%rd3433, %r3829, 4;
	add.s64 	%rd3434, %rd2, %rd3433;
	ld.global.f32 	%f858, [%rd3434];
	mad.lo.s32 	%r3830, %r1748, %r2084, %r1696;
	mul.wide.s32 	%rd3435, %r3830, 4;
	add.s64 	%rd3436, %rd1, %rd3435;
	st.global.f32 	[%rd3436], %f858;
$L__BB2_2628:
	add.s32 	%r1749, %r1747, %r4;
	setp.gt.u32 	%p1771, %r1749, 31;
	@%p1771 bra 	$L__BB2_2646;
	add.s32 	%r1750, %r1748, %r4;
	setp.ge.s32 	%p1772, %r1750, %r2085;
	@%p1772 bra 	$L__BB2_2631;
	add.s32 	%r3831, %r1750, %r1697;
	mul.wide.s32 	%rd3437, %r3831, 4;
	add.s64 	%rd3438, %rd2, %rd3437;
	ld.global.f32 	%f859, [%rd3438];
	mad.lo.s32 	%r3832, %r1750, %r2084, %r1696;
	mul.wide.s32 	%rd3439, %r3832, 4;
	add.s64 	%rd3440, %rd1, %rd3439;
	st.global.f32 	[%rd3440], %f859;
$L__BB2_2631:
	add.s32 	%r1751, %r1749, %r4;
	setp.gt.u32 	%p1773, %r1751, 31;
	@%p1773 bra 	$L__BB2_2646;
	add.s32 	%r1752, %r1750, %r4;
	setp.ge.s32 	%p1774, %r1752, %r2085;
	@%p1774 bra 	$L__BB2_2634;
	add.s32 	%r3833, %r1752, %r1697;
	mul.wide.s32 	%rd3441, %r3833, 4;
	add.s64 	%rd3442, %rd2, %rd3441;
	ld.global.f32 	%f860, [%rd3442];
	mad.lo.s32 	%r3834, %r1752, %r2084, %r1696;
	mul.wide.s32 	%rd3443, %r3834, 4;
	add.s64 	%rd3444, %rd1, %rd3443;
	st.global.f32 	[%rd3444], %f860;
$L__BB2_2634:
	add.s32 	%r1753, %r1751, %r4;
	setp.gt.u32 	%p1775, %r1753, 31;
	@%p1775 bra 	$L__BB2_2646;
	add.s32 	%r1754, %r1752, %r4;
	setp.ge.s32 	%p1776, %r1754, %r2085;
	@%p1776 bra 	$L__BB2_2637;
	add.s32 	%r3835, %r1754, %r1697;
	mul.wide.s32 	%rd3445, %r3835, 4;
	add.s64 	%rd3446, %rd2, %rd3445;
	ld.global.f32 	%f861, [%rd3446];
	mad.lo.s32 	%r3836, %r1754, %r2084, %r1696;
	mul.wide.s32 	%rd3447, %r3836, 4;
	add.s64 	%rd3448, %rd1, %rd3447;
	st.global.f32 	[%rd3448], %f861;
$L__BB2_2637:
	add.s32 	%r1755, %r1753, %r4;
	setp.gt.u32 	%p1777, %r1755, 31;
	@%p1777 bra 	$L__BB2_2646;
	add.s32 	%r1756, %r1754, %r4;
	setp.ge.s32 	%p1778, %r1756, %r2085;
	@%p1778 bra 	$L__BB2_2640;
	add.s32 	%r3837, %r1756, %r1697;
	mul.wide.s32 	%rd3449, %r3837, 4;
	add.s64 	%rd3450, %rd2, %rd3449;
	ld.global.f32 	%f862, [%rd3450];
	mad.lo.s32 	%r3838, %r1756, %r2084, %r1696;
	mul.wide.s32 	%rd3451, %r3838, 4;
	add.s64 	%rd3452, %rd1, %rd3451;
	st.global.f32 	[%rd3452], %f862;
$L__BB2_2640:
	add.s32 	%r1757, %r1755, %r4;
	setp.gt.u32 	%p1779, %r1757, 31;
	@%p1779 bra 	$L__BB2_2646;
	add.s32 	%r1758, %r1756, %r4;
	setp.ge.s32 	%p1780, %r1758, %r2085;
	@%p1780 bra 	$L__BB2_2643;
	add.s32 	%r3839, %r1758, %r1697;
	mul.wide.s32 	%rd3453, %r3839, 4;
	add.s64 	%rd3454, %rd2, %rd3453;
	ld.global.f32 	%f863, [%rd3454];
	mad.lo.s32 	%r3840, %r1758, %r2084, %r1696;
	mul.wide.s32 	%rd3455, %r3840, 4;
	add.s64 	%rd3456, %rd1, %rd3455;
	st.global.f32 	[%rd3456], %f863;
$L__BB2_2643:
	add.s32 	%r3841, %r1757, %r4;
	setp.gt.u32 	%p1781, %r3841, 31;
	@%p1781 bra 	$L__BB2_2646;
	add.s32 	%r1759, %r1758, %r4;
	setp.ge.s32 	%p1782, %r1759, %r2085;
	@%p1782 bra 	$L__BB2_2646;
	add.s32 	%r3842, %r1759, %r1697;
	mul.wide.s32 	%rd3457, %r3842, 4;
	add.s64 	%rd3458, %rd2, %rd3457;
	ld.global.f32 	%f864, [%rd3458];
	mad.lo.s32 	%r3843, %r1759, %r2084, %r1696;
	mul.wide.s32 	%rd3459, %r3843, 4;
	add.s64 	%rd3460, %rd1, %rd3459;
	st.global.f32 	[%rd3460], %f864;
$L__BB2_2646:
	add.s32 	%r1760, %r1695, %r5;
	setp.gt.u32 	%p1783, %r1760, 31;
	@%p1783 bra 	$L__BB2_3135;
	add.s32 	%r1761, %r1696, %r5;
	setp.ge.s32 	%p1784, %r1761, %r2084;
	@%p1784 bra 	$L__BB2_3135;
	setp.gt.u32 	%p1785, %r3, 31;
	@%p1785 bra 	$L__BB2_2744;
	mul.lo.s32 	%r1762, %r1761, %r2085;
	add.s32 	%r1763, %r3, %r1;
	setp.ge.s32 	%p1786, %r1763, %r2085;
	@%p1786 bra 	$L__BB2_2651;
	add.s32 	%r3844, %r1763, %r1762;
	mul.wide.s32 	%rd3461, %r3844, 4;
	add.s64 	%rd3462, %rd2, %rd3461;
	ld.global.f32 	%f865, [%rd3462];
	mad.lo.s32 	%r3845, %r1763, %r2084, %r1761;
	mul.wide.s32 	%rd3463, %r3845, 4;
	add.s64 	%rd3464, %rd1, %rd3463;
	st.global.f32 	[%rd3464], %f865;
$L__BB2_2651:
	add.s32 	%r1764, %r3, %r4;
	setp.gt.u32 	%p1787, %r1764, 31;
	@%p1787 bra 	$L__BB2_2744;
	add.s32 	%r1765, %r1763, %r4;
	setp.ge.s32 	%p1788, %r1765, %r2085;
	@%p1788 bra 	$L__BB2_2654;
	add.s32 	%r3846, %r1765, %r1762;
	mul.wide.s32 	%rd3465, %r3846, 4;
	add.s64 	%rd3466, %rd2, %rd3465;
	ld.global.f32 	%f866, [%rd3466];
	mad.lo.s32 	%r3847, %r1765, %r2084, %r1761;
	mul.wide.s32 	%rd3467, %r3847, 4;
	add.s64 	%rd3468, %rd1, %rd3467;
	st.global.f32 	[%rd3468], %f866;
$L__BB2_2654:
	add.s32 	%r1766, %r1764, %r4;
	setp.gt.u32 	%p1789, %r1766, 31;
	@%p1789 bra 	$L__BB2_2744;
	add.s32 	%r1767, %r1765, %r4;
	setp.ge.s32 	%p1790, %r1767, %r2085;
	@%p1790 bra 	$L__BB2_2657;
	add.s32 	%r3848, %r1767, %r1762;
	mul.wide.s32 	%rd3469, %r3848, 4;
	add.s64 	%rd3470, %rd2, %rd3469;
	ld.global.f32 	%f867, [%rd3470];
	mad.lo.s32 	%r3849, %r1767, %r2084, %r1761;
	mul.wide.s32 	%rd3471, %r3849, 4;
	add.s64 	%rd3472, %rd1, %rd3471;
	st.global.f32 	[%rd3472], %f867;
$L__BB2_2657:
	add.s32 	%r1768, %r1766, %r4;
	setp.gt.u32 	%p1791, %r1768, 31;
	@%p1791 bra 	$L__BB2_2744;
	add.s32 	%r1769, %r1767, %r4;
	setp.ge.s32 	%p1792, %r1769, %r2085;
	@%p1792 bra 	$L__BB2_2660;
	add.s32 	%r3850, %r1769, %r1762;
	mul.wide.s32 	%rd3473, %r3850, 4;
	add.s64 	%rd3474, %rd2, %rd3473;
	ld.global.f32 	%f868, [%rd3474];
	mad.lo.s32 	%r3851, %r1769, %r2084, %r1761;
	mul.wide.s32 	%rd3475, %r3851, 4;
	add.s64 	%rd3476, %rd1, %rd3475;
	st.global.f32 	[%rd3476], %f868;
$L__BB2_2660:
	add.s32 	%r1770, %r1768, %r4;
	setp.gt.u32 	%p1793, %r1770, 31;
	@%p1793 bra 	$L__BB2_2744;
	add.s32 	%r1771, %r1769, %r4;
	setp.ge.s32 	%p1794, %r1771, %r2085;
	@%p1794 bra 	$L__BB2_2663;
	add.s32 	%r3852, %r1771, %r1762;
	mul.wide.s32 	%rd3477, %r3852, 4;
	add.s64 	%rd3478, %rd2, %rd3477;
	ld.global.f32 	%f869, [%rd3478];
	mad.lo.s32 	%r3853, %r1771, %r2084, %r1761;
	mul.wide.s32 	%rd3479, %r3853, 4;
	add.s64 	%rd3480, %rd1, %rd3479;
	st.global.f32 	[%rd3480], %f869;
$L__BB2_2663:
	add.s32 	%r1772, %r1770, %r4;
	setp.gt.u32 	%p1795, %r1772, 31;
	@%p1795 bra 	$L__BB2_2744;
	add.s32 	%r1773, %r1771, %r4;
	setp.ge.s32 	%p1796, %r1773, %r2085;
	@%p1796 bra 	$L__BB2_2666;
	add.s32 	%r3854, %r1773, %r1762;
	mul.wide.s32 	%rd3481, %r3854, 4;
	add.s64 	%rd3482, %rd2, %rd3481;
	ld.global.f32 	%f870, [%rd3482];
	mad.lo.s32 	%r3855, %r1773, %r2084, %r1761;
	mul.wide.s32 	%rd3483, %r3855, 4;
	add.s64 	%rd3484, %rd1, %rd3483;
	st.global.f32 	[%rd3484], %f870;
$L__BB2_2666:
	add.s32 	%r1774, %r1772, %r4;
	setp.gt.u32 	%p1797, %r1774, 31;
	@%p1797 bra 	$L__BB2_2744;
	add.s32 	%r1775, %r1773, %r4;
	setp.ge.s32 	%p1798, %r1775, %r2085;
	@%p1798 bra 	$L__BB2_2669;
	add.s32 	%r3856, %r1775, %r1762;
	mul.wide.s32 	%rd3485, %r3856, 4;
	add.s64 	%rd3486, %rd2, %rd3485;
	ld.global.f32 	%f871, [%rd3486];
	mad.lo.s32 	%r3857, %r1775, %r2084, %r1761;
	mul.wide.s32 	%rd3487, %r3857, 4;
	add.s64 	%rd3488, %rd1, %rd3487;
	st.global.f32 	[%rd3488], %f871;
$L__BB2_2669:
	add.s32 	%r1776, %r1774, %r4;
	setp.gt.u32 	%p1799, %r1776, 31;
	@%p1799 bra 	$L__BB2_2744;
	add.s32 	%r1777, %r1775, %r4;
	setp.ge.s32 	%p1800, %r1777, %r2085;
	@%p1800 bra 	$L__BB2_2672;
	add.s32 	%r3858, %r1777, %r1762;
	mul.wide.s32 	%rd3489, %r3858, 4;
	add.s64 	%rd3490, %rd2, %rd3489;
	ld.global.f32 	%f872, [%rd3490];
	mad.lo.s32 	%r3859, %r1777, %r2084, %r1761;
	mul.wide.s32 	%rd3491, %r3859, 4;
	add.s64 	%rd3492, %rd1, %rd3491;
	st.global.f32 	[%rd3492], %f872;
$L__BB2_2672:
	add.s32 	%r1778, %r1776, %r4;
	setp.gt.u32 	%p1801, %r1778, 31;
	@%p1801 bra 	$L__BB2_2744;
	add.s32 	%r1779, %r1777, %r4;
	setp.ge.s32 	%p1802, %r1779, %r2085;
	@%p1802 bra 	$L__BB2_2675;
	add.s32 	%r3860, %r1779, %r1762;
	mul.wide.s32 	%rd3493, %r3860, 4;
	add.s64 	%rd3494, %rd2, %rd3493;
	ld.global.f32 	%f873, [%rd3494];
	mad.lo.s32 	%r3861, %r1779, %r2084, %r1761;
	mul.wide.s32 	%rd3495, %r3861, 4;
	add.s64 	%rd3496, %rd1, %rd3495;
	st.global.f32 	[%rd3496], %f873;
$L__BB2_2675:
	add.s32 	%r1780, %r1778, %r4;
	setp.gt.u32 	%p1803, %r1780, 31;
	@%p1803 bra 	$L__BB2_2744;
	add.s32 	%r1781, %r1779, %r4;
	setp.ge.s32 	%p1804, %r1781, %r2085;
	@%p1804 bra 	$L__BB2_2678;
	add.s32 	%r3862, %r1781, %r1762;
	mul.wide.s32 	%rd3497, %r3862, 4;
	add.s64 	%rd3498, %rd2, %rd3497;
	ld.global.f32 	%f874, [%rd3498];
	mad.lo.s32 	%r3863, %r1781, %r2084, %r1761;
	mul.wide.s32 	%rd3499, %r3863, 4;
	add.s64 	%rd3500, %rd1, %rd3499;
	st.global.f32 	[%rd3500], %f874;
$L__BB2_2678:
	add.s32 	%r1782, %r1780, %r4;
	setp.gt.u32 	%p1805, %r1782, 31;
	@%p1805 bra 	$L__BB2_2744;
	add.s32 	%r1783, %r1781, %r4;
	setp.ge.s32 	%p1806, %r1783, %r2085;
	@%p1806 bra 	$L__BB2_2681;
	add.s32 	%r3864, %r1783, %r1762;
	mul.wide.s32 	%rd3501, %r3864, 4;
	add.s64 	%rd3502, %rd2, %rd3501;
	ld.global.f32 	%f875, [%rd3502];
	mad.lo.s32 	%r3865, %r1783, %r2084, %r1761;
	mul.wide.s32 	%rd3503, %r3865, 4;
	add.s64 	%rd3504, %rd1, %rd3503;
	st.global.f32 	[%rd3504], %f875;
$L__BB2_2681:
	add.s32 	%r1784, %r1782, %r4;
	setp.gt.u32 	%p1807, %r1784, 31;
	@%p1807 bra 	$L__BB2_2744;
	add.s32 	%r1785, %r1783, %r4;
	setp.ge.s32 	%p1808, %r1785, %r2085;
	@%p1808 bra 	$L__BB2_2684;
	add.s32 	%r3866, %r1785, %r1762;
	mul.wide.s32 	%rd3505, %r3866, 4;
	add.s64 	%rd3506, %rd2, %rd3505;
	ld.global.f32 	%f876, [%rd3506];
	mad.lo.s32 	%r3867, %r1785, %r2084, %r1761;
	mul.wide.s32 	%rd3507, %r3867, 4;
	add.s64 	%rd3508, %rd1, %rd3507;
	st.global.f32 	[%rd3508], %f876;
$L__BB2_2684:
	add.s32 	%r1786, %r1784, %r4;
	setp.gt.u32 	%p1809, %r1786, 31;
	@%p1809 bra 	$L__BB2_2744;
	add.s32 	%r1787, %r1785, %r4;
	setp.ge.s32 	%p1810, %r1787, %r2085;
	@%p1810 bra 	$L__BB2_2687;
	add.s32 	%r3868, %r1787, %r1762;
	mul.wide.s32 	%rd3509, %r3868, 4;
	add.s64 	%rd3510, %rd2, %rd3509;
	ld.global.f32 	%f877, [%rd3510];
	mad.lo.s32 	%r3869, %r1787, %r2084, %r1761;
	mul.wide.s32 	%rd3511, %r3869, 4;
	add.s64 	%rd3512, %rd1, %rd3511;
	st.global.f32 	[%rd3512], %f877;
$L__BB2_2687:
	add.s32 	%r1788, %r1786, %r4;
	setp.gt.u32 	%p1811, %r1788, 31;
	@%p1811 bra 	$L__BB2_2744;
	add.s32 	%r1789, %r1787, %r4;
	setp.ge.s32 	%p1812, %r1789, %r2085;
	@%p1812 bra 	$L__BB2_2690;
	add.s32 	%r3870, %r1789, %r1762;
	mul.wide.s32 	%rd3513, %r3870, 4;
	add.s64 	%rd3514, %rd2, %rd3513;
	ld.global.f32 	%f878, [%rd3514];
	mad.lo.s32 	%r3871, %r1789, %r2084, %r1761;
	mul.wide.s32 	%rd3515, %r3871, 4;
	add.s64 	%rd3516, %rd1, %rd3515;
	st.global.f32 	[%rd3516], %f878;
$L__BB2_2690:
	add.s32 	%r1790, %r1788, %r4;
	setp.gt.u32 	%p1813, %r1790, 31;
	@%p1813 bra 	$L__BB2_2744;
	add.s32 	%r1791, %r1789, %r4;
	setp.ge.s32 	%p1814, %r1791, %r2085;
	@%p1814 bra 	$L__BB2_2693;
	add.s32 	%r3872, %r1791, %r1762;
	mul.wide.s32 	%rd3517, %r3872, 4;
	add.s64 	%rd3518, %rd2, %rd3517;
	ld.global.f32 	%f879, [%rd3518];
	mad.lo.s32 	%r3873, %r1791, %r2084, %r1761;
	mul.wide.s32 	%rd3519, %r3873, 4;
	add.s64 	%rd3520, %rd1, %rd3519;
	st.global.f32 	[%rd3520], %f879;
$L__BB2_2693:
	add.s32 	%r1792, %r1790, %r4;
	setp.gt.u32 	%p1815, %r1792, 31;
	@%p1815 bra 	$L__BB2_2744;
	add.s32 	%r1793, %r1791, %r4;
	setp.ge.s32 	%p1816, %r1793, %r2085;
	@%p1816 bra 	$L__BB2_2696;
	add.s32 	%r3874, %r1793, %r1762;
	mul.wide.s32 	%rd3521, %r3874, 4;
	add.s64 	%rd3522, %rd2, %rd3521;
	ld.global.f32 	%f880, [%rd3522];
	mad.lo.s32 	%r3875, %r1793, %r2084, %r1761;
	mul.wide.s32 	%rd3523, %r3875, 4;
	add.s64 	%rd3524, %rd1, %rd3523;
	st.global.f32 	[%rd3524], %f880;
$L__BB2_2696:
	add.s32 	%r1794, %r1792, %r4;
	setp.gt.u32 	%p1817, %r1794, 31;
	@%p1817 bra 	$L__BB2_2744;
	add.s32 	%r1795, %r1793, %r4;
	setp.ge.s32 	%p1818, %r1795, %r2085;
	@%p1818 bra 	$L__BB2_2699;
	add.s32 	%r3876, %r1795, %r1762;
	mul.wide.s32 	%rd3525, %r3876, 4;
	add.s64 	%rd3526, %rd2, %rd3525;
	ld.global.f32 	%f881, [%rd3526];
	mad.lo.s32 	%r3877, %r1795, %r2084, %r1761;
	mul.wide.s32 	%rd3527, %r3877, 4;
	add.s64 	%rd3528, %rd1, %rd3527;
	st.global.f32 	[%rd3528], %f881;
$L__BB2_2699:
	add.s32 	%r1796, %r1794, %r4;
	setp.gt.u32 	%p1819, %r1796, 31;
	@%p1819 bra 	$L__BB2_2744;
	add.s32 	%r1797, %r1795, %r4;
	setp.ge.s32 	%p1820, %r1797, %r2085;
	@%p1820 bra 	$L__BB2_2702;
	add.s32 	%r3878, %r1797, %r1762;
	mul.wide.s32 	%rd3529, %r3878, 4;
	add.s64 	%rd3530, %rd2, %rd3529;
	ld.global.f32 	%f882, [%rd3530];
	mad.lo.s32 	%r3879, %r1797, %r2084, %r1761;
	mul.wide.s32 	%rd3531, %r3879, 4;
	add.s64 	%rd3532, %rd1, %rd3531;
	st.global.f32 	[%rd3532], %f882;
$L__BB2_2702:
	add.s32 	%r1798, %r1796, %r4;
	setp.gt.u32 	%p1821, %r1798, 31;
	@%p1821 bra 	$L__BB2_2744;
	add.s32 	%r1799, %r1797, %r4;
	setp.ge.s32 	%p1822, %r1799, %r2085;
	@%p1822 bra 	$L__BB2_2705;
	add.s32 	%r3880, %r1799, %r1762;
	mul.wide.s32 	%rd3533, %r3880, 4;
	add.s64 	%rd3534, %rd2, %rd3533;
	ld.global.f32 	%f883, [%rd3534];
	mad.lo.s32 	%r3881, %r1799, %r2084, %r1761;
	mul.wide.s32 	%rd3535, %r3881, 4;
	add.s64 	%rd3536, %rd1, %rd3535;
	st.global.f32 	[%rd3536], %f883;
$L__BB2_2705:
	add.s32 	%r1800, %r1798, %r4;
	setp.gt.u32 	%p1823, %r1800, 31;
	@%p1823 bra 	$L__BB2_2744;
	add.s32 	%r1801, %r1799, %r4;
	setp.ge.s32 	%p1824, %r1801, %r2085;
	@%p1824 bra 	$L__BB2_2708;
	add.s32 	%r3882, %r1801, %r1762;
	mul.wide.s32 	%rd3537, %r3882, 4;
	add.s64 	%rd3538, %rd2, %rd3537;
	ld.global.f32 	%f884, [%rd3538];
	mad.lo.s32 	%r3883, %r1801, %r2084, %r1761;
	mul.wide.s32 	%rd3539, %r3883, 4;
	add.s64 	%rd3540, %rd1, %rd3539;
	st.global.f32 	[%rd3540], %f884;
$L__BB2_2708:
	add.s32 	%r1802, %r1800, %r4;
	setp.gt.u32 	%p1825, %r1802, 31;
	@%p1825 bra 	$L__BB2_2744;
	add.s32 	%r1803, %r1801, %r4;
	setp.ge.s32 	%p1826, %r1803, %r2085;
	@%p1826 bra 	$L__BB2_2711;
	add.s32 	%r3884, %r1803, %r1762;
	mul.wide.s32 	%rd3541, %r3884, 4;
	add.s64 	%rd3542, %rd2, %rd3541;
	ld.global.f32 	%f885, [%rd3542];
	mad.lo.s32 	%r3885, %r1803, %r2084, %r1761;
	mul.wide.s32 	%rd3543, %r3885, 4;
	add.s64 	%rd3544, %rd1, %rd3543;
	st.global.f32 	[%rd3544], %f885;
$L__BB2_2711:
	add.s32 	%r1804, %r1802, %r4;
	setp.gt.u32 	%p1827, %r1804, 31;
	@%p1827 bra 	$L__BB2_2744;
	add.s32 	%r1805, %r1803, %r4;
	setp.ge.s32 	%p1828, %r1805, %r2085;
	@%p1828 bra 	$L__BB2_2714;
	add.s32 	%r3886, %r1805, %r1762;
	mul.wide.s32 	%rd3545, %r3886, 4;
	add.s64 	%rd3546, %rd2, %rd3545;
	ld.global.f32 	%f886, [%rd3546];
	mad.lo.s32 	%r3887, %r1805, %r2084, %r1761;
	mul.wide.s32 	%rd3547, %r3887, 4;
	add.s64 	%rd3548, %rd1, %rd3547;
	st.global.f32 	[%rd3548], %f886;
$L__BB2_2714:
	add.s32 	%r1806, %r1804, %r4;
	setp.gt.u32 	%p1829, %r1806, 31;
	@%p1829 bra 	$L__BB2_2744;
	add.s32 	%r1807, %r1805, %r4;
	setp.ge.s32 	%p1830, %r1807, %r2085;
	@%p1830 bra 	$L__BB2_2717;
	add.s32 	%r3888, %r1807, %r1762;
	mul.wide.s32 	%rd3549, %r3888, 4;
	add.s64 	%rd3550, %rd2, %rd3549;
	ld.global.f32 	%f887, [%rd3550];
	mad.lo.s32 	%r3889, %r1807, %r2084, %r1761;
	mul.wide.s32 	%rd3551, %r3889, 4;
	add.s64 	%rd3552, %rd1, %rd3551;
	st.global.f32 	[%rd3552], %f887;
$L__BB2_2717:
	add.s32 	%r1808, %r1806, %r4;
	setp.gt.u32 	%p1831, %r1808, 31;
	@%p1831 bra 	$L__BB2_2744;
	add.s32 	%r1809, %r1807, %r4;
	setp.ge.s32 	%p1832, %r1809, %r2085;
	@%p1832 bra 	$L__BB2_2720;
	add.s32 	%r3890, %r1809, %r1762;
	mul.wide.s32 	%rd3553, %r3890, 4;
	add.s64 	%rd3554, %rd2, %rd3553;
	ld.global.f32 	%f888, [%rd3554];
	mad.lo.s32 	%r3891, %r1809, %r2084, %r1761;
	mul.wide.s32 	%rd3555, %r3891, 4;
	add.s64 	%rd3556, %rd1, %rd3555;
	st.global.f32 	[%rd3556], %f888;
$L__BB2_2720:
	add.s32 	%r1810, %r1808, %r4;
	setp.gt.u32 	%p1833, %r1810, 31;
	@%p1833 bra 	$L__BB2_2744;
	add.s32 	%r1811, %r1809, %r4;
	setp.ge.s32 	%p1834, %r1811, %r2085;
	@%p1834 bra 	$L__BB2_2723;
	add.s32 	%r3892, %r1811, %r1762;
	mul.wide.s32 	%rd3557, %r3892, 4;
	add.s64 	%rd3558, %rd2, %rd3557;
	ld.global.f32 	%f889, [%rd3558];
	mad.lo.s32 	%r3893, %r1811, %r2084, %r1761;
	mul.wide.s32 	%rd3559, %r3893, 4;
	add.s64 	%rd3560, %rd1, %rd3559;
	st.global.f32 	[%rd3560], %f889;
$L__BB2_2723:
	add.s32 	%r1812, %r1810, %r4;
	setp.gt.u32 	%p1835, %r1812, 31;
	@%p1835 bra 	$L__BB2_2744;
	add.s32 	%r1813, %r1811, %r4;
	setp.ge.s32 	%p1836, %r1813, %r2085;
	@%p1836 bra 	$L__BB2_2726;
	add.s32 	%r3894, %r1813, %r1762;
	mul.wide.s32 	%rd3561, %r3894, 4;
	add.s64 	%rd3562, %rd2, %rd3561;
	ld.global.f32 	%f890, [%rd3562];
	mad.lo.s32 	%r3895, %r1813, %r2084, %r1761;
	mul.wide.s32 	%rd3563, %r3895, 4;
	add.s64 	%rd3564, %rd1, %rd3563;
	st.global.f32 	[%rd3564], %f890;
$L__BB2_2726:
	add.s32 	%r1814, %r1812, %r4;
	setp.gt.u32 	%p1837, %r1814, 31;
	@%p1837 bra 	$L__BB2_2744;
	add.s32 	%r1815, %r1813, %r4;
	setp.ge.s32 	%p1838, %r1815, %r2085;
	@%p1838 bra 	$L__BB2_2729;
	add.s32 	%r3896, %r1815, %r1762;
	mul.wide.s32 	%rd3565, %r3896, 4;
	add.s64 	%rd3566, %rd2, %rd3565;
	ld.global.f32 	%f891, [%rd3566];
	mad.lo.s32 	%r3897, %r1815, %r2084, %r1761;
	mul.wide.s32 	%rd3567, %r3897, 4;
	add.s64 	%rd3568, %rd1, %rd3567;
	st.global.f32 	[%rd3568], %f891;
$L__BB2_2729:
	add.s32 	%r1816, %r1814, %r4;
	setp.gt.u32 	%p1839, %r1816, 31;
	@%p1839 bra 	$L__BB2_2744;
	add.s32 	%r1817, %r1815, %r4;
	setp.ge.s32 	%p1840, %r1817, %r2085;
	@%p1840 bra 	$L__BB2_2732;
	add.s32 	%r3898, %r1817, %r1762;
	mul.wide.s32 	%rd3569, %r3898, 4;
	add.s64 	%rd3570, %rd2, %rd3569;
	ld.global.f32 	%f892, [%rd3570];
	mad.lo.s32 	%r3899, %r1817, %r2084, %r1761;
	mul.wide.s32 	%rd3571, %r3899, 4;
	add.s64 	%rd3572, %rd1, %rd3571;
	st.global.f32 	[%rd3572], %f892;
$L__BB2_2732:
	add.s32 	%r1818, %r1816, %r4;
	setp.gt.u32 	%p1841, %r1818, 31;
	@%p1841 bra 	$L__BB2_2744;
	add.s32 	%r1819, %r1817, %r4;
	setp.ge.s32 	%p1842, %r1819, %r2085;
	@%p1842 bra 	$L__BB2_2735;
	add.s32 	%r3900, %r1819, %r1762;
	mul.wide.s32 	%rd3573, %r3900, 4;
	add.s64 	%rd3574, %rd2, %rd3573;
	ld.global.f32 	%f893, [%rd3574];
	mad.lo.s32 	%r3901, %r1819, %r2084, %r1761;
	mul.wide.s32 	%rd3575, %r3901, 4;
	add.s64 	%rd3576, %rd1, %rd3575;
	st.global.f32 	[%rd3576], %f893;
$L__BB2_2735:
	add.s32 	%r1820, %r1818, %r4;
	setp.gt.u32 	%p1843, %r1820, 31;
	@%p1843 bra 	$L__BB2_2744;
	add.s32 	%r1821, %r1819, %r4;
	setp.ge.s32 	%p1844, %r1821, %r2085;
	@%p1844 bra 	$L__BB2_2738;
	add.s32 	%r3902, %r1821, %r1762;
	mul.wide.s32 	%rd3577, %r3902, 4;
	add.s64 	%rd3578, %rd2, %rd3577;
	ld.global.f32 	%f894, [%rd3578];
	mad.lo.s32 	%r3903, %r1821, %r2084, %r1761;
	mul.wide.s32 	%rd3579, %r3903, 4;
	add.s64 	%rd3580, %rd1, %rd3579;
	st.global.f32 	[%rd3580], %f894;
$L__BB2_2738:
	add.s32 	%r1822, %r1820, %r4;
	setp.gt.u32 	%p1845, %r1822, 31;
	@%p1845 bra 	$L__BB2_2744;
	add.s32 	%r1823, %r1821, %r4;
	setp.ge.s32 	%p1846, %r1823, %r2085;
	@%p1846 bra 	$L__BB2_2741;
	add.s32 	%r3904, %r1823, %r1762;
	mul.wide.s32 	%rd3581, %r3904, 4;
	add.s64 	%rd3582, %rd2, %rd3581;
	ld.global.f32 	%f895, [%rd3582];
	mad.lo.s32 	%r3905, %r1823, %r2084, %r1761;
	mul.wide.s32 	%rd3583, %r3905, 4;
	add.s64 	%rd3584, %rd1, %rd3583;
	st.global.f32 	[%rd3584], %f895;
$L__BB2_2741:
	add.s32 	%r3906, %r1822, %r4;
	setp.gt.u32 	%p1847, %r3906, 31;
	@%p1847 bra 	$L__BB2_2744;
	add.s32 	%r1824, %r1823, %r4;
	setp.ge.s32 	%p1848, %r1824, %r2085;
	@%p1848 bra 	$L__BB2_2744;
	add.s32 	%r3907, %r1824, %r1762;
	mul.wide.s32 	%rd3585, %r3907, 4;
	add.s64 	%rd3586, %rd2, %rd3585;
	ld.global.f32 	%f896, [%rd3586];
	mad.lo.s32 	%r3908, %r1824, %r2084, %r1761;
	mul.wide.s32 	%rd3587, %r3908, 4;
	add.s64 	%rd3588, %rd1, %rd3587;
	st.global.f32 	[%rd3588], %f896;
$L__BB2_2744:
	add.s32 	%r1825, %r1760, %r5;
	setp.gt.u32 	%p1849, %r1825, 31;
	@%p1849 bra 	$L__BB2_3135;
	add.s32 	%r1826, %r1761, %r5;
	setp.ge.s32 	%p1850, %r1826, %r2084;
	@%p1850 bra 	$L__BB2_3135;
	setp.gt.u32 	%p1851, %r3, 31;
	@%p1851 bra 	$L__BB2_2842;
	mul.lo.s32 	%r1827, %r1826, %r2085;
	add.s32 	%r1828, %r3, %r1;
	setp.ge.s32 	%p1852, %r1828, %r2085;
	@%p1852 bra 	$L__BB2_2749;
	add.s32 	%r3909, %r1828, %r1827;
	mul.wide.s32 	%rd3589, %r3909, 4;
	add.s64 	%rd3590, %rd2, %rd3589;
	ld.global.f32 	%f897, [%rd3590];
	mad.lo.s32 	%r3910, %r1828, %r2084, %r1826;
	mul.wide.s32 	%rd3591, %r3910, 4;
	add.s64 	%rd3592, %rd1, %rd3591;
	st.global.f32 	[%rd3592], %f897;
$L__BB2_2749:
	add.s32 	%r1829, %r3, %r4;
	setp.gt.u32 	%p1853, %r1829, 31;
	@%p1853 bra 	$L__BB2_2842;
	add.s32 	%r1830, %r1828, %r4;
	setp.ge.s32 	%p1854, %r1830, %r2085;
	@%p1854 bra 	$L__BB2_2752;
	add.s32 	%r3911, %r1830, %r1827;
	mul.wide.s32 	%rd3593, %r3911, 4;
	add.s64 	%rd3594, %rd2, %rd3593;
	ld.global.f32 	%f898, [%rd3594];
	mad.lo.s32 	%r3912, %r1830, %r2084, %r1826;
	mul.wide.s32 	%rd3595, %r3912, 4;
	add.s64 	%rd3596, %rd1, %rd3595;
	st.global.f32 	[%rd3596], %f898;
$L__BB2_2752:
	add.s32 	%r1831, %r1829, %r4;
	setp.gt.u32 	%p1855, %r1831, 31;
	@%p1855 bra 	$L__BB2_2842;
	add.s32 	%r1832, %r1830, %r4;
	setp.ge.s32 	%p1856, %r1832, %r2085;
	@%p1856 bra 	$L__BB2_2755;
	add.s32 	%r3913, %r1832, %r1827;
	mul.wide.s32 	%rd3597, %r3913, 4;
	add.s64 	%rd3598, %rd2, %rd3597;
	ld.global.f32 	%f899, [%rd3598];
	mad.lo.s32 	%r3914, %r1832, %r2084, %r1826;
	mul.wide.s32 	%rd3599, %r3914, 4;
	add.s64 	%rd3600, %rd1, %rd3599;
	st.global.f32 	[%rd3600], %f899;
$L__BB2_2755:
	add.s32 	%r1833, %r1831, %r4;
	setp.gt.u32 	%p1857, %r1833, 31;
	@%p1857 bra 	$L__BB2_2842;
	add.s32 	%r1834, %r1832, %r4;
	setp.ge.s32 	%p1858, %r1834, %r2085;
	@%p1858 bra 	$L__BB2_2758;
	add.s32 	%r3915, %r1834, %r1827;
	mul.wide.s32 	%rd3601, %r3915, 4;
	add.s64 	%rd3602, %rd2, %rd3601;
	ld.global.f32 	%f900, [%rd3602];
	mad.lo.s32 	%r3916, %r1834, %r2084, %r1826;
	mul.wide.s32 	%rd3603, %r3916, 4;
	add.s64 	%rd3604, %rd1, %rd3603;
	st.global.f32 	[%rd3604], %f900;
$L__BB2_2758:
	add.s32 	%r1835, %r1833, %r4;
	setp.gt.u32 	%p1859, %r1835, 31;
	@%p1859 bra 	$L__BB2_2842;
	add.s32 	%r1836, %r1834, %r4;
	setp.ge.s32 	%p1860, %r1836, %r2085;
	@%p1860 bra 	$L__BB2_2761;
	add.s32 	%r3917, %r1836, %r1827;
	mul.wide.s32 	%rd3605, %r3917, 4;
	add.s64 	%rd3606, %rd2, %rd3605;
	ld.global.f32 	%f901, [%rd3606];
	mad.lo.s32 	%r3918, %r1836, %r2084, %r1826;
	mul.wide.s32 	%rd3607, %r3918, 4;
	add.s64 	%rd3608, %rd1, %rd3607;
	st.global.f32 	[%rd3608], %f901;
$L__BB2_2761:
	add.s32 	%r1837, %r1835, %r4;
	setp.gt.u32 	%p1861, %r1837, 31;
	@%p1861 bra 	$L__BB2_2842;
	add.s32 	%r1838, %r1836, %r4;
	setp.ge.s32 	%p1862, %r1838, %r2085;
	@%p1862 bra 	$L__BB2_2764;
	add.s32 	%r3919, %r1838, %r1827;
	mul.wide.s32 	%rd3609, %r3919, 4;
	add.s64 	%rd3610, %rd2, %rd3609;
	ld.global.f32 	%f902, [%rd3610];
	mad.lo.s32 	%r3920, %r1838, %r2084, %r1826;
	mul.wide.s32 	%rd3611, %r3920, 4;
	add.s64 	%rd3612, %rd1, %rd3611;
	st.global.f32 	[%rd3612], %f902;
$L__BB2_2764:
	add.s32 	%r1839, %r1837, %r4;
	setp.gt.u32 	%p1863, %r1839, 31;
	@%p1863 bra 	$L__BB2_2842;
	add.s32 	%r1840, %r1838, %r4;
	setp.ge.s32 	%p1864, %r1840, %r2085;
	@%p1864 bra 	$L__BB2_2767;
	add.s32 	%r3921, %r1840, %r1827;
	mul.wide.s32 	%rd3613, %r3921, 4;
	add.s64 	%rd3614, %rd2, %rd3613;
	ld.global.f32 	%f903, [%rd3614];
	mad.lo.s32 	%r3922, %r1840, %r2084, %r1826;
	mul.wide.s32 	%rd3615, %r3922, 4;
	add.s64 	%rd3616, %rd1, %rd3615;
	st.global.f32 	[%rd3616], %f903;
$L__BB2_2767:
	add.s32 	%r1841, %r1839, %r4;
	setp.gt.u32 	%p1865, %r1841, 31;
	@%p1865 bra 	$L__BB2_2842;
	add.s32 	%r1842, %r1840, %r4;
	setp.ge.s32 	%p1866, %r1842, %r2085;
	@%p1866 bra 	$L__BB2_2770;
	add.s32 	%r3923, %r1842, %r1827;
	mul.wide.s32 	%rd3617, %r3923, 4;
	add.s64 	%rd3618, %rd2, %rd3617;
	ld.global.f32 	%f904, [%rd3618];
	mad.lo.s32 	%r3924, %r1842, %r2084, %r1826;
	mul.wide.s32 	%rd3619, %r3924, 4;
	add.s64 	%rd3620, %rd1, %rd3619;
	st.global.f32 	[%rd3620], %f904;
$L__BB2_2770:
	add.s32 	%r1843, %r1841, %r4;
	setp.gt.u32 	%p1867, %r1843, 31;
	@%p1867 bra 	$L__BB2_2842;
	add.s32 	%r1844, %r1842, %r4;
	setp.ge.s32 	%p1868, %r1844, %r2085;
	@%p1868 bra 	$L__BB2_2773;
	add.s32 	%r3925, %r1844, %r1827;
	mul.wide.s32 	%rd3621, %r3925, 4;
	add.s64 	%rd3622, %rd2, %rd3621;
	ld.global.f32 	%f905, [%rd3622];
	mad.lo.s32 	%r3926, %r1844, %r2084, %r1826;
	mul.wide.s32 	%rd3623, %r3926, 4;
	add.s64 	%rd3624, %rd1, %rd3623;
	st.global.f32 	[%rd3624], %f905;
$L__BB2_2773:
	add.s32 	%r1845, %r1843, %r4;
	setp.gt.u32 	%p1869, %r1845, 31;
	@%p1869 bra 	$L__BB2_2842;
	add.s32 	%r1846, %r1844, %r4;
	setp.ge.s32 	%p1870, %r1846, %r2085;
	@%p1870 bra 	$L__BB2_2776;
	add.s32 	%r3927, %r1846, %r1827;
	mul.wide.s32 	%rd3625, %r3927, 4;
	add.s64 	%rd3626, %rd2, %rd3625;
	ld.global.f32 	%f906, [%rd3626];
	mad.lo.s32 	%r3928, %r1846, %r2084, %r1826;
	mul.wide.s32 	%rd3627, %r3928, 4;
	add.s64 	%rd3628, %rd1, %rd3627;
	st.global.f32 	[%rd3628], %f906;
$L__BB2_2776:
	add.s32 	%r1847, %r1845, %r4;
	setp.gt.u32 	%p1871, %r1847, 31;
	@%p1871 bra 	$L__BB2_2842;
	add.s32 	%r1848, %r1846, %r4;
	setp.ge.s32 	%p1872, %r1848, %r2085;
	@%p1872 bra 	$L__BB2_2779;
	add.s32 	%r3929, %r1848, %r1827;
	mul.wide.s32 	%rd3629, %r3929, 4;
	add.s64 	%rd3630, %rd2, %rd3629;
	ld.global.f32 	%f907, [%rd3630];
	mad.lo.s32 	%r3930, %r1848, %r2084, %r1826;
	mul.wide.s32 	%rd3631, %r3930, 4;
	add.s64 	%rd3632, %rd1, %rd3631;
	st.global.f32 	[%rd3632], %f907;
$L__BB2_2779:
	add.s32 	%r1849, %r1847, %r4;
	setp.gt.u32 	%p1873, %r1849, 31;
	@%p1873 bra 	$L__BB2_2842;
	add.s32 	%r1850, %r1848, %r4;
	setp.ge.s32 	%p1874, %r1850, %r2085;
	@%p1874 bra 	$L__BB2_2782;
	add.s32 	%r3931, %r1850, %r1827;
	mul.wide.s32 	%rd3633, %r3931, 4;
	add.s64 	%rd3634, %rd2, %rd3633;
	ld.global.f32 	%f908, [%rd3634];
	mad.lo.s32 	%r3932, %r1850, %r2084, %r1826;
	mul.wide.s32 	%rd3635, %r3932, 4;
	add.s64 	%rd3636, %rd1, %rd3635;
	st.global.f32 	[%rd3636], %f908;
$L__BB2_2782:
	add.s32 	%r1851, %r1849, %r4;
	setp.gt.u32 	%p1875, %r1851, 31;
	@%p1875 bra 	$L__BB2_2842;
	add.s32 	%r1852, %r1850, %r4;
	setp.ge.s32 	%p1876, %r1852, %r2085;
	@%p1876 bra 	$L__BB2_2785;
	add.s32 	%r3933, %r1852, %r1827;
	mul.wide.s32 	%rd3637, %r3933, 4;
	add.s64 	%rd3638, %rd2, %rd3637;
	ld.global.f32 	%f909, [%rd3638];
	mad.lo.s32 	%r3934, %r1852, %r2084, %r1826;
	mul.wide.s32 	%rd3639, %r3934, 4;
	add.s64 	%rd3640, %rd1, %rd3639;
	st.global.f32 	[%rd3640], %f909;
$L__BB2_2785:
	add.s32 	%r1853, %r1851, %r4;
	setp.gt.u32 	%p1877, %r1853, 31;
	@%p1877 bra 	$L__BB2_2842;
	add.s32 	%r1854, %r1852, %r4;
	setp.ge.s32 	%p1878, %r1854, %r2085;
	@%p1878 bra 	$L__BB2_2788;
	add.s32 	%r3935, %r1854, %r1827;
	mul.wide.s32 	%rd3641, %r3935, 4;
	add.s64 	%rd3642, %rd2, %rd3641;
	ld.global.f32 	%f910, [%rd3642];
	mad.lo.s32 	%r3936, %r1854, %r2084, %r1826;
	mul.wide.s32 	%rd3643, %r3936, 4;
	add.s64 	%rd3644, %rd1, %rd3643;
	st.global.f32 	[%rd3644], %f910;
$L__BB2_2788:
	add.s32 	%r1855, %r1853, %r4;
	setp.gt.u32 	%p1879, %r1855, 31;
	@%p1879 bra 	$L__BB2_2842;
	add.s32 	%r1856, %r1854, %r4;
	setp.ge.s32 	%p1880, %r1856, %r2085;
	@%p1880 bra 	$L__BB2_2791;
	add.s32 	%r3937, %r1856, %r1827;
	mul.wide.s32 	%rd3645, %r3937, 4;
	add.s64 	%rd3646, %rd2, %rd3645;
	ld.global.f32 	%f911, [%rd3646];
	mad.lo.s32 	%r3938, %r1856, %r2084, %r1826;
	mul.wide.s32 	%rd3647, %r3938, 4;
	add.s64 	%rd3648, %rd1, %rd3647;
	st.global.f32 	[%rd3648], %f911;
$L__BB2_2791:
	add.s32 	%r1857, %r1855, %r4;
	setp.gt.u32 	%p1881, %r1857, 31;
	@%p1881 bra 	$L__BB2_2842;
	add.s32 	%r1858, %r1856, %r4;
	setp.ge.s32 	%p1882, %r1858, %r2085;
	@%p1882 bra 	$L__BB2_2794;
	add.s32 	%r3939, %r1858, %r1827;
	mul.wide.s32 	%rd3649, %r3939, 4;
	add.s64 	%rd3650, %rd2, %rd3649;
	ld.global.f32 	%f912, [%rd3650];
	mad.lo.s32 	%r3940, %r1858, %r2084, %r1826;
	mul.wide.s32 	%rd3651, %r3940, 4;
	add.s64 	%rd3652, %rd1, %rd3651;
	st.global.f32 	[%rd3652], %f912;
$L__BB2_2794:
	add.s32 	%r1859, %r1857, %r4;
	setp.gt.u32 	%p1883, %r1859, 31;
	@%p1883 bra 	$L__BB2_2842;
	add.s32 	%r1860, %r1858, %r4;
	setp.ge.s32 	%p1884, %r1860, %r2085;
	@%p1884 bra 	$L__BB2_2797;
	add.s32 	%r3941, %r1860, %r1827;
	mul.wide.s32 	%rd3653, %r3941, 4;
	add.s64 	%rd3654, %rd2, %rd3653;
	ld.global.f32 	%f913, [%rd3654];
	mad.lo.s32 	%r3942, %r1860, %r2084, %r1826;
	mul.wide.s32 	%rd3655, %r3942, 4;
	add.s64 	%rd3656, %rd1, %rd3655;
	st.global.f32 	[%rd3656], %f913;
$L__BB2_2797:
	add.s32 	%r1861, %r1859, %r4;
	setp.gt.u32 	%p1885, %r1861, 31;
	@%p1885 bra 	$L__BB2_2842;
	add.s32 	%r1862, %r1860, %r4;
	setp.ge.s32 	%p1886, %r1862, %r2085;
	@%p1886 bra 	$L__BB2_2800;
	add.s32 	%r3943, %r1862, %r1827;
	mul.wide.s32 	%rd3657, %r3943, 4;
	add.s64 	%rd3658, %rd2, %rd3657;
	ld.global.f32 	%f914, [%rd3658];
	mad.lo.s32 	%r3944, %r1862, %r2084, %r1826;
	mul.wide.s32 	%rd3659, %r3944, 4;
	add.s64 	%rd3660, %rd1, %rd3659;
	st.global.f32 	[%rd3660], %f914;
$L__BB2_2800:
	add.s32 	%r1863, %r1861, %r4;
	setp.gt.u32 	%p1887, %r1863, 31;
	@%p1887 bra 	$L__BB2_2842;
	add.s32 	%r1864, %r1862, %r4;
	setp.ge.s32 	%p1888, %r1864, %r2085;
	@%p1888 bra 	$L__BB2_2803;
	add.s32 	%r3945, %r1864, %r1827;
	mul.wide.s32 	%rd3661, %r3945, 4;
	add.s64 	%rd3662, %rd2, %rd3661;
	ld.global.f32 	%f915, [%rd3662];
	mad.lo.s32 	%r3946, %r1864, %r2084, %r1826;
	mul.wide.s32 	%rd3663, %r3946, 4;
	add.s64 	%rd3664, %rd1, %rd3663;
	st.global.f32 	[%rd3664], %f915;
$L__BB2_2803:
	add.s32 	%r1865, %r1863, %r4;
	setp.gt.u32 	%p1889, %r1865, 31;
	@%p1889 bra 	$L__BB2_2842;
	add.s32 	%r1866, %r1864, %r4;
	setp.ge.s32 	%p1890, %r1866, %r2085;
	@%p1890 bra 	$L__BB2_2806;
	add.s32 	%r3947, %r1866, %r1827;
	mul.wide.s32 	%rd3665, %r3947, 4;
	add.s64 	%rd3666, %rd2, %rd3665;
	ld.global.f32 	%f916, [%rd3666];
	mad.lo.s32 	%r3948, %r1866, %r2084, %r1826;
	mul.wide.s32 	%rd3667, %r3948, 4;
	add.s64 	%rd3668, %rd1, %rd3667;
	st.global.f32 	[%rd3668], %f916;
$L__BB2_2806:
	add.s32 	%r1867, %r1865, %r4;
	setp.gt.u32 	%p1891, %r1867, 31;
	@%p1891 bra 	$L__BB2_2842;
	add.s32 	%r1868, %r1866, %r4;
	setp.ge.s32 	%p1892, %r1868, %r2085;
	@%p1892 bra 	$L__BB2_2809;
	add.s32 	%r3949, %r1868, %r1827;
	mul.wide.s32 	%rd3669, %r3949, 4;
	add.s64 	%rd3670, %rd2, %rd3669;
	ld.global.f32 	%f917, [%rd3670];
	mad.lo.s32 	%r3950, %r1868, %r2084, %r1826;
	mul.wide.s32 	%rd3671, %r3950, 4;
	add.s64 	%rd3672, %rd1, %rd3671;
	st.global.f32 	[%rd3672], %f917;
$L__BB2_2809:
	add.s32 	%r1869, %r1867, %r4;
	setp.gt.u32 	%p1893, %r1869, 31;
	@%p1893 bra 	$L__BB2_2842;
	add.s32 	%r1870, %r1868, %r4;
	setp.ge.s32 	%p1894, %r1870, %r2085;
	@%p1894 bra 	$L__BB2_2812;
	add.s32 	%r3951, %r1870, %r1827;
	mul.wide.s32 	%rd3673, %r3951, 4;
	add.s64 	%rd3674, %rd2, %rd3673;
	ld.global.f32 	%f918, [%rd3674];
	mad.lo.s32 	%r3952, %r1870, %r2084, %r1826;
	mul.wide.s32 	%rd3675, %r3952, 4;
	add.s64 	%rd3676, %rd1, %rd3675;
	st.global.f32 	[%rd3676], %f918;
$L__BB2_2812:
	add.s32 	%r1871, %r1869, %r4;
	setp.gt.u32 	%p1895, %r1871, 31;
	@%p1895 bra 	$L__BB2_2842;
	add.s32 	%r1872, %r1870, %r4;
	setp.ge.s32 	%p1896, %r1872, %r2085;
	@%p1896 bra 	$L__BB2_2815;
	add.s32 	%r3953, %r1872, %r1827;
	mul.wide.s32 	%rd3677, %r3953, 4;
	add.s64 	%rd3678, %rd2, %rd3677;
	ld.global.f32 	%f919, [%rd3678];
	mad.lo.s32 	%r3954, %r1872, %r2084, %r1826;
	mul.wide.s32 	%rd3679, %r3954, 4;
	add.s64 	%rd3680, %rd1, %rd3679;
	st.global.f32 	[%rd3680], %f919;
$L__BB2_2815:
	add.s32 	%r1873, %r1871, %r4;
	setp.gt.u32 	%p1897, %r1873, 31;
	@%p1897 bra 	$L__BB2_2842;
	add.s32 	%r1874, %r1872, %r4;
	setp.ge.s32 	%p1898, %r1874, %r2085;
	@%p1898 bra 	$L__BB2_2818;
	add.s32 	%r3955, %r1874, %r1827;
	mul.wide.s32 	%rd3681, %r3955, 4;
	add.s64 	%rd3682, %rd2, %rd3681;
	ld.global.f32 	%f920, [%rd3682];
	mad.lo.s32 	%r3956, %r1874, %r2084, %r1826;
	mul.wide.s32 	%rd3683, %r3956, 4;
	add.s64 	%rd3684, %rd1, %rd3683;
	st.global.f32 	[%rd3684], %f920;
$L__BB2_2818:
	add.s32 	%r1875, %r1873, %r4;
	setp.gt.u32 	%p1899, %r1875, 31;
	@%p1899 bra 	$L__BB2_2842;
	add.s32 	%r1876, %r1874, %r4;
	setp.ge.s32 	%p1900, %r1876, %r2085;
	@%p1900 bra 	$L__BB2_2821;
	add.s32 	%r3957, %r1876, %r1827;
	mul.wide.s32 	%rd3685, %r3957, 4;
	add.s64 	%rd3686, %rd2, %rd3685;
	ld.global.f32 	%f921, [%rd3686];
	mad.lo.s32 	%r3958, %r1876, %r2084, %r1826;
	mul.wide.s32 	%rd3687, %r3958, 4;
	add.s64 	%rd3688, %rd1, %rd3687;
	st.global.f32 	[%rd3688], %f921;
$L__BB2_2821:
	add.s32 	%r1877, %r1875, %r4;
	setp.gt.u32 	%p1901, %r1877, 31;
	@%p1901 bra 	$L__BB2_2842;
	add.s32 	%r1878, %r1876, %r4;
	setp.ge.s32 	%p1902, %r1878, %r2085;
	@%p1902 bra 	$L__BB2_2824;
	add.s32 	%r3959, %r1878, %r1827;
	mul.wide.s32 	%rd3689, %r3959, 4;
	add.s64 	%rd3690, %rd2, %rd3689;
	ld.global.f32 	%f922, [%rd3690];
	mad.lo.s32 	%r3960, %r1878, %r2084, %r1826;
	mul.wide.s32 	%rd3691, %r3960, 4;
	add.s64 	%rd3692, %rd1, %rd3691;
	st.global.f32 	[%rd3692], %f922;
$L__BB2_2824:
	add.s32 	%r1879, %r1877, %r4;
	setp.gt.u32 	%p1903, %r1879, 31;
	@%p1903 bra 	$L__BB2_2842;
	add.s32 	%r1880, %r1878, %r4;
	setp.ge.s32 	%p1904, %r1880, %r2085;
	@%p1904 bra 	$L__BB2_2827;
	add.s32 	%r3961, %r1880, %r1827;
	mul.wide.s32 	%rd3693, %r3961, 4;
	add.s64 	%rd3694, %rd2, %rd3693;
	ld.global.f32 	%f923, [%rd3694];
	mad.lo.s32 	%r3962, %r1880, %r2084, %r1826;
	mul.wide.s32 	%rd3695, %r3962, 4;
	add.s64 	%rd3696, %rd1, %rd3695;
	st.global.f32 	[%rd3696], %f923;
$L__BB2_2827:
	add.s32 	%r1881, %r1879, %r4;
	setp.gt.u32 	%p1905, %r1881, 31;
	@%p1905 bra 	$L__BB2_2842;
	add.s32 	%r1882, %r1880, %r4;
	setp.ge.s32 	%p1906, %r1882, %r2085;
	@%p1906 bra 	$L__BB2_2830;
	add.s32 	%r3963, %r1882, %r1827;
	mul.wide.s32 	%rd3697, %r3963, 4;
	add.s64 	%rd3698, %rd2, %rd3697;
	ld.global.f32 	%f924, [%rd3698];
	mad.lo.s32 	%r3964, %r1882, %r2084, %r1826;
	mul.wide.s32 	%rd3699, %r3964, 4;
	add.s64 	%rd3700, %rd1, %rd3699;
	st.global.f32 	[%rd3700], %f924;
$L__BB2_2830:
	add.s32 	%r1883, %r1881, %r4;
	setp.gt.u32 	%p1907, %r1883, 31;
	@%p1907 bra 	$L__BB2_2842;
	add.s32 	%r1884, %r1882, %r4;
	setp.ge.s32 	%p1908, %r1884, %r2085;
	@%p1908 bra 	$L__BB2_2833;
	add.s32 	%r3965, %r1884, %r1827;
	mul.wide.s32 	%rd3701, %r3965, 4;
	add.s64 	%rd3702, %rd2, %rd3701;
	ld.global.f32 	%f925, [%rd3702];
	mad.lo.s32 	%r3966, %r1884, %r2084, %r1826;
	mul.wide.s32 	%rd3703, %r3966, 4;
	add.s64 	%rd3704, %rd1, %rd3703;
	st.global.f32 	[%rd3704], %f925;
$L__BB2_2833:
	add.s32 	%r1885, %r1883, %r4;
	setp.gt.u32 	%p1909, %r1885, 31;
	@%p1909 bra 	$L__BB2_2842;
	add.s32 	%r1886, %r1884, %r4;
	setp.ge.s32 	%p1910, %r1886, %r2085;
	@%p1910 bra 	$L__BB2_2836;
	add.s32 	%r3967, %r1886, %r1827;
	mul.wide.s32 	%rd3705, %r3967, 4;
	add.s64 	%rd3706, %rd2, %rd3705;
	ld.global.f32 	%f926, [%rd3706];
	mad.lo.s32 	%r3968, %r1886, %r2084, %r1826;
	mul.wide.s32 	%rd3707, %r3968, 4;
	add.s64 	%rd3708, %rd1, %rd3707;
	st.global.f32 	[%rd3708], %f926;
$L__BB2_2836:
	add.s32 	%r1887, %r1885, %r4;
	setp.gt.u32 	%p1911, %r1887, 31;
	@%p1911 bra 	$L__BB2_2842;
	add.s32 	%r1888, %r1886, %r4;
	setp.ge.s32 	%p1912, %r1888, %r2085;
	@%p1912 bra 	$L__BB2_2839;
	add.s32 	%r3969, %r1888, %r1827;
	mul.wide.s32 	%rd3709, %r3969, 4;
	add.s64 	%rd3710, %rd2, %rd3709;
	ld.global.f32 	%f927, [%rd3710];
	mad.lo.s32 	%r3970, %r1888, %r2084, %r1826;
	mul.wide.s32 	%rd3711, %r3970, 4;
	add.s64 	%rd3712, %rd1, %rd3711;
	st.global.f32 	[%rd3712], %f927;
$L__BB2_2839:
	add.s32 	%r3971, %r1887, %r4;
	setp.gt.u32 	%p1913, %r3971, 31;
	@%p1913 bra 	$L__BB2_2842;
	add.s32 	%r1889, %r1888, %r4;
	setp.ge.s32 	%p1914, %r1889, %r2085;
	@%p1914 bra 	$L__BB2_2842;
	add.s32 	%r3972, %r1889, %r1827;
	mul.wide.s32 	%rd3713, %r3972, 4;
	add.s64 	%rd3714, %rd2, %rd3713;
	ld.global.f32 	%f928, [%rd3714];
	mad.lo.s32 	%r3973, %r1889, %r2084, %r1826;
	mul.wide.s32 	%rd3715, %r3973, 4;
	add.s64 	%rd3716, %rd1, %rd3715;
	st.global.f32 	[%rd3716], %f928;
$L__BB2_2842:
	add.s32 	%r1890, %r1825, %r5;
	setp.gt.u32 	%p1915, %r1890, 31;
	@%p1915 bra 	$L__BB2_3135;
	add.s32 	%r1891, %r1826, %r5;
	setp.ge.s32 	%p1916, %r1891, %r2084;
	@%p1916 bra 	$L__BB2_3135;
	setp.gt.u32 	%p1917, %r3, 31;
	@%p1917 bra 	$L__BB2_2940;
	mul.lo.s32 	%r1892, %r1891, %r2085;
	add.s32 	%r1893, %r3, %r1;
	setp.ge.s32 	%p1918, %r1893, %r2085;
	@%p1918 bra 	$L__BB2_2847;
	add.s32 	%r3974, %r1893, %r1892;
	mul.wide.s32 	%rd3717, %r3974, 4;
	add.s64 	%rd3718, %rd2, %rd3717;
	ld.global.f32 	%f929, [%rd3718];
	mad.lo.s32 	%r3975, %r1893, %r2084, %r1891;
	mul.wide.s32 	%rd3719, %r3975, 4;
	add.s64 	%rd3720, %rd1, %rd3719;
	st.global.f32 	[%rd3720], %f929;
$L__BB2_2847:
	add.s32 	%r1894, %r3, %r4;
	setp.gt.u32 	%p1919, %r1894, 31;
	@%p1919 bra 	$L__BB2_2940;
	add.s32 	%r1895, %r1893, %r4;
	setp.ge.s32 	%p1920, %r1895, %r2085;
	@%p1920 bra 	$L__BB2_2850;
	add.s32 	%r3976, %r1895, %r1892;
	mul.wide.s32 	%rd3721, %r3976, 4;
	add.s64 	%rd3722, %rd2, %rd3721;
	ld.global.f32 	%f930, [%rd3722];
	mad.lo.s32 	%r3977, %r1895, %r2084, %r1891;
	mul.wide.s32 	%rd3723, %r3977, 4;
	add.s64 	%rd3724, %rd1, %rd3723;
	st.global.f32 	[%rd3724], %f930;
$L__BB2_2850:
	add.s32 	%r1896, %r1894, %r4;
	setp.gt.u32 	%p1921, %r1896, 31;
	@%p1921 bra 	$L__BB2_2940;
	add.s32 	%r1897, %r1895, %r4;
	setp.ge.s32 	%p1922, %r1897, %r2085;
	@%p1922 bra 	$L__BB2_2853;
	add.s32 	%r3978, %r1897, %r1892;
	mul.wide.s32 	%rd3725, %r3978, 4;
	add.s64 	%rd3726, %rd2, %rd3725;
	ld.global.f32 	%f931, [%rd3726];
	mad.lo.s32 	%r3979, %r1897, %r2084, %r1891;
	mul.wide.s32 	%rd3727, %r3979, 4;
	add.s64 	%rd3728, %rd1, %rd3727;
	st.global.f32 	[%rd3728], %f931;
$L__BB2_2853:
	add.s32 	%r1898, %r1896, %r4;
	setp.gt.u32 	%p1923, %r1898, 31;
	@%p1923 bra 	$L__BB2_2940;
	add.s32 	%r1899, %r1897, %r4;
	setp.ge.s32 	%p1924, %r1899, %r2085;
	@%p1924 bra 	$L__BB2_2856;
	add.s32 	%r3980, %r1899, %r1892;
	mul.wide.s32 	%rd3729, %r3980, 4;
	add.s64 	%rd3730, %rd2, %rd3729;
	ld.global.f32 	%f932, [%rd3730];
	mad.lo.s32 	%r3981, %r1899, %r2084, %r1891;
	mul.wide.s32 	%rd3731, %r3981, 4;
	add.s64 	%rd3732, %rd1, %rd3731;
	st.global.f32 	[%rd3732], %f932;
$L__BB2_2856:
	add.s32 	%r1900, %r1898, %r4;
	setp.gt.u32 	%p1925, %r1900, 31;
	@%p1925 bra 	$L__BB2_2940;
	add.s32 	%r1901, %r1899, %r4;
	setp.ge.s32 	%p1926, %r1901, %r2085;
	@%p1926 bra 	$L__BB2_2859;
	add.s32 	%r3982, %r1901, %r1892;
	mul.wide.s32 	%rd3733, %r3982, 4;
	add.s64 	%rd3734, %rd2, %rd3733;
	ld.global.f32 	%f933, [%rd3734];
	mad.lo.s32 	%r3983, %r1901, %r2084, %r1891;
	mul.wide.s32 	%rd3735, %r3983, 4;
	add.s64 	%rd3736, %rd1, %rd3735;
	st.global.f32 	[%rd3736], %f933;
$L__BB2_2859:
	add.s32 	%r1902, %r1900, %r4;
	setp.gt.u32 	%p1927, %r1902, 31;
	@%p1927 bra 	$L__BB2_2940;
	add.s32 	%r1903, %r1901, %r4;
	setp.ge.s32 	%p1928, %r1903, %r2085;
	@%p1928 bra 	$L__BB2_2862;
	add.s32 	%r3984, %r1903, %r1892;
	mul.wide.s32 	%rd3737, %r3984, 4;
	add.s64 	%rd3738, %rd2, %rd3737;
	ld.global.f32 	%f934, [%rd3738];
	mad.lo.s32 	%r3985, %r1903, %r2084, %r1891;
	mul.wide.s32 	%rd3739, %r3985, 4;
	add.s64 	%rd3740, %rd1, %rd3739;
	st.global.f32 	[%rd3740], %f934;
$L__BB2_2862:
	add.s32 	%r1904, %r1902, %r4;
	setp.gt.u32 	%p1929, %r1904, 31;
	@%p1929 bra 	$L__BB2_2940;
	add.s32 	%r1905, %r1903, %r4;
	setp.ge.s32 	%p1930, %r1905, %r2085;
	@%p1930 bra 	$L__BB2_2865;
	add.s32 	%r3986, %r1905, %r1892;
	mul.wide.s32 	%rd3741, %r3986, 4;
	add.s64 	%rd3742, %rd2, %rd3741;
	ld.global.f32 	%f935, [%rd3742];
	mad.lo.s32 	%r3987, %r1905, %r2084, %r1891;
	mul.wide.s32 	%rd3743, %r3987, 4;
	add.s64 	%rd3744, %rd1, %rd3743;
	st.global.f32 	[%rd3744], %f935;
$L__BB2_2865:
	add.s32 	%r1906, %r1904, %r4;
	setp.gt.u32 	%p1931, %r1906, 31;
	@%p1931 bra 	$L__BB2_2940;
	add.s32 	%r1907, %r1905, %r4;
	setp.ge.s32 	%p1932, %r1907, %r2085;
	@%p1932 bra 	$L__BB2_2868;
	add.s32 	%r3988, %r1907, %r1892;
	mul.wide.s32 	%rd3745, %r3988, 4;
	add.s64 	%rd3746, %rd2, %rd3745;
	ld.global.f32 	%f936, [%rd3746];
	mad.lo.s32 	%r3989, %r1907, %r2084, %r1891;
	mul.wide.s32 	%rd3747, %r3989, 4;
	add.s64 	%rd3748, %rd1, %rd3747;
	st.global.f32 	[%rd3748], %f936;
$L__BB2_2868:
	add.s32 	%r1908, %r1906, %r4;
	setp.gt.u32 	%p1933, %r1908, 31;
	@%p1933 bra 	$L__BB2_2940;
	add.s32 	%r1909, %r1907, %r4;
	setp.ge.s32 	%p1934, %r1909, %r2085;
	@%p1934 bra 	$L__BB2_2871;
	add.s32 	%r3990, %r1909, %r1892;
	mul.wide.s32 	%rd3749, %r3990, 4;
	add.s64 	%rd3750, %rd2, %rd3749;
	ld.global.f32 	%f937, [%rd3750];
	mad.lo.s32 	%r3991, %r1909, %r2084, %r1891;
	mul.wide.s32 	%rd3751, %r3991, 4;
	add.s64 	%rd3752, %rd1, %rd3751;
	st.global.f32 	[%rd3752], %f937;
$L__BB2_2871:
	add.s32 	%r1910, %r1908, %r4;
	setp.gt.u32 	%p1935, %r1910, 31;
	@%p1935 bra 	$L__BB2_2940;
	add.s32 	%r1911, %r1909, %r4;
	setp.ge.s32 	%p1936, %r1911, %r2085;
	@%p1936 bra 	$L__BB2_2874;
	add.s32 	%r3992, %r1911, %r1892;
	mul.wide.s32 	%rd3753, %r3992, 4;
	add.s64 	%rd3754, %rd2, %rd3753;
	ld.global.f32 	%f938, [%rd3754];
	mad.lo.s32 	%r3993, %r1911, %r2084, %r1891;
	mul.wide.s32 	%rd3755, %r3993, 4;
	add.s64 	%rd3756, %rd1, %rd3755;
	st.global.f32 	[%rd3756], %f938;
$L__BB2_2874:
	add.s32 	%r1912, %r1910, %r4;
	setp.gt.u32 	%p1937, %r1912, 31;
	@%p1937 bra 	$L__BB2_2940;
	add.s32 	%r1913, %r1911, %r4;
	setp.ge.s32 	%p1938, %r1913, %r2085;
	@%p1938 bra 	$L__BB2_2877;
	add.s32 	%r3994, %r1913, %r1892;
	mul.wide.s32 	%rd3757, %r3994, 4;
	add.s64 	%rd3758, %rd2, %rd3757;
	ld.global.f32 	%f939, [%rd3758];
	mad.lo.s32 	%r3995, %r1913, %r2084, %r1891;
	mul.wide.s32 	%rd3759, %r3995, 4;
	add.s64 	%rd3760, %rd1, %rd3759;
	st.global.f32 	[%rd3760], %f939;
$L__BB2_2877:
	add.s32 	%r1914, %r1912, %r4;
	setp.gt.u32 	%p1939, %r1914, 31;
	@%p1939 bra 	$L__BB2_2940;
	add.s32 	%r1915, %r1913, %r4;
	setp.ge.s32 	%p1940, %r1915, %r2085;
	@%p1940 bra 	$L__BB2_2880;
	add.s32 	%r3996, %r1915, %r1892;
	mul.wide.s32 	%rd3761, %r3996, 4;
	add.s64 	%rd3762, %rd2, %rd3761;
	ld.global.f32 	%f940, [%rd3762];
	mad.lo.s32 	%r3997, %r1915, %r2084, %r1891;
	mul.wide.s32 	%rd3763, %r3997, 4;
	add.s64 	%rd3764, %rd1, %rd3763;
	st.global.f32 	[%rd3764], %f940;
$L__BB2_2880:
	add.s32 	%r1916, %r1914, %r4;
	setp.gt.u32 	%p1941, %r1916, 31;
	@%p1941 bra 	$L__BB2_2940;
	add.s32 	%r1917, %r1915, %r4;
	setp.ge.s32 	%p1942, %r1917, %r2085;
	@%p1942 bra 	$L__BB2_2883;
	add.s32 	%r3998, %r1917, %r1892;
	mul.wide.s32 	%rd3765, %r3998, 4;
	add.s64 	%rd3766, %rd2, %rd3765;
	ld.global.f32 	%f941, [%rd3766];
	mad.lo.s32 	%r3999, %r1917, %r2084, %r1891;
	mul.wide.s32 	%rd3767, %r3999, 4;
	add.s64 	%rd3768, %rd1, %rd3767;
	st.global.f32 	[%rd3768], %f941;
$L__BB2_2883:
	add.s32 	%r1918, %r1916, %r4;
	setp.gt.u32 	%p1943, %r1918, 31;
	@%p1943 bra 	$L__BB2_2940;
	add.s32 	%r1919, %r1917, %r4;
	setp.ge.s32 	%p1944, %r1919, %r2085;
	@%p1944 bra 	$L__BB2_2886;
	add.s32 	%r4000, %r1919, %r1892;
	mul.wide.s32 	%rd3769, %r4000, 4;
	add.s64 	%rd3770, %rd2, %rd3769;
	ld.global.f32 	%f942, [%rd3770];
	mad.lo.s32 	%r4001, %r1919, %r2084, %r1891;
	mul.wide.s32 	%rd3771, %r4001, 4;
	add.s64 	%rd3772, %rd1, %rd3771;
	st.global.f32 	[%rd3772], %f942;
$L__BB2_2886:
	add.s32 	%r1920, %r1918, %r4;
	setp.gt.u32 	%p1945, %r1920, 31;
	@%p1945 bra 	$L__BB2_2940;
	add.s32 	%r1921, %r1919, %r4;
	setp.ge.s32 	%p1946, %r1921, %r2085;
	@%p1946 bra 	$L__BB2_2889;
	add.s32 	%r4002, %r1921, %r1892;
	mul.wide.s32 	%rd3773, %r4002, 4;
	add.s64 	%rd3774, %rd2, %rd3773;
	ld.global.f32 	%f943, [%rd3774];
	mad.lo.s32 	%r4003, %r1921, %r2084, %r1891;
	mul.wide.s32 	%rd3775, %r4003, 4;
	add.s64 	%rd3776, %rd1, %rd3775;
	st.global.f32 	[%rd3776], %f943;
$L__BB2_2889:
	add.s32 	%r1922, %r1920, %r4;
	setp.gt.u32 	%p1947, %r1922, 31;
	@%p1947 bra 	$L__BB2_2940;
	add.s32 	%r1923, %r1921, %r4;
	setp.ge.s32 	%p1948, %r1923, %r2085;
	@%p1948 bra 	$L__BB2_2892;
	add.s32 	%r4004, %r1923, %r1892;
	mul.wide.s32 	%rd3777, %r4004, 4;
	add.s64 	%rd3778, %rd2, %rd3777;
	ld.global.f32 	%f944, [%rd3778];
	mad.lo.s32 	%r4005, %r1923, %r2084, %r1891;
	mul.wide.s32 	%rd3779, %r4005, 4;
	add.s64 	%rd3780, %rd1, %rd3779;
	st.global.f32 	[%rd3780], %f944;
$L__BB2_2892:
	add.s32 	%r1924, %r1922, %r4;
	setp.gt.u32 	%p1949, %r1924, 31;
	@%p1949 bra 	$L__BB2_2940;
	add.s32 	%r1925, %r1923, %r4;
	setp.ge.s32 	%p1950, %r1925, %r2085;
	@%p1950 bra 	$L__BB2_2895;
	add.s32 	%r4006, %r1925, %r1892;
	mul.wide.s32 	%rd3781, %r4006, 4;
	add.s64 	%rd3782, %rd2, %rd3781;
	ld.global.f32 	%f945, [%rd3782];
	mad.lo.s32 	%r4007, %r1925, %r2084, %r1891;
	mul.wide.s32 	%rd3783, %r4007, 4;
	add.s64 	%rd3784, %rd1, %rd3783;
	st.global.f32 	[%rd3784], %f945;
$L__BB2_2895:
	add.s32 	%r1926, %r1924, %r4;
	setp.gt.u32 	%p1951, %r1926, 31;
	@%p1951 bra 	$L__BB2_2940;
	add.s32 	%r1927, %r1925, %r4;
	setp.ge.s32 	%p1952, %r1927, %r2085;
	@%p1952 bra 	$L__BB2_2898;
	add.s32 	%r4008, %r1927, %r1892;
	mul.wide.s32 	%rd3785, %r4008, 4;
	add.s64 	%rd3786, %rd2, %rd3785;
	ld.global.f32 	%f946, [%rd3786];
	mad.lo.s32 	%r4009, %r1927, %r2084, %r1891;
	mul.wide.s32 	%rd3787, %r4009, 4;
	add.s64 	%rd3788, %rd1, %rd3787;
	st.global.f32 	[%rd3788], %f946;
$L__BB2_2898:
	add.s32 	%r1928, %r1926, %r4;
	setp.gt.u32 	%p1953, %r1928, 31;
	@%p1953 bra 	$L__BB2_2940;
	add.s32 	%r1929, %r1927, %r4;
	setp.ge.s32 	%p1954, %r1929, %r2085;
	@%p1954 bra 	$L__BB2_2901;
	add.s32 	%r4010, %r1929, %r1892;
	mul.wide.s32 	%rd3789, %r4010, 4;
	add.s64 	%rd3790, %rd2, %rd3789;
	ld.global.f32 	%f947, [%rd3790];
	mad.lo.s32 	%r4011, %r1929, %r2084, %r1891;
	mul.wide.s32 	%rd3791, %r4011, 4;
	add.s64 	%rd3792, %rd1, %rd3791;
	st.global.f32 	[%rd3792], %f947;
$L__BB2_2901:
	add.s32 	%r1930, %r1928, %r4;
	setp.gt.u32 	%p1955, %r1930, 31;
	@%p1955 bra 	$L__BB2_2940;
	add.s32 	%r1931, %r1929, %r4;
	setp.ge.s32 	%p1956, %r1931, %r2085;
	@%p1956 bra 	$L__BB2_2904;
	add.s32 	%r4012, %r1931, %r1892;
	mul.wide.s32 	%rd3793, %r4012, 4;
	add.s64 	%rd3794, %rd2, %rd3793;
	ld.global.f32 	%f948, [%rd3794];
	mad.lo.s32 	%r4013, %r1931, %r2084, %r1891;
	mul.wide.s32 	%rd3795, %r4013, 4;
	add.s64 	%rd3796, %rd1, %rd3795;
	st.global.f32 	[%rd3796], %f948;
$L__BB2_2904:
	add.s32 	%r1932, %r1930, %r4;
	setp.gt.u32 	%p1957, %r1932, 31;
	@%p1957 bra 	$L__BB2_2940;
	add.s32 	%r1933, %r1931, %r4;
	setp.ge.s32 	%p1958, %r1933, %r2085;
	@%p1958 bra 	$L__BB2_2907;
	add.s32 	%r4014, %r1933, %r1892;
	mul.wide.s32 	%rd3797, %r4014, 4;
	add.s64 	%rd3798, %rd2, %rd3797;
	ld.global.f32 	%f949, [%rd3798];
	mad.lo.s32 	%r4015, %r1933, %r2084, %r1891;
	mul.wide.s32 	%rd3799, %r4015, 4;
	add.s64 	%rd3800, %rd1, %rd3799;
	st.global.f32 	[%rd3800], %f949;
$L__BB2_2907:
	add.s32 	%r1934, %r1932, %r4;
	setp.gt.u32 	%p1959, %r1934, 31;
	@%p1959 bra 	$L__BB2_2940;
	add.s32 	%r1935, %r1933, %r4;
	setp.ge.s32 	%p1960, %r1935, %r2085;
	@%p1960 bra 	$L__BB2_2910;
	add.s32 	%r4016, %r1935, %r1892;
	mul.wide.s32 	%rd3801, %r4016, 4;
	add.s64 	%rd3802, %rd2, %rd3801;
	ld.global.f32 	%f950, [%rd3802];
	mad.lo.s32 	%r4017, %r1935, %r2084, %r1891;
	mul.wide.s32 	%rd3803, %r4017, 4;
	add.s64 	%rd3804, %rd1, %rd3803;
	st.global.f32 	[%rd3804], %f950;
$L__BB2_2910:
	add.s32 	%r1936, %r1934, %r4;
	setp.gt.u32 	%p1961, %r1936, 31;
	@%p1961 bra 	$L__BB2_2940;
	add.s32 	%r1937, %r1935, %r4;
	setp.ge.s32 	%p1962, %r1937, %r2085;
	@%p1962 bra 	$L__BB2_2913;
	add.s32 	%r4018, %r1937, %r1892;
	mul.wide.s32 	%rd3805, %r4018, 4;
	add.s64 	%rd3806, %rd2, %rd3805;
	ld.global.f32 	%f951, [%rd3806];
	mad.lo.s32 	%r4019, %r1937, %r2084, %r1891;
	mul.wide.s32 	%rd3807, %r4019, 4;
	add.s64 	%rd3808, %rd1, %rd3807;
	st.global.f32 	[%rd3808], %f951;
$L__BB2_2913:
	add.s32 	%r1938, %r1936, %r4;
	setp.gt.u32 	%p1963, %r1938, 31;
	@%p1963 bra 	$L__BB2_2940;
	add.s32 	%r1939, %r1937, %r4;
	setp.ge.s32 	%p1964, %r1939, %r2085;
	@%p1964 bra 	$L__BB2_2916;
	add.s32 	%r4020, %r1939, %r1892;
	mul.wide.s32 	%rd3809, %r4020, 4;
	add.s64 	%rd3810, %rd2, %rd3809;
	ld.global.f32 	%f952, [%rd3810];
	mad.lo.s32 	%r4021, %r1939, %r2084, %r1891;
	mul.wide.s32 	%rd3811, %r4021, 4;
	add.s64 	%rd3812, %rd1, %rd3811;
	st.global.f32 	[%rd3812], %f952;
$L__BB2_2916:
	add.s32 	%r1940, %r1938, %r4;
	setp.gt.u32 	%p1965, %r1940, 31;
	@%p1965 bra 	$L__BB2_2940;
	add.s32 	%r1941, %r1939, %r4;
	setp.ge.s32 	%p1966, %r1941, %r2085;
	@%p1966 bra 	$L__BB2_2919;
	add.s32 	%r4022, %r1941, %r1892;
	mul.wide.s32 	%rd3813, %r4022, 4;
	add.s64 	%rd3814, %rd2, %rd3813;
	ld.global.f32 	%f953, [%rd3814];
	mad.lo.s32 	%r4023, %r1941, %r2084, %r1891;
	mul.wide.s32 	%rd3815, %r4023, 4;
	add.s64 	%rd3816, %rd1, %rd3815;
	st.global.f32 	[%rd3816], %f953;
$L__BB2_2919:
	add.s32 	%r1942, %r1940, %r4;
	setp.gt.u32 	%p1967, %r1942, 31;
	@%p1967 bra 	$L__BB2_2940;
	add.s32 	%r1943, %r1941, %r4;
	setp.ge.s32 	%p1968, %r1943, %r2085;
	@%p1968 bra 	$L__BB2_2922;
	add.s32 	%r4024, %r1943, %r1892;
	mul.wide.s32 	%rd3817, %r4024, 4;
	add.s64 	%rd3818, %rd2, %rd3817;
	ld.global.f32 	%f954, [%rd3818];
	mad.lo.s32 	%r4025, %r1943, %r2084, %r1891;
	mul.wide.s32 	%rd3819, %r4025, 4;
	add.s64 	%rd3820, %rd1, %rd3819;
	st.global.f32 	[%rd3820], %f954;
$L__BB2_2922:
	add.s32 	%r1944, %r1942, %r4;
	setp.gt.u32 	%p1969, %r1944, 31;
	@%p1969 bra 	$L__BB2_2940;
	add.s32 	%r1945, %r1943, %r4;
	setp.ge.s32 	%p1970, %r1945, %r2085;
	@%p1970 bra 	$L__BB2_2925;
	add.s32 	%r4026, %r1945, %r1892;
	mul.wide.s32 	%rd3821, %r4026, 4;
	add.s64 	%rd3822, %rd2, %rd3821;
	ld.global.f32 	%f955, [%rd3822];
	mad.lo.s32 	%r4027, %r1945, %r2084, %r1891;
	mul.wide.s32 	%rd3823, %r4027, 4;
	add.s64 	%rd3824, %rd1, %rd3823;
	st.global.f32 	[%rd3824], %f955;
$L__BB2_2925:
	add.s32 	%r1946, %r1944, %r4;
	setp.gt.u32 	%p1971, %r1946, 31;
	@%p1971 bra 	$L__BB2_2940;
	add.s32 	%r1947, %r1945, %r4;
	setp.ge.s32 	%p1972, %r1947, %r2085;
	@%p1972 bra 	$L__BB2_2928;
	add.s32 	%r4028, %r1947, %r1892;
	mul.wide.s32 	%rd3825, %r4028, 4;
	add.s64 	%rd3826, %rd2, %rd3825;
	ld.global.f32 	%f956, [%rd3826];
	mad.lo.s32 	%r4029, %r1947, %r2084, %r1891;
	mul.wide.s32 	%rd3827, %r4029, 4;
	add.s64 	%rd3828, %rd1, %rd3827;
	st.global.f32 	[%rd3828], %f956;
$L__BB2_2928:
	add.s32 	%r1948, %r1946, %r4;
	setp.gt.u32 	%p1973, %r1948, 31;
	@%p1973 bra 	$L__BB2_2940;
	add.s32 	%r1949, %r1947, %r4;
	setp.ge.s32 	%p1974, %r1949, %r2085;
	@%p1974 bra 	$L__BB2_2931;
	add.s32 	%r4030, %r1949, %r1892;
	mul.wide.s32 	%rd3829, %r4030, 4;
	add.s64 	%rd3830, %rd2, %rd3829;
	ld.global.f32 	%f957, [%rd3830];
	mad.lo.s32 	%r4031, %r1949, %r2084, %r1891;
	mul.wide.s32 	%rd3831, %r4031, 4;
	add.s64 	%rd3832, %rd1, %rd3831;
	st.global.f32 	[%rd3832], %f957;
$L__BB2_2931:
	add.s32 	%r1950, %r1948, %r4;
	setp.gt.u32 	%p1975, %r1950, 31;
	@%p1975 bra 	$L__BB2_2940;
	add.s32 	%r1951, %r1949, %r4;
	setp.ge.s32 	%p1976, %r1951, %r2085;
	@%p1976 bra 	$L__BB2_2934;
	add.s32 	%r4032, %r1951, %r1892;
	mul.wide.s32 	%rd3833, %r4032, 4;
	add.s64 	%rd3834, %rd2, %rd3833;
	ld.global.f32 	%f958, [%rd3834];
	mad.lo.s32 	%r4033, %r1951, %r2084, %r1891;
	mul.wide.s32 	%rd3835, %r4033, 4;
	add.s64 	%rd3836, %rd1, %rd3835;
	st.global.f32 	[%rd3836], %f958;
$L__BB2_2934:
	add.s32 	%r1952, %r1950, %r4;
	setp.gt.u32 	%p1977, %r1952, 31;
	@%p1977 bra 	$L__BB2_2940;
	add.s32 	%r1953, %r1951, %r4;
	setp.ge.s32 	%p1978, %r1953, %r2085;
	@%p1978 bra 	$L__BB2_2937;
	add.s32 	%r4034, %r1953, %r1892;
	mul.wide.s32 	%rd3837, %r4034, 4;
	add.s64 	%rd3838, %rd2, %rd3837;
	ld.global.f32 	%f959, [%rd3838];
	mad.lo.s32 	%r4035, %r1953, %r2084, %r1891;
	mul.wide.s32 	%rd3839, %r4035, 4;
	add.s64 	%rd3840, %rd1, %rd3839;
	st.global.f32 	[%rd3840], %f959;
$L__BB2_2937:
	add.s32 	%r4036, %r1952, %r4;
	setp.gt.u32 	%p1979, %r4036, 31;
	@%p1979 bra 	$L__BB2_2940;
	add.s32 	%r1954, %r1953, %r4;
	setp.ge.s32 	%p1980, %r1954, %r2085;
	@%p1980 bra 	$L__BB2_2940;
	add.s32 	%r4037, %r1954, %r1892;
	mul.wide.s32 	%rd3841, %r4037, 4;
	add.s64 	%rd3842, %rd2, %rd3841;
	ld.global.f32 	%f960, [%rd3842];
	mad.lo.s32 	%r4038, %r1954, %r2084, %r1891;
	mul.wide.s32 	%rd3843, %r4038, 4;
	add.s64 	%rd3844, %rd1, %rd3843;
	st.global.f32 	[%rd3844], %f960;
$L__BB2_2940:
	add.s32 	%r1955, %r1890, %r5;
	setp.gt.u32 	%p1981, %r1955, 31;
	@%p1981 bra 	$L__BB2_3135;
	add.s32 	%r1956, %r1891, %r5;
	setp.ge.s32 	%p1982, %r1956, %r2084;
	@%p1982 bra 	$L__BB2_3135;
	setp.gt.u32 	%p1983, %r3, 31;
	@%p1983 bra 	$L__BB2_3038;
	mul.lo.s32 	%r1957, %r1956, %r2085;
	add.s32 	%r1958, %r3, %r1;
	setp.ge.s32 	%p1984, %r1958, %r2085;
	@%p1984 bra 	$L__BB2_2945;
	add.s32 	%r4039, %r1958, %r1957;
	mul.wide.s32 	%rd3845, %r4039, 4;
	add.s64 	%rd3846, %rd2, %rd3845;
	ld.global.f32 	%f961, [%rd3846];
	mad.lo.s32 	%r4040, %r1958, %r2084, %r1956;
	mul.wide.s32 	%rd3847, %r4040, 4;
	add.s64 	%rd3848, %rd1, %rd3847;
	st.global.f32 	[%rd3848], %f961;
$L__BB2_2945:
	add.s32 	%r1959, %r3, %r4;
	setp.gt.u32 	%p1985, %r1959, 31;
	@%p1985 bra 	$L__BB2_3038;
	add.s32 	%r1960, %r1958, %r4;
	setp.ge.s32 	%p1986, %r1960, %r2085;
	@%p1986 bra 	$L__BB2_2948;
	add.s32 	%r4041, %r1960, %r1957;
	mul.wide.s32 	%rd3849, %r4041, 4;
	add.s64 	%rd3850, %rd2, %rd3849;
	ld.global.f32 	%f962, [%rd3850];
	mad.lo.s32 	%r4042, %r1960, %r2084, %r1956;
	mul.wide.s32 	%rd3851, %r4042, 4;
	add.s64 	%rd3852, %rd1, %rd3851;
	st.global.f32 	[%rd3852], %f962;
$L__BB2_2948:
	add.s32 	%r1961, %r1959, %r4;
	setp.gt.u32 	%p1987, %r1961, 31;
	@%p1987 bra 	$L__BB2_3038;
	add.s32 	%r1962, %r1960, %r4;
	setp.ge.s32 	%p1988, %r1962, %r2085;
	@%p1988 bra 	$L__BB2_2951;
	add.s32 	%r4043, %r1962, %r1957;
	mul.wide.s32 	%rd3853, %r4043, 4;
	add.s64 	%rd3854, %rd2, %rd3853;
	ld.global.f32 	%f963, [%rd3854];
	mad.lo.s32 	%r4044, %r1962, %r2084, %r1956;
	mul.wide.s32 	%rd3855, %r4044, 4;
	add.s64 	%rd3856, %rd1, %rd3855;
	st.global.f32 	[%rd3856], %f963;
$L__BB2_2951:
	add.s32 	%r1963, %r1961, %r4;
	setp.gt.u32 	%p1989, %r1963, 31;
	@%p1989 bra 	$L__BB2_3038;
	add.s32 	%r1964, %r1962, %r4;
	setp.ge.s32 	%p1990, %r1964, %r2085;
	@%p1990 bra 	$L__BB2_2954;
	add.s32 	%r4045, %r1964, %r1957;
	mul.wide.s32 	%rd3857, %r4045, 4;
	add.s64 	%rd3858, %rd2, %rd3857;
	ld.global.f32 	%f964, [%rd3858];
	mad.lo.s32 	%r4046, %r1964, %r2084, %r1956;
	mul.wide.s32 	%rd3859, %r4046, 4;
	add.s64 	%rd3860, %rd1, %rd3859;
	st.global.f32 	[%rd3860], %f964;
$L__BB2_2954:
	add.s32 	%r1965, %r1963, %r4;
	setp.gt.u32 	%p1991, %r1965, 31;
	@%p1991 bra 	$L__BB2_3038;
	add.s32 	%r1966, %r1964, %r4;
	setp.ge.s32 	%p1992, %r1966, %r2085;
	@%p1992 bra 	$L__BB2_2957;
	add.s32 	%r4047, %r1966, %r1957;
	mul.wide.s32 	%rd3861, %r4047, 4;
	add.s64 	%rd3862, %rd2, %rd3861;
	ld.global.f32 	%f965, [%rd3862];
	mad.lo.s32 	%r4048, %r1966, %r2084, %r1956;
	mul.wide.s32 	%rd3863, %r4048, 4;
	add.s64 	%rd3864, %rd1, %rd3863;
	st.global.f32 	[%rd3864], %f965;
$L__BB2_2957:
	add.s32 	%r1967, %r1965, %r4;
	setp.gt.u32 	%p1993, %r1967, 31;
	@%p1993 bra 	$L__BB2_3038;
	add.s32 	%r1968, %r1966, %r4;
	setp.ge.s32 	%p1994, %r1968, %r2085;
	@%p1994 bra 	$L__BB2_2960;
	add.s32 	%r4049, %r1968, %r1957;
	mul.wide.s32 	%rd3865, %r4049, 4;
	add.s64 	%rd3866, %rd2, %rd3865;
	ld.global.f32 	%f966, [%rd3866];
	mad.lo.s32 	%r4050, %r1968, %r2084, %r1956;
	mul.wide.s32 	%rd3867, %r4050, 4;
	add.s64 	%rd3868, %rd1, %rd3867;
	st.global.f32 	[%rd3868], %f966;
$L__BB2_2960:
	add.s32 	%r1969, %r1967, %r4;
	setp.gt.u32 	%p1995, %r1969, 31;
	@%p1995 bra 	$L__BB2_3038;
	add.s32 	%r1970, %r1968, %r4;
	setp.ge.s32 	%p1996, %r1970, %r2085;
	@%p1996 bra 	$L__BB2_2963;
	add.s32 	%r4051, %r1970, %r1957;
	mul.wide.s32 	%rd3869, %r4051, 4;
	add.s64 	%rd3870, %rd2, %rd3869;
	ld.global.f32 	%f967, [%rd3870];
	mad.lo.s32 	%r4052, %r1970, %r2084, %r1956;
	mul.wide.s32 	%rd3871, %r4052, 4;
	add.s64 	%rd3872, %rd1, %rd3871;
	st.global.f32 	[%rd3872], %f967;
$L__BB2_2963:
	add.s32 	%r1971, %r1969, %r4;
	setp.gt.u32 	%p1997, %r1971, 31;
	@%p1997 bra 	$L__BB2_3038;
	add.s32 	%r1972, %r1970, %r4;
	setp.ge.s32 	%p1998, %r1972, %r2085;
	@%p1998 bra 	$L__BB2_2966;
	add.s32 	%r4053, %r1972, %r1957;
	mul.wide.s32 	%rd3873, %r4053, 4;
	add.s64 	%rd3874, %rd2, %rd3873;
	ld.global.f32 	%f968, [%rd3874];
	mad.lo.s32 	%r4054, %r1972, %r2084, %r1956;
	mul.wide.s32 	%rd3875, %r4054, 4;
	add.s64 	%rd3876, %rd1, %rd3875;
	st.global.f32 	[%rd3876], %f968;
$L__BB2_2966:
	add.s32 	%r1973, %r1971, %r4;
	setp.gt.u32 	%p1999, %r1973, 31;
	@%p1999 bra 	$L__BB2_3038;
	add.s32 	%r1974, %r1972, %r4;
	setp.ge.s32 	%p2000, %r1974, %r2085;
	@%p2000 bra 	$L__BB2_2969;
	add.s32 	%r4055, %r1974, %r1957;
	mul.wide.s32 	%rd3877, %r4055, 4;
	add.s64 	%rd3878, %rd2, %rd3877;
	ld.global.f32 	%f969, [%rd3878];
	mad.lo.s32 	%r4056, %r1974, %r2084, %r1956;
	mul.wide.s32 	%rd3879, %r4056, 4;
	add.s64 	%rd3880, %rd1, %rd3879;
	st.global.f32 	[%rd3880], %f969;
$L__BB2_2969:
	add.s32 	%r1975, %r1973, %r4;
	setp.gt.u32 	%p2001, %r1975, 31;
	@%p2001 bra 	$L__BB2_3038;
	add.s32 	%r1976, %r1974, %r4;
	setp.ge.s32 	%p2002, %r1976, %r2085;
	@%p2002 bra 	$L__BB2_2972;
	add.s32 	%r4057, %r1976, %r1957;
	mul.wide.s32 	%rd3881, %r4057, 4;
	add.s64 	%rd3882, %rd2, %rd3881;
	ld.global.f32 	%f970, [%rd3882];
	mad.lo.s32 	%r4058, %r1976, %r2084, %r1956;
	mul.wide.s32 	%rd3883, %r4058, 4;
	add.s64 	%rd3884, %rd1, %rd3883;
	st.global.f32 	[%rd3884], %f970;
$L__BB2_2972:
	add.s32 	%r1977, %r1975, %r4;
	setp.gt.u32 	%p2003, %r1977, 31;
	@%p2003 bra 	$L__BB2_3038;
	add.s32 	%r1978, %r1976, %r4;
	setp.ge.s32 	%p2004, %r1978, %r2085;
	@%p2004 bra 	$L__BB2_2975;
	add.s32 	%r4059, %r1978, %r1957;
	mul.wide.s32 	%rd3885, %r4059, 4;
	add.s64 	%rd3886, %rd2, %rd3885;
	ld.global.f32 	%f971, [%rd3886];
	mad.lo.s32 	%r4060, %r1978, %r2084, %r1956;
	mul.wide.s32 	%rd3887, %r4060, 4;
	add.s64 	%rd3888, %rd1, %rd3887;
	st.global.f32 	[%rd3888], %f971;
$L__BB2_2975:
	add.s32 	%r1979, %r1977, %r4;
	setp.gt.u32 	%p2005, %r1979, 31;
	@%p2005 bra 	$L__BB2_3038;
	add.s32 	%r1980, %r1978, %r4;
	setp.ge.s32 	%p2006, %r1980, %r2085;
	@%p2006 bra 	$L__BB2_2978;
	add.s32 	%r4061, %r1980, %r1957;
	mul.wide.s32 	%rd3889, %r4061, 4;
	add.s64 	%rd3890, %rd2, %rd3889;
	ld.global.f32 	%f972, [%rd3890];
	mad.lo.s32 	%r4062, %r1980, %r2084, %r1956;
	mul.wide.s32 	%rd3891, %r4062, 4;
	add.s64 	%rd3892, %rd1, %rd3891;
	st.global.f32 	[%rd3892], %f972;
$L__BB2_2978:
	add.s32 	%r1981, %r1979, %r4;
	setp.gt.u32 	%p2007, %r1981, 31;
	@%p2007 bra 	$L__BB2_3038;
	add.s32 	%r1982, %r1980, %r4;
	setp.ge.s32 	%p2008, %r1982, %r2085;
	@%p2008 bra 	$L__BB2_2981;
	add.s32 	%r4063, %r1982, %r1957;
	mul.wide.s32 	%rd3893, %r4063, 4;
	add.s64 	%rd3894, %rd2, %rd3893;
	ld.global.f32 	%f973, [%rd3894];
	mad.lo.s32 	%r4064, %r1982, %r2084, %r1956;
	mul.wide.s32 	%rd3895, %r4064, 4;
	add.s64 	%rd3896, %rd1, %rd3895;
	st.global.f32 	[%rd3896], %f973;
$L__BB2_2981:
	add.s32 	%r1983, %r1981, %r4;
	setp.gt.u32 	%p2009, %r1983, 31;
	@%p2009 bra 	$L__BB2_3038;
	add.s32 	%r1984, %r1982, %r4;
	setp.ge.s32 	%p2010, %r1984, %r2085;
	@%p2010 bra 	$L__BB2_2984;
	add.s32 	%r4065, %r1984, %r1957;
	mul.wide.s32 	%rd3897, %r4065, 4;
	add.s64 	%rd3898, %rd2, %rd3897;
	ld.global.f32 	%f974, [%rd3898];
	mad.lo.s32 	%r4066, %r1984, %r2084, %r1956;
	mul.wide.s32 	%rd3899, %r4066, 4;
	add.s64 	%rd3900, %rd1, %rd3899;
	st.global.f32 	[%rd3900], %f974;
$L__BB2_2984:
	add.s32 	%r1985, %r1983, %r4;
	setp.gt.u32 	%p2011, %r1985, 31;
	@%p2011 bra 	$L__BB2_3038;
	add.s32 	%r1986, %r1984, %r4;
	setp.ge.s32 	%p2012, %r1986, %r2085;
	@%p2012 bra 	$L__BB2_2987;
	add.s32 	%r4067, %r1986, %r1957;
	mul.wide.s32 	%rd3901, %r4067, 4;
	add.s64 	%rd3902, %rd2, %rd3901;
	ld.global.f32 	%f975, [%rd3902];
	mad.lo.s32 	%r4068, %r1986, %r2084, %r1956;
	mul.wide.s32 	%rd3903, %r4068, 4;
	add.s64 	%rd3904, %rd1, %rd3903;
	st.global.f32 	[%rd3904], %f975;
$L__BB2_2987:
	add.s32 	%r1987, %r1985, %r4;
	setp.gt.u32 	%p2013, %r1987, 31;
	@%p2013 bra 	$L__BB2_3038;
	add.s32 	%r1988, %r1986, %r4;
	setp.ge.s32 	%p2014, %r1988, %r2085;
	@%p2014 bra 	$L__BB2_2990;
	add.s32 	%r4069, %r1988, %r1957;
	mul.wide.s32 	%rd3905, %r4069, 4;
	add.s64 	%rd3906, %rd2, %rd3905;
	ld.global.f32 	%f976, [%rd3906];
	mad.lo.s32 	%r4070, %r1988, %r2084, %r1956;
	mul.wide.s32 	%rd3907, %r4070, 4;
	add.s64 	%rd3908, %rd1, %rd3907;
	st.global.f32 	[%rd3908], %f976;
$L__BB2_2990:
	add.s32 	%r1989, %r1987, %r4;
	setp.gt.u32 	%p2015, %r1989, 31;
	@%p2015 bra 	$L__BB2_3038;
	add.s32 	%r1990, %r1988, %r4;
	setp.ge.s32 	%p2016, %r1990, %r2085;
	@%p2016 bra 	$L__BB2_2993;
	add.s32 	%r4071, %r1990, %r1957;
	mul.wide.s32 	%rd3909, %r4071, 4;
	add.s64 	%rd3910, %rd2, %rd3909;
	ld.global.f32 	%f977, [%rd3910];
	mad.lo.s32 	%r4072, %r1990, %r2084, %r1956;
	mul.wide.s32 	%rd3911, %r4072, 4;
	add.s64 	%rd3912, %rd1, %rd3911;
	st.global.f32 	[%rd3912], %f977;
$L__BB2_2993:
	add.s32 	%r1991, %r1989, %r4;
	setp.gt.u32 	%p2017, %r1991, 31;
	@%p2017 bra 	$L__BB2_3038;
	add.s32 	%r1992, %r1990, %r4;
	setp.ge.s32 	%p2018, %r1992, %r2085;
	@%p2018 bra 	$L__BB2_2996;
	add.s32 	%r4073, %r1992, %r1957;
	mul.wide.s32 	%rd3913, %r4073, 4;
	add.s64 	%rd3914, %rd2, %rd3913;
	ld.global.f32 	%f978, [%rd3914];
	mad.lo.s32 	%r4074, %r1992, %r2084, %r1956;
	mul.wide.s32 	%rd3915, %r4074, 4;
	add.s64 	%rd3916, %rd1, %rd3915;
	st.global.f32 	[%rd3916], %f978;
$L__BB2_2996:
	add.s32 	%r1993, %r1991, %r4;
	setp.gt.u32 	%p2019, %r1993, 31;
	@%p2019 bra 	$L__BB2_3038;
	add.s32 	%r1994, %r1992, %r4;
	setp.ge.s32 	%p2020, %r1994, %r2085;
	@%p2020 bra 	$L__BB2_2999;
	add.s32 	%r4075, %r1994, %r1957;
	mul.wide.s32 	%rd3917, %r4075, 4;
	add.s64 	%rd3918, %rd2, %rd3917;
	ld.global.f32 	%f979, [%rd3918];
	mad.lo.s32 	%r4076, %r1994, %r2084, %r1956;
	mul.wide.s32 	%rd3919, %r4076, 4;
	add.s64 	%rd3920, %rd1, %rd3919;
	st.global.f32 	[%rd3920], %f979;
$L__BB2_2999:
	add.s32 	%r1995, %r1993, %r4;
	setp.gt.u32 	%p2021, %r1995, 31;
	@%p2021 bra 	$L__BB2_3038;
	add.s32 	%r1996, %r1994, %r4;
	setp.ge.s32 	%p2022, %r1996, %r2085;
	@%p2022 bra 	$L__BB2_3002;
	add.s32 	%r4077, %r1996, %r1957;
	mul.wide.s32 	%rd3921, %r4077, 4;
	add.s64 	%rd3922, %rd2, %rd3921;
	ld.global.f32 	%f980, [%rd3922];
	mad.lo.s32 	%r4078, %r1996, %r2084, %r1956;
	mul.wide.s32 	%rd3923, %r4078, 4;
	add.s64 	%rd3924, %rd1, %rd3923;
	st.global.f32 	[%rd3924], %f980;
$L__BB2_3002:
	add.s32 	%r1997, %r1995, %r4;
	setp.gt.u32 	%p2023, %r1997, 31;
	@%p2023 bra 	$L__BB2_3038;
	add.s32 	%r1998, %r1996, %r4;
	setp.ge.s32 	%p2024, %r1998, %r2085;
	@%p2024 bra 	$L__BB2_3005;
	add.s32 	%r4079, %r1998, %r1957;
	mul.wide.s32 	%rd3925, %r4079, 4;
	add.s64 	%rd3926, %rd2, %rd3925;
	ld.global.f32 	%f981, [%rd3926];
	mad.lo.s32 	%r4080, %r1998, %r2084, %r1956;
	mul.wide.s32 	%rd3927, %r4080, 4;
	add.s64 	%rd3928, %rd1, %rd3927;
	st.global.f32 	[%rd3928], %f981;
$L__BB2_3005:
	add.s32 	%r1999, %r1997, %r4;
	setp.gt.u32 	%p2025, %r1999, 31;
	@%p2025 bra 	$L__BB2_3038;
	add.s32 	%r2000, %r1998, %r4;
	setp.ge.s32 	%p2026, %r2000, %r2085;
	@%p2026 bra 	$L__BB2_3008;
	add.s32 	%r4081, %r2000, %r1957;
	mul.wide.s32 	%rd3929, %r4081, 4;
	add.s64 	%rd3930, %rd2, %rd3929;
	ld.global.f32 	%f982, [%rd3930];
	mad.lo.s32 	%r4082, %r2000, %r2084, %r1956;
	mul.wide.s32 	%rd3931, %r4082, 4;
	add.s64 	%rd3932, %rd1, %rd3931;
	st.global.f32 	[%rd3932], %f982;
$L__BB2_3008:
	add.s32 	%r2001, %r1999, %r4;
	setp.gt.u32 	%p2027, %r2001, 31;
	@%p2027 bra 	$L__BB2_3038;
	add.s32 	%r2002, %r2000, %r4;
	setp.ge.s32 	%p2028, %r2002, %r2085;
	@%p2028 bra 	$L__BB2_3011;
	add.s32 	%r4083, %r2002, %r1957;
	mul.wide.s32 	%rd3933, %r4083, 4;
	add.s64 	%rd3934, %rd2, %rd3933;
	ld.global.f32 	%f983, [%rd3934];
	mad.lo.s32 	%r4084, %r2002, %r2084, %r1956;
	mul.wide.s32 	%rd3935, %r4084, 4;
	add.s64 	%rd3936, %rd1, %rd3935;
	st.global.f32 	[%rd3936], %f983;
$L__BB2_3011:
	add.s32 	%r2003, %r2001, %r4;
	setp.gt.u32 	%p2029, %r2003, 31;
	@%p2029 bra 	$L__BB2_3038;
	add.s32 	%r2004, %r2002, %r4;
	setp.ge.s32 	%p2030, %r2004, %r2085;
	@%p2030 bra 	$L__BB2_3014;
	add.s32 	%r4085, %r2004, %r1957;
	mul.wide.s32 	%rd3937, %r4085, 4;
	add.s64 	%rd3938, %rd2, %rd3937;
	ld.global.f32 	%f984, [%rd3938];
	mad.lo.s32 	%r4086, %r2004, %r2084, %r1956;
	mul.wide.s32 	%rd3939, %r4086, 4;
	add.s64 	%rd3940, %rd1, %rd3939;
	st.global.f32 	[%rd3940], %f984;
$L__BB2_3014:
	add.s32 	%r2005, %r2003, %r4;
	setp.gt.u32 	%p2031, %r2005, 31;
	@%p2031 bra 	$L__BB2_3038;
	add.s32 	%r2006, %r2004, %r4;
	setp.ge.s32 	%p2032, %r2006, %r2085;
	@%p2032 bra 	$L__BB2_3017;
	add.s32 	%r4087, %r2006, %r1957;
	mul.wide.s32 	%rd3941, %r4087, 4;
	add.s64 	%rd3942, %rd2, %rd3941;
	ld.global.f32 	%f985, [%rd3942];
	mad.lo.s32 	%r4088, %r2006, %r2084, %r1956;
	mul.wide.s32 	%rd3943, %r4088, 4;
	add.s64 	%rd3944, %rd1, %rd3943;
	st.global.f32 	[%rd3944], %f985;
$L__BB2_3017:
	add.s32 	%r2007, %r2005, %r4;
	setp.gt.u32 	%p2033, %r2007, 31;
	@%p2033 bra 	$L__BB2_3038;
	add.s32 	%r2008, %r2006, %r4;
	setp.ge.s32 	%p2034, %r2008, %r2085;
	@%p2034 bra 	$L__BB2_3020;
	add.s32 	%r4089, %r2008, %r1957;
	mul.wide.s32 	%rd3945, %r4089, 4;
	add.s64 	%rd3946, %rd2, %rd3945;
	ld.global.f32 	%f986, [%rd3946];
	mad.lo.s32 	%r4090, %r2008, %r2084, %r1956;
	mul.wide.s32 	%rd3947, %r4090, 4;
	add.s64 	%rd3948, %rd1, %rd3947;
	st.global.f32 	[%rd3948], %f986;
$L__BB2_3020:
	add.s32 	%r2009, %r2007, %r4;
	setp.gt.u32 	%p2035, %r2009, 31;
	@%p2035 bra 	$L__BB2_3038;
	add.s32 	%r2010, %r2008, %r4;
	setp.ge.s32 	%p2036, %r2010, %r2085;
	@%p2036 bra 	$L__BB2_3023;
	add.s32 	%r4091, %r2010, %r1957;
	mul.wide.s32 	%rd3949, %r4091, 4;
	add.s64 	%rd3950, %rd2, %rd3949;
	ld.global.f32 	%f987, [%rd3950];
	mad.lo.s32 	%r4092, %r2010, %r2084, %r1956;
	mul.wide.s32 	%rd3951, %r4092, 4;
	add.s64 	%rd3952, %rd1, %rd3951;
	st.global.f32 	[%rd3952], %f987;
$L__BB2_3023:
	add.s32 	%r2011, %r2009, %r4;
	setp.gt.u32 	%p2037, %r2011, 31;
	@%p2037 bra 	$L__BB2_3038;
	add.s32 	%r2012, %r2010, %r4;
	setp.ge.s32 	%p2038, %r2012, %r2085;
	@%p2038 bra 	$L__BB2_3026;
	add.s32 	%r4093, %r2012, %r1957;
	mul.wide.s32 	%rd3953, %r4093, 4;
	add.s64 	%rd3954, %rd2, %rd3953;
	ld.global.f32 	%f988, [%rd3954];
	mad.lo.s32 	%r4094, %r2012, %r2084, %r1956;
	mul.wide.s32 	%rd3955, %r4094, 4;
	add.s64 	%rd3956, %rd1, %rd3955;
	st.global.f32 	[%rd3956], %f988;
$L__BB2_3026:
	add.s32 	%r2013, %r2011, %r4;
	setp.gt.u32 	%p2039, %r2013, 31;
	@%p2039 bra 	$L__BB2_3038;
	add.s32 	%r2014, %r2012, %r4;
	setp.ge.s32 	%p2040, %r2014, %r2085;
	@%p2040 bra 	$L__BB2_3029;
	add.s32 	%r4095, %r2014, %r1957;
	mul.wide.s32 	%rd3957, %r4095, 4;
	add.s64 	%rd3958, %rd2, %rd3957;
	ld.global.f32 	%f989, [%rd3958];
	mad.lo.s32 	%r4096, %r2014, %r2084, %r1956;
	mul.wide.s32 	%rd3959, %r4096, 4;
	add.s64 	%rd3960, %rd1, %rd3959;
	st.global.f32 	[%rd3960], %f989;
$L__BB2_3029:
	add.s32 	%r2015, %r2013, %r4;
	setp.gt.u32 	%p2041, %r2015, 31;
	@%p2041 bra 	$L__BB2_3038;
	add.s32 	%r2016, %r2014, %r4;
	setp.ge.s32 	%p2042, %r2016, %r2085;
	@%p2042 bra 	$L__BB2_3032;
	add.s32 	%r4097, %r2016, %r1957;
	mul.wide.s32 	%rd3961, %r4097, 4;
	add.s64 	%rd3962, %rd2, %rd3961;
	ld.global.f32 	%f990, [%rd3962];
	mad.lo.s32 	%r4098, %r2016, %r2084, %r1956;
	mul.wide.s32 	%rd3963, %r4098, 4;
	add.s64 	%rd3964, %rd1, %rd3963;
	st.global.f32 	[%rd3964], %f990;
$L__BB2_3032:
	add.s32 	%r2017, %r2015, %r4;
	setp.gt.u32 	%p2043, %r2017, 31;
	@%p2043 bra 	$L__BB2_3038;
	add.s32 	%r2018, %r2016, %r4;
	setp.ge.s32 	%p2044, %r2018, %r2085;
	@%p2044 bra 	$L__BB2_3035;
	add.s32 	%r4099, %r2018, %r1957;
	mul.wide.s32 	%rd3965, %r4099, 4;
	add.s64 	%rd3966, %rd2, %rd3965;
	ld.global.f32 	%f991, [%rd3966];
	mad.lo.s32 	%r4100, %r2018, %r2084, %r1956;
	mul.wide.s32 	%rd3967, %r4100, 4;
	add.s64 	%rd3968, %rd1, %rd3967;
	st.global.f32 	[%rd3968], %f991;
$L__BB2_3035:
	add.s32 	%r4101, %r2017, %r4;
	setp.gt.u32 	%p2045, %r4101, 31;
	@%p2045 bra 	$L__BB2_3038;
	add.s32 	%r2019, %r2018, %r4;
	setp.ge.s32 	%p2046, %r2019, %r2085;
	@%p2046 bra 	$L__BB2_3038;
	add.s32 	%r4102, %r2019, %r1957;
	mul.wide.s32 	%rd3969, %r4102, 4;
	add.s64 	%rd3970, %rd2, %rd3969;
	ld.global.f32 	%f992, [%rd3970];
	mad.lo.s32 	%r4103, %r2019, %r2084, %r1956;
	mul.wide.s32 	%rd3971, %r4103, 4;
	add.s64 	%rd3972, %rd1, %rd3971;
	st.global.f32 	[%rd3972], %f992;
$L__BB2_3038:
	add.s32 	%r4104, %r1955, %r5;
	setp.gt.u32 	%p2047, %r4104, 31;
	@%p2047 bra 	$L__BB2_3135;
	setp.gt.u32 	%p2048, %r3, 31;
	add.s32 	%r2020, %r1956, %r5;
	setp.ge.s32 	%p2049, %r2020, %r2084;
	or.pred  	%p2050, %p2049, %p2048;
	@%p2050 bra 	$L__BB2_3135;
	mul.lo.s32 	%r2021, %r2020, %r2085;
	add.s32 	%r2022, %r3, %r1;
	setp.ge.s32 	%p2051, %r2022, %r2085;
	@%p2051 bra 	$L__BB2_3042;
	add.s32 	%r4106, %r2022, %r2021;
	mul.wide.s32 	%rd3973, %r4106, 4;
	add.s64 	%rd3974, %rd2, %rd3973;
	ld.global.f32 	%f993, [%rd3974];
	mad.lo.s32 	%r4107, %r2022, %r2084, %r2020;
	mul.wide.s32 	%rd3975, %r4107, 4;
	add.s64 	%rd3976, %rd1, %rd3975;
	st.global.f32 	[%rd3976], %f993;
$L__BB2_3042:
	add.s32 	%r2023, %r3, %r4;
	setp.gt.u32 	%p2052, %r2023, 31;
	@%p2052 bra 	$L__BB2_3135;
	add.s32 	%r2024, %r2022, %r4;
	setp.ge.s32 	%p2053, %r2024, %r2085;
	@%p2053 bra 	$L__BB2_3045;
	add.s32 	%r4108, %r2024, %r2021;
	mul.wide.s32 	%rd3977, %r4108, 4;
	add.s64 	%rd3978, %rd2, %rd3977;
	ld.global.f32 	%f994, [%rd3978];
	mad.lo.s32 	%r4109, %r2024, %r2084, %r2020;
	mul.wide.s32 	%rd3979, %r4109, 4;
	add.s64 	%rd3980, %rd1, %rd3979;
	st.global.f32 	[%rd3980], %f994;
$L__BB2_3045:
	add.s32 	%r2025, %r2023, %r4;
	setp.gt.u32 	%p2054, %r2025, 31;
	@%p2054 bra 	$L__BB2_3135;
	add.s32 	%r2026, %r2024, %r4;
	setp.ge.s32 	%p2055, %r2026, %r2085;
	@%p2055 bra 	$L__BB2_3048;
	add.s32 	%r4110, %r2026, %r2021;
	mul.wide.s32 	%rd3981, %r4110, 4;
	add.s64 	%rd3982, %rd2, %rd3981;
	ld.global.f32 	%f995, [%rd3982];
	mad.lo.s32 	%r4111, %r2026, %r2084, %r2020;
	mul.wide.s32 	%rd3983, %r4111, 4;
	add.s64 	%rd3984, %rd1, %rd3983;
	st.global.f32 	[%rd3984], %f995;
$L__BB2_3048:
	add.s32 	%r2027, %r2025, %r4;
	setp.gt.u32 	%p2056, %r2027, 31;
	@%p2056 bra 	$L__BB2_3135;
	add.s32 	%r2028, %r2026, %r4;
	setp.ge.s32 	%p2057, %r2028, %r2085;
	@%p2057 bra 	$L__BB2_3051;
	add.s32 	%r4112, %r2028, %r2021;
	mul.wide.s32 	%rd3985, %r4112, 4;
	add.s64 	%rd3986, %rd2, %rd3985;
	ld.global.f32 	%f996, [%rd3986];
	mad.lo.s32 	%r4113, %r2028, %r2084, %r2020;
	mul.wide.s32 	%rd3987, %r4113, 4;
	add.s64 	%rd3988, %rd1, %rd3987;
	st.global.f32 	[%rd3988], %f996;
$L__BB2_3051:
	add.s32 	%r2029, %r2027, %r4;
	setp.gt.u32 	%p2058, %r2029, 31;
	@%p2058 bra 	$L__BB2_3135;
	add.s32 	%r2030, %r2028, %r4;
	setp.ge.s32 	%p2059, %r2030, %r2085;
	@%p2059 bra 	$L__BB2_3054;
	add.s32 	%r4114, %r2030, %r2021;
	mul.wide.s32 	%rd3989, %r4114, 4;
	add.s64 	%rd3990, %rd2, %rd3989;
	ld.global.f32 	%f997, [%rd3990];
	mad.lo.s32 	%r4115, %r2030, %r2084, %r2020;
	mul.wide.s32 	%rd3991, %r4115, 4;
	add.s64 	%rd3992, %rd1, %rd3991;
	st.global.f32 	[%rd3992], %f997;
$L__BB2_3054:
	add.s32 	%r2031, %r2029, %r4;
	setp.gt.u32 	%p2060, %r2031, 31;
	@%p2060 bra 	$L__BB2_3135;
	add.s32 	%r2032, %r2030, %r4;
	setp.ge.s32 	%p2061, %r2032, %r2085;
	@%p2061 bra 	$L__BB2_3057;
	add.s32 	%r4116, %r2032, %r2021;
	mul.wide.s32 	%rd3993, %r4116, 4;
	add.s64 	%rd3994, %rd2, %rd3993;
	ld.global.f32 	%f998, [%rd3994];
	mad.lo.s32 	%r4117, %r2032, %r2084, %r2020;
	mul.wide.s32 	%rd3995, %r4117, 4;
	add.s64 	%rd3996, %rd1, %rd3995;
	st.global.f32 	[%rd3996], %f998;
$L__BB2_3057:
	add.s32 	%r2033, %r2031, %r4;
	setp.gt.u32 	%p2062, %r2033, 31;
	@%p2062 bra 	$L__BB2_3135;
	add.s32 	%r2034, %r2032, %r4;
	setp.ge.s32 	%p2063, %r2034, %r2085;
	@%p2063 bra 	$L__BB2_3060;
	add.s32 	%r4118, %r2034, %r2021;
	mul.wide.s32 	%rd3997, %r4118, 4;
	add.s64 	%rd3998, %rd2, %rd3997;
	ld.global.f32 	%f999, [%rd3998];
	mad.lo.s32 	%r4119, %r2034, %r2084, %r2020;
	mul.wide.s32 	%rd3999, %r4119, 4;
	add.s64 	%rd4000, %rd1, %rd3999;
	st.global.f32 	[%rd4000], %f999;
$L__BB2_3060:
	add.s32 	%r2035, %r2033, %r4;
	setp.gt.u32 	%p2064, %r2035, 31;
	@%p2064 bra 	$L__BB2_3135;
	add.s32 	%r2036, %r2034, %r4;
	setp.ge.s32 	%p2065, %r2036, %r2085;
	@%p2065 bra 	$L__BB2_3063;
	add.s32 	%r4120, %r2036, %r2021;
	mul.wide.s32 	%rd4001, %r4120, 4;
	add.s64 	%rd4002, %rd2, %rd4001;
	ld.global.f32 	%f1000, [%rd4002];
	mad.lo.s32 	%r4121, %r2036, %r2084, %r2020;
	mul.wide.s32 	%rd4003, %r4121, 4;
	add.s64 	%rd4004, %rd1, %rd4003;
	st.global.f32 	[%rd4004], %f1000;
$L__BB2_3063:
	add.s32 	%r2037, %r2035, %r4;
	setp.gt.u32 	%p2066, %r2037, 31;
	@%p2066 bra 	$L__BB2_3135;
	add.s32 	%r2038, %r2036, %r4;
	setp.ge.s32 	%p2067, %r2038, %r2085;
	@%p2067 bra 	$L__BB2_3066;
	add.s32 	%r4122, %r2038, %r2021;
	mul.wide.s32 	%rd4005, %r4122, 4;
	add.s64 	%rd4006, %rd2, %rd4005;
	ld.global.f32 	%f1001, [%rd4006];
	mad.lo.s32 	%r4123, %r2038, %r2084, %r2020;
	mul.wide.s32 	%rd4007, %r4123, 4;
	add.s64 	%rd4008, %rd1, %rd4007;
	st.global.f32 	[%rd4008], %f1001;
$L__BB2_3066:
	add.s32 	%r2039, %r2037, %r4;
	setp.gt.u32 	%p2068, %r2039, 31;
	@%p2068 bra 	$L__BB2_3135;
	add.s32 	%r2040, %r2038, %r4;
	setp.ge.s32 	%p2069, %r2040, %r2085;
	@%p2069 bra 	$L__BB2_3069;
	add.s32 	%r4124, %r2040, %r2021;
	mul.wide.s32 	%rd4009, %r4124, 4;
	add.s64 	%rd4010, %rd2, %rd4009;
	ld.global.f32 	%f1002, [%rd4010];
	mad.lo.s32 	%r4125, %r2040, %r2084, %r2020;
	mul.wide.s32 	%rd4011, %r4125, 4;
	add.s64 	%rd4012, %rd1, %rd4011;
	st.global.f32 	[%rd4012], %f1002;
$L__BB2_3069:
	add.s32 	%r2041, %r2039, %r4;
	setp.gt.u32 	%p2070, %r2041, 31;
	@%p2070 bra 	$L__BB2_3135;
	add.s32 	%r2042, %r2040, %r4;
	setp.ge.s32 	%p2071, %r2042, %r2085;
	@%p2071 bra 	$L__BB2_3072;
	add.s32 	%r4126, %r2042, %r2021;
	mul.wide.s32 	%rd4013, %r4126, 4;
	add.s64 	%rd4014, %rd2, %rd4013;
	ld.global.f32 	%f1003, [%rd4014];
	mad.lo.s32 	%r4127, %r2042, %r2084, %r2020;
	mul.wide.s32 	%rd4015, %r4127, 4;
	add.s64 	%rd4016, %rd1, %rd4015;
	st.global.f32 	[%rd4016], %f1003;
$L__BB2_3072:
	add.s32 	%r2043, %r2041, %r4;
	setp.gt.u32 	%p2072, %r2043, 31;
	@%p2072 bra 	$L__BB2_3135;
	add.s32 	%r2044, %r2042, %r4;
	setp.ge.s32 	%p2073, %r2044, %r2085;
	@%p2073 bra 	$L__BB2_3075;
	add.s32 	%r4128, %r2044, %r2021;
	mul.wide.s32 	%rd4017, %r4128, 4;
	add.s64 	%rd4018, %rd2, %rd4017;
	ld.global.f32 	%f1004, [%rd4018];
	mad.lo.s32 	%r4129, %r2044, %r2084, %r2020;
	mul.wide.s32 	%rd4019, %r4129, 4;
	add.s64 	%rd4020, %rd1, %rd4019;
	st.global.f32 	[%rd4020], %f1004;
$L__BB2_3075:
	add.s32 	%r2045, %r2043, %r4;
	setp.gt.u32 	%p2074, %r2045, 31;
	@%p2074 bra 	$L__BB2_3135;
	add.s32 	%r2046, %r2044, %r4;
	setp.ge.s32 	%p2075, %r2046, %r2085;
	@%p2075 bra 	$L__BB2_3078;
	add.s32 	%r4130, %r2046, %r2021;
	mul.wide.s32 	%rd4021, %r4130, 4;
	add.s64 	%rd4022, %rd2, %rd4021;
	ld.global.f32 	%f1005, [%rd4022];
	mad.lo.s32 	%r4131, %r2046, %r2084, %r2020;
	mul.wide.s32 	%rd4023, %r4131, 4;
	add.s64 	%rd4024, %rd1, %rd4023;
	st.global.f32 	[%rd4024], %f1005;
$L__BB2_3078:
	add.s32 	%r2047, %r2045, %r4;
	setp.gt.u32 	%p2076, %r2047, 31;
	@%p2076 bra 	$L__BB2_3135;
	add.s32 	%r2048, %r2046, %r4;
	setp.ge.s32 	%p2077, %r2048, %r2085;
	@%p2077 bra 	$L__BB2_3081;
	add.s32 	%r4132, %r2048, %r2021;
	mul.wide.s32 	%rd4025, %r4132, 4;
	add.s64 	%rd4026, %rd2, %rd4025;
	ld.global.f32 	%f1006, [%rd4026];
	mad.lo.s32 	%r4133, %r2048, %r2084, %r2020;
	mul.wide.s32 	%rd4027, %r4133, 4;
	add.s64 	%rd4028, %rd1, %rd4027;
	st.global.f32 	[%rd4028], %f1006;
$L__BB2_3081:
	add.s32 	%r2049, %r2047, %r4;
	setp.gt.u32 	%p2078, %r2049, 31;
	@%p2078 bra 	$L__BB2_3135;
	add.s32 	%r2050, %r2048, %r4;
	setp.ge.s32 	%p2079, %r2050, %r2085;
	@%p2079 bra 	$L__BB2_3084;
	add.s32 	%r4134, %r2050, %r2021;
	mul.wide.s32 	%rd4029, %r4134, 4;
	add.s64 	%rd4030, %rd2, %rd4029;
	ld.global.f32 	%f1007, [%rd4030];
	mad.lo.s32 	%r4135, %r2050, %r2084, %r2020;
	mul.wide.s32 	%rd4031, %r4135, 4;
	add.s64 	%rd4032, %rd1, %rd4031;
	st.global.f32 	[%rd4032], %f1007;
$L__BB2_3084:
	add.s32 	%r2051, %r2049, %r4;
	setp.gt.u32 	%p2080, %r2051, 31;
	@%p2080 bra 	$L__BB2_3135;
	add.s32 	%r2052, %r2050, %r4;
	setp.ge.s32 	%p2081, %r2052, %r2085;
	@%p2081 bra 	$L__BB2_3087;
	add.s32 	%r4136, %r2052, %r2021;
	mul.wide.s32 	%rd4033, %r4136, 4;
	add.s64 	%rd4034, %rd2, %rd4033;
	ld.global.f32 	%f1008, [%rd4034];
	mad.lo.s32 	%r4137, %r2052, %r2084, %r2020;
	mul.wide.s32 	%rd4035, %r4137, 4;
	add.s64 	%rd4036, %rd1, %rd4035;
	st.global.f32 	[%rd4036], %f1008;
$L__BB2_3087:
	add.s32 	%r2053, %r2051, %r4;
	setp.gt.u32 	%p2082, %r2053, 31;
	@%p2082 bra 	$L__BB2_3135;
	add.s32 	%r2054, %r2052, %r4;
	setp.ge.s32 	%p2083, %r2054, %r2085;
	@%p2083 bra 	$L__BB2_3090;
	add.s32 	%r4138, %r2054, %r2021;
	mul.wide.s32 	%rd4037, %r4138, 4;
	add.s64 	%rd4038, %rd2, %rd4037;
	ld.global.f32 	%f1009, [%rd4038];
	mad.lo.s32 	%r4139, %r2054, %r2084, %r2020;
	mul.wide.s32 	%rd4039, %r4139, 4;
	add.s64 	%rd4040, %rd1, %rd4039;
	st.global.f32 	[%rd4040], %f1009;
$L__BB2_3090:
	add.s32 	%r2055, %r2053, %r4;
	setp.gt.u32 	%p2084, %r2055, 31;
	@%p2084 bra 	$L__BB2_3135;
	add.s32 	%r2056, %r2054, %r4;
	setp.ge.s32 	%p2085, %r2056, %r2085;
	@%p2085 bra 	$L__BB2_3093;
	add.s32 	%r4140, %r2056, %r2021;
	mul.wide.s32 	%rd4041, %r4140, 4;
	add.s64 	%rd4042, %rd2, %rd4041;
	ld.global.f32 	%f1010, [%rd4042];
	mad.lo.s32 	%r4141, %r2056, %r2084, %r2020;
	mul.wide.s32 	%rd4043, %r4141, 4;
	add.s64 	%rd4044, %rd1, %rd4043;
	st.global.f32 	[%rd4044], %f1010;
$L__BB2_3093:
	add.s32 	%r2057, %r2055, %r4;
	setp.gt.u32 	%p2086, %r2057, 31;
	@%p2086 bra 	$L__BB2_3135;
	add.s32 	%r2058, %r2056, %r4;
	setp.ge.s32 	%p2087, %r2058, %r2085;
	@%p2087 bra 	$L__BB2_3096;
	add.s32 	%r4142, %r2058, %r2021;
	mul.wide.s32 	%rd4045, %r4142, 4;
	add.s64 	%rd4046, %rd2, %rd4045;
	ld.global.f32 	%f1011, [%rd4046];
	mad.lo.s32 	%r4143, %r2058, %r2084, %r2020;
	mul.wide.s32 	%rd4047, %r4143, 4;
	add.s64 	%rd4048, %rd1, %rd4047;
	st.global.f32 	[%rd4048], %f1011;
$L__BB2_3096:
	add.s32 	%r2059, %r2057, %r4;
	setp.gt.u32 	%p2088, %r2059, 31;
	@%p2088 bra 	$L__BB2_3135;
	add.s32 	%r2060, %r2058, %r4;
	setp.ge.s32 	%p2089, %r2060, %r2085;
	@%p2089 bra 	$L__BB2_3099;
	add.s32 	%r4144, %r2060, %r2021;
	mul.wide.s32 	%rd4049, %r4144, 4;
	add.s64 	%rd4050, %rd2, %rd4049;
	ld.global.f32 	%f1012, [%rd4050];
	mad.lo.s32 	%r4145, %r2060, %r2084, %r2020;
	mul.wide.s32 	%rd4051, %r4145, 4;
	add.s64 	%rd4052, %rd1, %rd4051;
	st.global.f32 	[%rd4052], %f1012;
$L__BB2_3099:
	add.s32 	%r2061, %r2059, %r4;
	setp.gt.u32 	%p2090, %r2061, 31;
	@%p2090 bra 	$L__BB2_3135;
	add.s32 	%r2062, %r2060, %r4;
	setp.ge.s32 	%p2091, %r2062, %r2085;
	@%p2091 bra 	$L__BB2_3102;
	add.s32 	%r4146, %r2062, %r2021;
	mul.wide.s32 	%rd4053, %r4146, 4;
	add.s64 	%rd4054, %rd2, %rd4053;
	ld.global.f32 	%f1013, [%rd4054];
	mad.lo.s32 	%r4147, %r2062, %r2084, %r2020;
	mul.wide.s32 	%rd4055, %r4147, 4;
	add.s64 	%rd4056, %rd1, %rd4055;
	st.global.f32 	[%rd4056], %f1013;
$L__BB2_3102:
	add.s32 	%r2063, %r2061, %r4;
	setp.gt.u32 	%p2092, %r2063, 31;
	@%p2092 bra 	$L__BB2_3135;
	add.s32 	%r2064, %r2062, %r4;
	setp.ge.s32 	%p2093, %r2064, %r2085;
	@%p2093 bra 	$L__BB2_3105;
	add.s32 	%r4148, %r2064, %r2021;
	mul.wide.s32 	%rd4057, %r4148, 4;
	add.s64 	%rd4058, %rd2, %rd4057;
	ld.global.f32 	%f1014, [%rd4058];
	mad.lo.s32 	%r4149, %r2064, %r2084, %r2020;
	mul.wide.s32 	%rd4059, %r4149, 4;
	add.s64 	%rd4060, %rd1, %rd4059;
	st.global.f32 	[%rd4060], %f1014;
$L__BB2_3105:
	add.s32 	%r2065, %r2063, %r4;
	setp.gt.u32 	%p2094, %r2065, 31;
	@%p2094 bra 	$L__BB2_3135;
	add.s32 	%r2066, %r2064, %r4;
	setp.ge.s32 	%p2095, %r2066, %r2085;
	@%p2095 bra 	$L__BB2_3108;
	add.s32 	%r4150, %r2066, %r2021;
	mul.wide.s32 	%rd4061, %r4150, 4;
	add.s64 	%rd4062, %rd2, %rd4061;
	ld.global.f32 	%f1015, [%rd4062];
	mad.lo.s32 	%r4151, %r2066, %r2084, %r2020;
	mul.wide.s32 	%rd4063, %r4151, 4;
	add.s64 	%rd4064, %rd1, %rd4063;
	st.global.f32 	[%rd4064], %f1015;
$L__BB2_3108:
	add.s32 	%r2067, %r2065, %r4;
	setp.gt.u32 	%p2096, %r2067, 31;
	@%p2096 bra 	$L__BB2_3135;
	add.s32 	%r2068, %r2066, %r4;
	setp.ge.s32 	%p2097, %r2068, %r2085;
	@%p2097 bra 	$L__BB2_3111;
	add.s32 	%r4152, %r2068, %r2021;
	mul.wide.s32 	%rd4065, %r4152, 4;
	add.s64 	%rd4066, %rd2, %rd4065;
	ld.global.f32 	%f1016, [%rd4066];
	mad.lo.s32 	%r4153, %r2068, %r2084, %r2020;
	mul.wide.s32 	%rd4067, %r4153, 4;
	add.s64 	%rd4068, %rd1, %rd4067;
	st.global.f32 	[%rd4068], %f1016;
$L__BB2_3111:
	add.s32 	%r2069, %r2067, %r4;
	setp.gt.u32 	%p2098, %r2069, 31;
	@%p2098 bra 	$L__BB2_3135;
	add.s32 	%r2070, %r2068, %r4;
	setp.ge.s32 	%p2099, %r2070, %r2085;
	@%p2099 bra 	$L__BB2_3114;
	add.s32 	%r4154, %r2070, %r2021;
	mul.wide.s32 	%rd4069, %r4154, 4;
	add.s64 	%rd4070, %rd2, %rd4069;
	ld.global.f32 	%f1017, [%rd4070];
	mad.lo.s32 	%r4155, %r2070, %r2084, %r2020;
	mul.wide.s32 	%rd4071, %r4155, 4;
	add.s64 	%rd4072, %rd1, %rd4071;
	st.global.f32 	[%rd4072], %f1017;
$L__BB2_3114:
	add.s32 	%r2071, %r2069, %r4;
	setp.gt.u32 	%p2100, %r2071, 31;
	@%p2100 bra 	$L__BB2_3135;
	add.s32 	%r2072, %r2070, %r4;
	setp.ge.s32 	%p2101, %r2072, %r2085;
	@%p2101 bra 	$L__BB2_3117;
	add.s32 	%r4156, %r2072, %r2021;
	mul.wide.s32 	%rd4073, %r4156, 4;
	add.s64 	%rd4074, %rd2, %rd4073;
	ld.global.f32 	%f1018, [%rd4074];
	mad.lo.s32 	%r4157, %r2072, %r2084, %r2020;
	mul.wide.s32 	%rd4075, %r4157, 4;
	add.s64 	%rd4076, %rd1, %rd4075;
	st.global.f32 	[%rd4076], %f1018;
$L__BB2_3117:
	add.s32 	%r2073, %r2071, %r4;
	setp.gt.u32 	%p2102, %r2073, 31;
	@%p2102 bra 	$L__BB2_3135;
	add.s32 	%r2074, %r2072, %r4;
	setp.ge.s32 	%p2103, %r2074, %r2085;
	@%p2103 bra 	$L__BB2_3120;
	add.s32 	%r4158, %r2074, %r2021;
	mul.wide.s32 	%rd4077, %r4158, 4;
	add.s64 	%rd4078, %rd2, %rd4077;
	ld.global.f32 	%f1019, [%rd4078];
	mad.lo.s32 	%r4159, %r2074, %r2084, %r2020;
	mul.wide.s32 	%rd4079, %r4159, 4;
	add.s64 	%rd4080, %rd1, %rd4079;
	st.global.f32 	[%rd4080], %f1019;
$L__BB2_3120:
	add.s32 	%r2075, %r2073, %r4;
	setp.gt.u32 	%p2104, %r2075, 31;
	@%p2104 bra 	$L__BB2_3135;
	add.s32 	%r2076, %r2074, %r4;
	setp.ge.s32 	%p2105, %r2076, %r2085;
	@%p2105 bra 	$L__BB2_3123;
	add.s32 	%r4160, %r2076, %r2021;
	mul.wide.s32 	%rd4081, %r4160, 4;
	add.s64 	%rd4082, %rd2, %rd4081;
	ld.global.f32 	%f1020, [%rd4082];
	mad.lo.s32 	%r4161, %r2076, %r2084, %r2020;
	mul.wide.s32 	%rd4083, %r4161, 4;
	add.s64 	%rd4084, %rd1, %rd4083;
	st.global.f32 	[%rd4084], %f1020;
$L__BB2_3123:
	add.s32 	%r2077, %r2075, %r4;
	setp.gt.u32 	%p2106, %r2077, 31;
	@%p2106 bra 	$L__BB2_3135;
	add.s32 	%r2078, %r2076, %r4;
	setp.ge.s32 	%p2107, %r2078, %r2085;
	@%p2107 bra 	$L__BB2_3126;
	add.s32 	%r4162, %r2078, %r2021;
	mul.wide.s32 	%rd4085, %r4162, 4;
	add.s64 	%rd4086, %rd2, %rd4085;
	ld.global.f32 	%f1021, [%rd4086];
	mad.lo.s32 	%r4163, %r2078, %r2084, %r2020;
	mul.wide.s32 	%rd4087, %r4163, 4;
	add.s64 	%rd4088, %rd1, %rd4087;
	st.global.f32 	[%rd4088], %f1021;
$L__BB2_3126:
	add.s32 	%r2079, %r2077, %r4;
	setp.gt.u32 	%p2108, %r2079, 31;
	@%p2108 bra 	$L__BB2_3135;
	add.s32 	%r2080, %r2078, %r4;
	setp.ge.s32 	%p2109, %r2080, %r2085;
	@%p2109 bra 	$L__BB2_3129;
	add.s32 	%r4164, %r2080, %r2021;
	mul.wide.s32 	%rd4089, %r4164, 4;
	add.s64 	%rd4090, %rd2, %rd4089;
	ld.global.f32 	%f1022, [%rd4090];
	mad.lo.s32 	%r4165, %r2080, %r2084, %r2020;
	mul.wide.s32 	%rd4091, %r4165, 4;
	add.s64 	%rd4092, %rd1, %rd4091;
	st.global.f32 	[%rd4092], %f1022;
$L__BB2_3129:
	add.s32 	%r2081, %r2079, %r4;
	setp.gt.u32 	%p2110, %r2081, 31;
	@%p2110 bra 	$L__BB2_3135;
	add.s32 	%r2082, %r2080, %r4;
	setp.ge.s32 	%p2111, %r2082, %r2085;
	@%p2111 bra 	$L__BB2_3132;
	add.s32 	%r4166, %r2082, %r2021;
	mul.wide.s32 	%rd4093, %r4166, 4;
	add.s64 	%rd4094, %rd2, %rd4093;
	ld.global.f32 	%f1023, [%rd4094];
	mad.lo.s32 	%r4167, %r2082, %r2084, %r2020;
	mul.wide.s32 	%rd4095, %r4167, 4;
	add.s64 	%rd4096, %rd1, %rd4095;
	st.global.f32 	[%rd4096], %f1023;
$L__BB2_3132:
	add.s32 	%r4168, %r2081, %r4;
	setp.gt.u32 	%p2112, %r4168, 31;
	@%p2112 bra 	$L__BB2_3135;
	add.s32 	%r2083, %r2082, %r4;
	setp.ge.s32 	%p2113, %r2083, %r2085;
	@%p2113 bra 	$L__BB2_3135;
	add.s32 	%r4169, %r2083, %r2021;
	mul.wide.s32 	%rd4097, %r4169, 4;
	add.s64 	%rd4098, %rd2, %rd4097;
	ld.global.f32 	%f1024, [%rd4098];
	mad.lo.s32 	%r4170, %r2083, %r2084, %r2020;
	mul.wide.s32 	%rd4099, %r4170, 4;
	add.s64 	%rd4100, %rd1, %rd4099;
	st.global.f32 	[%rd4100], %f1024;
$L__BB2_3135:
	ret;

}
	// .globl	_Z15transposeSharedILi48ELi32EEvPfS0_ii
.visible .entry _Z15transposeSharedILi48ELi32EEvPfS0_ii(
	.param .u64 .ptr .align 1 _Z15transposeSharedILi48ELi32EEvPfS0_ii_param_0,
	.param .u64 .ptr .align 1 _Z15transposeSharedILi48ELi32EEvPfS0_ii_param_1,
	.param .u32 _Z15transposeSharedILi48ELi32EEvPfS0_ii_param_2,
	.param .u32 _Z15transposeSharedILi48ELi32EEvPfS0_ii_param_3
)
{
	.reg .pred 	%p<37>;
	.reg .b32 	%r<162>;
	.reg .b32 	%f<15>;
	.reg .b64 	%rd<33>;
	// demoted variable
	.shared .align 4 .b8 _ZZ15transposeSharedILi48ELi32EEvPfS0_iiE4tile[6144];
	ld.param.u64 	%rd3, [_Z15transposeSharedILi48ELi32EEvPfS0_ii_param_0];
	ld.param.u64 	%rd4, [_Z15transposeSharedILi48ELi32EEvPfS0_ii_param_1];
	ld.param.u32 	%r86, [_Z15transposeSharedILi48ELi32EEvPfS0_ii_param_2];
	ld.param.u32 	%r87, [_Z15transposeSharedILi48ELi32EEvPfS0_ii_param_3];
	cvta.to.global.u64 	%rd1, %rd3;
	cvta.to.global.u64 	%rd2, %rd4;
	mov.u32 	%r88, %ctaid.y;
	mul.lo.s32 	%r1, %r88, 48;
	mov.u32 	%r89, %ctaid.x;
	shl.b32 	%r2, %r89, 5;
	mov.u32 	%r150, %tid.y;
	setp.gt.u32 	%p1, %r150, 47;
	@%p1 bra 	$L__BB3_23;
	mov.u32 	%r4, %tid.x;
	mov.u32 	%r5, %ntid.x;
	mov.u32 	%r6, %ntid.y;
	add.s32 	%r7, %r4, %r5;
	max.u32 	%r90, %r7, 32;
	setp.lt.u32 	%p2, %r7, 32;
	selp.u32 	%r91, 1, 0, %p2;
	add.s32 	%r92, %r7, %r91;
	sub.s32 	%r93, %r90, %r92;
	div.u32 	%r94, %r93, %r5;
	add.s32 	%r8, %r94, %r91;
	and.b32  	%r9, %r8, 3;
	add.s32 	%r10, %r4, %r2;
	add.s32 	%r11, %r10, %r5;
	add.s32 	%r12, %r7, %r5;
	add.s32 	%r13, %r11, %r5;
	add.s32 	%r14, %r12, %r5;
	mov.u32 	%r147, %r150;
$L__BB3_2:
	add.s32 	%r16, %r147, %r1;
	setp.ge.s32 	%p3, %r16, %r86;
	@%p3 bra 	$L__BB3_23;
	setp.gt.u32 	%p4, %r4, 31;
	@%p4 bra 	$L__BB3_22;
	setp.eq.s32 	%p5, %r9, 3;
	mul.lo.s32 	%r17, %r16, %r87;
	shl.b32 	%r95, %r147, 7;
	mov.u32 	%r96, _ZZ15transposeSharedILi48ELi32EEvPfS0_iiE4tile;
	add.s32 	%r18, %r96, %r95;
	mov.u32 	%r148, %r4;
	@%p5 bra 	$L__BB3_12;
	setp.ge.s32 	%p6, %r10, %r87;
	@%p6 bra 	$L__BB3_7;
	add.s32 	%r97, %r10, %r17;
	mul.wide.s32 	%rd5, %r97, 4;
	add.s64 	%rd6, %rd1, %rd5;
	ld.global.f32 	%f1, [%rd6];
	shl.b32 	%r98, %r4, 2;
	add.s32 	%r99, %r18, %r98;
	st.shared.f32 	[%r99], %f1;
$L__BB3_7:
	setp.eq.s32 	%p7, %r9, 0;
	mov.u32 	%r148, %r7;
	@%p7 bra 	$L__BB3_12;
	setp.ge.s32 	%p8, %r11, %r87;
	@%p8 bra 	$L__BB3_10;
	add.s32 	%r100, %r11, %r17;
	mul.wide.s32 	%rd7, %r100, 4;
	add.s64 	%rd8, %rd1, %rd7;
	ld.global.f32 	%f2, [%rd8];
	shl.b32 	%r101, %r7, 2;
	add.s32 	%r102, %r18, %r101;
	st.shared.f32 	[%r102], %f2;
$L__BB3_10:
	setp.ge.s32 	%p9, %r13, %r87;
	setp.eq.s32 	%p10, %r9, 1;
	or.pred  	%p11, %p10, %p9;
	selp.b32 	%r148, %r12, %r14, %p10;
	@%p11 bra 	$L__BB3_12;
	add.s32 	%r103, %r13, %r17;
	mul.wide.s32 	%rd9, %r103, 4;
	add.s64 	%rd10, %rd1, %rd9;
	ld.global.f32 	%f3, [%rd10];
	shl.b32 	%r104, %r12, 2;
	add.s32 	%r105, %r18, %r104;
	st.shared.f32 	[%r105], %f3;
	mov.u32 	%r148, %r14;
$L__BB3_12:
	setp.lt.u32 	%p12, %r8, 3;
	@%p12 bra 	$L__BB3_22;
$L__BB3_13:
	add.s32 	%r22, %r148, %r2;
	setp.ge.s32 	%p13, %r22, %r87;
	@%p13 bra 	$L__BB3_15;
	add.s32 	%r106, %r22, %r17;
	mul.wide.s32 	%rd11, %r106, 4;
	add.s64 	%rd12, %rd1, %rd11;
	ld.global.f32 	%f4, [%rd12];
	shl.b32 	%r107, %r148, 2;
	add.s32 	%r108, %r18, %r107;
	st.shared.f32 	[%r108], %f4;
$L__BB3_15:
	add.s32 	%r23, %r148, %r5;
	add.s32 	%r24, %r22, %r5;
	setp.ge.s32 	%p14, %r24, %r87;
	@%p14 bra 	$L__BB3_17;
	add.s32 	%r109, %r24, %r17;
	mul.wide.s32 	%rd13, %r109, 4;
	add.s64 	%rd14, %rd1, %rd13;
	ld.global.f32 	%f5, [%rd14];
	shl.b32 	%r110, %r23, 2;
	add.s32 	%r111, %r18, %r110;
	st.shared.f32 	[%r111], %f5;
$L__BB3_17:
	add.s32 	%r25, %r23, %r5;
	add.s32 	%r26, %r24, %r5;
	setp.ge.s32 	%p15, %r26, %r87;
	@%p15 bra 	$L__BB3_19;
	add.s32 	%r112, %r26, %r17;
	mul.wide.s32 	%rd15, %r112, 4;
	add.s64 	%rd16, %rd1, %rd15;
	ld.global.f32 	%f6, [%rd16];
	shl.b32 	%r113, %r25, 2;
	add.s32 	%r114, %r18, %r113;
	st.shared.f32 	[%r114], %f6;
$L__BB3_19:
	add.s32 	%r27, %r25, %r5;
	add.s32 	%r28, %r26, %r5;
	setp.ge.s32 	%p16, %r28, %r87;
	@%p16 bra 	$L__BB3_21;
	add.s32 	%r115, %r28, %r17;
	mul.wide.s32 	%rd17, %r115, 4;
	add.s64 	%rd18, %rd1, %rd17;
	ld.global.f32 	%f7, [%rd18];
	shl.b32 	%r116, %r27, 2;
	add.s32 	%r117, %r18, %r116;
	st.shared.f32 	[%r117], %f7;
$L__BB3_21:
	add.s32 	%r148, %r27, %r5;
	setp.lt.u32 	%p17, %r148, 32;
	@%p17 bra 	$L__BB3_13;
$L__BB3_22:
	add.s32 	%r147, %r147, %r6;
	setp.lt.u32 	%p18, %r147, 48;
	@%p18 bra 	$L__BB3_2;
$L__BB3_23:
	bar.sync 	0;
	setp.gt.u32 	%p19, %r150, 31;
	@%p19 bra 	$L__BB3_47;
	mov.u32 	%r31, %tid.x;
	mov.u32 	%r32, %ntid.x;
	mov.u32 	%r33, %ntid.y;
	add.s32 	%r34, %r31, %r32;
	max.u32 	%r118, %r34, 48;
	setp.lt.u32 	%p20, %r34, 48;
	selp.u32 	%r119, 1, 0, %p20;
	add.s32 	%r120, %r34, %r119;
	sub.s32 	%r121, %r118, %r120;
	div.u32 	%r122, %r121, %r32;
	add.s32 	%r35, %r122, %r119;
	and.b32  	%r36, %r35, 3;
	add.s32 	%r37, %r31, %r1;
	add.s32 	%r38, %r37, %r32;
	add.s32 	%r39, %r34, %r32;
	add.s32 	%r40, %r38, %r32;
	add.s32 	%r41, %r39, %r32;
	shl.b32 	%r42, %r32, 2;
	shl.b32 	%r123, %r32, 1;
	add.s32 	%r43, %r1, %r123;
	mad.lo.s32 	%r44, %r32, 3, %r1;
$L__BB3_25:
	add.s32 	%r46, %r150, %r2;
	setp.ge.s32 	%p21, %r46, %r87;
	@%p21 bra 	$L__BB3_47;
	setp.gt.u32 	%p22, %r31, 47;
	@%p22 bra 	$L__BB3_46;
	setp.eq.s32 	%p23, %r36, 3;
	mul.lo.s32 	%r47, %r46, %r86;
	mov.u32 	%r151, %r31;
	@%p23 bra 	$L__BB3_35;
	shl.b32 	%r124, %r150, 2;
	mov.u32 	%r125, _ZZ15transposeSharedILi48ELi32EEvPfS0_iiE4tile;
	add.s32 	%r48, %r125, %r124;
	setp.ge.s32 	%p24, %r37, %r86;
	@%p24 bra 	$L__BB3_30;
	shl.b32 	%r126, %r31, 7;
	add.s32 	%r127, %r48, %r126;
	ld.shared.f32 	%f8, [%r127];
	add.s32 	%r128, %r37, %r47;
	mul.wide.s32 	%rd19, %r128, 4;
	add.s64 	%rd20, %rd2, %rd19;
	st.global.f32 	[%rd20], %f8;
$L__BB3_30:
	setp.eq.s32 	%p25, %r36, 0;
	mov.u32 	%r151, %r34;
	@%p25 bra 	$L__BB3_35;
	setp.ge.s32 	%p26, %r38, %r86;
	@%p26 bra 	$L__BB3_33;
	shl.b32 	%r129, %r34, 7;
	add.s32 	%r130, %r48, %r129;
	ld.shared.f32 	%f9, [%r130];
	add.s32 	%r131, %r38, %r47;
	mul.wide.s32 	%rd21, %r131, 4;
	add.s64 	%rd22, %rd2, %rd21;
	st.global.f32 	[%rd22], %f9;
$L__BB3_33:
	setp.ge.s32 	%p27, %r40, %r86;
	setp.eq.s32 	%p28, %r36, 1;
	or.pred  	%p29, %p28, %p27;
	selp.b32 	%r151, %r39, %r41, %p28;
	@%p29 bra 	$L__BB3_35;
	shl.b32 	%r132, %r39, 7;
	add.s32 	%r133, %r48, %r132;
	ld.shared.f32 	%f10, [%r133];
	add.s32 	%r134, %r40, %r47;
	mul.wide.s32 	%rd23, %r134, 4;
	add.s64 	%rd24, %rd2, %rd23;
	st.global.f32 	[%rd24], %f10;
	mov.u32 	%r151, %r41;
$L__BB3_35:
	setp.lt.u32 	%p30, %r35, 3;
	@%p30 bra 	$L__BB3_46;
	shl.b32 	%r136, %r151, 7;
	shl.b32 	%r137, %r150, 2;
	add.s32 	%r51, %r136, %r137;
	shl.b32 	%r138, %r32, 8;
	add.s32 	%r52, %r51, %r138;
	mad.lo.s32 	%r53, %r32, 384, %r51;
	add.s32 	%r139, %r32, %r151;
	shl.b32 	%r140, %r139, 7;
	add.s32 	%r54, %r140, %r137;
	add.s32 	%r159, %r139, %r1;
	add.s32 	%r158, %r159, %r47;
	add.s32 	%r157, %r43, %r151;
	add.s32 	%r156, %r157, %r47;
	add.s32 	%r155, %r44, %r151;
	add.s32 	%r154, %r155, %r47;
	add.s32 	%r152, %r1, %r151;
	add.s32 	%r153, %r152, %r47;
	mov.u32 	%r160, _ZZ15transposeSharedILi48ELi32EEvPfS0_iiE4tile;
$L__BB3_37:
	setp.ge.s32 	%p31, %r152, %r86;
	@%p31 bra 	$L__BB3_39;
	add.s32 	%r141, %r160, %r51;
	ld.shared.f32 	%f11, [%r141];
	mul.wide.s32 	%rd25, %r153, 4;
	add.s64 	%rd26, %rd2, %rd25;
	st.global.f32 	[%rd26], %f11;
$L__BB3_39:
	setp.ge.s32 	%p32, %r159, %r86;
	@%p32 bra 	$L__BB3_41;
	add.s32 	%r142, %r160, %r54;
	ld.shared.f32 	%f12, [%r142];
	mul.wide.s32 	%rd27, %r158, 4;
	add.s64 	%rd28, %rd2, %rd27;
	st.global.f32 	[%rd28], %f12;
$L__BB3_41:
	add.s32 	%r73, %r151, %r32;
	setp.ge.s32 	%p33, %r157, %r86;
	@%p33 bra 	$L__BB3_43;
	add.s32 	%r143, %r160, %r52;
	ld.shared.f32 	%f13, [%r143];
	mul.wide.s32 	%rd29, %r156, 4;
	add.s64 	%rd30, %rd2, %rd29;
	st.global.f32 	[%rd30], %f13;
$L__BB3_43:
	add.s32 	%r74, %r73, %r32;
	setp.ge.s32 	%p34, %r155, %r86;
	@%p34 bra 	$L__BB3_45;
	add.s32 	%r144, %r160, %r53;
	ld.shared.f32 	%f14, [%r144];
	mul.wide.s32 	%rd31, %r154, 4;
	add.s64 	%rd32, %rd2, %rd31;
	st.global.f32 	[%rd32], %f14;
$L__BB3_45:
	add.s32 	%r145, %r74, %r32;
	add.s32 	%r151, %r145, %r32;
	shl.b32 	%r146, %r32, 9;
	add.s32 	%r160, %r160, %r146;
	add.s32 	%r159, %r159, %r42;
	add.s32 	%r158, %r158, %r42;
	add.s32 	%r157, %r157, %r42;
	add.s32 	%r156, %r156, %r42;
	add.s32 	%r155, %r155, %r42;
	add.s32 	%r154, %r154, %r42;
	add.s32 	%r153, %r153, %r42;
	add.s32 	%r152, %r152, %r42;
	setp.lt.u32 	%p35, %r151, 48;
	@%p35 bra 	$L__BB3_37;
$L__BB3_46:
	add.s32 	%r150, %r150, %r33;
	setp.lt.u32 	%p36, %r150, 32;
	@%p36 bra 	$L__BB3_25;
$L__BB3_47:
	ret;

}
	// .globl	_Z33transposeSharedNoBankConfilictsV1ILi48ELi32EEvPfS0_ii
.visible .entry _Z33transposeSharedNoBankConfilictsV1ILi48ELi32EEvPfS0_ii(
	.param .u64 .ptr .align 1 _Z33transposeSharedNoBankConfilictsV1ILi48ELi32EEvPfS0_ii_param_0,
	.param .u64 .ptr .align 1 _Z33transposeSharedNoBankConfilictsV1ILi48ELi32EEvPfS0_ii_param_1,
	.param .u32 _Z33transposeSharedNoBankConfilictsV1ILi48ELi32EEvPfS0_ii_param_2,
	.param .u32 _Z33transposeSharedNoBankConfilictsV1ILi48ELi32EEvPfS0_ii_param_3
)
{
	.reg .pred 	%p<37>;
	.reg .b32 	%r<154>;
	.reg .b32 	%f<15>;
	.reg .b64 	%rd<33>;
	// demoted variable
	.shared .align 4 .b8 _ZZ33transposeSharedNoBankConfilictsV1ILi48ELi32EEvPfS0_iiE4tile[6336];
	ld.param.u64 	%rd3, [_Z33transposeSharedNoBankConfilictsV1ILi48ELi32EEvPfS0_ii_param_0];
	ld.param.u64 	%rd4, [_Z33transposeSharedNoBankConfilictsV1ILi48ELi32EEvPfS0_ii_param_1];
	ld.param.u32 	%r86, [_Z33transposeSharedNoBankConfilictsV1ILi48ELi32EEvPfS0_ii_param_2];
	ld.param.u32 	%r87, [_Z33transposeSharedNoBankConfilictsV1ILi48ELi32EEvPfS0_ii_param_3];
	cvta.to.global.u64 	%rd1, %rd3;
	cvta.to.global.u64 	%rd2, %rd4;
	mov.u32 	%r88, %ctaid.y;
	mul.lo.s32 	%r1, %r88, 48;
	mov.u32 	%r89, %ctaid.x;
	shl.b32 	%r2, %r89, 5;
	mov.u32 	%r142, %tid.y;
	setp.gt.u32 	%p1, %r142, 47;
	@%p1 bra 	$L__BB4_23;
	mov.u32 	%r4, %tid.x;
	mov.u32 	%r5, %ntid.x;
	mov.u32 	%r6, %ntid.y;
	add.s32 	%r7, %r4, %r5;
	max.u32 	%r90, %r7, 32;
	setp.lt.u32 	%p2, %r7, 32;
	selp.u32 	%r91, 1, 0, %p2;
	add.s32 	%r92, %r7, %r91;
	sub.s32 	%r93, %r90, %r92;
	div.u32 	%r94, %r93, %r5;
	add.s32 	%r8, %r94, %r91;
	and.b32  	%r9, %r8, 3;
	add.s32 	%r10, %r4, %r2;
	add.s32 	%r11, %r10, %r5;
	add.s32 	%r12, %r7, %r5;
	add.s32 	%r13, %r11, %r5;
	add.s32 	%r14, %r12, %r5;
	mov.u32 	%r139, %r142;
$L__BB4_2:
	add.s32 	%r16, %r139, %r1;
	setp.ge.s32 	%p3, %r16, %r86;
	@%p3 bra 	$L__BB4_23;
	setp.gt.u32 	%p4, %r4, 31;
	@%p4 bra 	$L__BB4_22;
	setp.eq.s32 	%p5, %r9, 3;
	mul.lo.s32 	%r17, %r16, %r87;
	mov.u32 	%r95, _ZZ33transposeSharedNoBankConfilictsV1ILi48ELi32EEvPfS0_iiE4tile;
	mad.lo.s32 	%r18, %r139, 132, %r95;
	mov.u32 	%r140, %r4;
	@%p5 bra 	$L__BB4_12;
	setp.ge.s32 	%p6, %r10, %r87;
	@%p6 bra 	$L__BB4_7;
	add.s32 	%r96, %r10, %r17;
	mul.wide.s32 	%rd5, %r96, 4;
	add.s64 	%rd6, %rd1, %rd5;
	ld.global.f32 	%f1, [%rd6];
	shl.b32 	%r97, %r4, 2;
	add.s32 	%r98, %r18, %r97;
	st.shared.f32 	[%r98], %f1;
$L__BB4_7:
	setp.eq.s32 	%p7, %r9, 0;
	mov.u32 	%r140, %r7;
	@%p7 bra 	$L__BB4_12;
	setp.ge.s32 	%p8, %r11, %r87;
	@%p8 bra 	$L__BB4_10;
	add.s32 	%r99, %r11, %r17;
	mul.wide.s32 	%rd7, %r99, 4;
	add.s64 	%rd8, %rd1, %rd7;
	ld.global.f32 	%f2, [%rd8];
	shl.b32 	%r100, %r7, 2;
	add.s32 	%r101, %r18, %r100;
	st.shared.f32 	[%r101], %f2;
$L__BB4_10:
	setp.ge.s32 	%p9, %r13, %r87;
	setp.eq.s32 	%p10, %r9, 1;
	or.pred  	%p11, %p10, %p9;
	selp.b32 	%r140, %r12, %r14, %p10;
	@%p11 bra 	$L__BB4_12;
	add.s32 	%r102, %r13, %r17;
	mul.wide.s32 	%rd9, %r102, 4;
	add.s64 	%rd10, %rd1, %rd9;
	ld.global.f32 	%f3, [%rd10];
	shl.b32 	%r103, %r12, 2;
	add.s32 	%r104, %r18, %r103;
	st.shared.f32 	[%r104], %f3;
	mov.u32 	%r140, %r14;
$L__BB4_12:
	setp.lt.u32 	%p12, %r8, 3;
	@%p12 bra 	$L__BB4_22;
$L__BB4_13:
	add.s32 	%r22, %r140, %r2;
	setp.ge.s32 	%p13, %r22, %r87;
	@%p13 bra 	$L__BB4_15;
	add.s32 	%r105, %r22, %r17;
	mul.wide.s32 	%rd11, %r105, 4;
	add.s64 	%rd12, %rd1, %rd11;
	ld.global.f32 	%f4, [%rd12];
	shl.b32 	%r106, %r140, 2;
	add.s32 	%r107, %r18, %r106;
	st.shared.f32 	[%r107], %f4;
$L__BB4_15:
	add.s32 	%r23, %r140, %r5;
	add.s32 	%r24, %r22, %r5;
	setp.ge.s32 	%p14, %r24, %r87;
	@%p14 bra 	$L__BB4_17;
	add.s32 	%r108, %r24, %r17;
	mul.wide.s32 	%rd13, %r108, 4;
	add.s64 	%rd14, %rd1, %rd13;
	ld.global.f32 	%f5, [%rd14];
	shl.b32 	%r109, %r23, 2;
	add.s32 	%r110, %r18, %r109;
	st.shared.f32 	[%r110], %f5;
$L__BB4_17:
	add.s32 	%r25, %r23, %r5;
	add.s32 	%r26, %r24, %r5;
	setp.ge.s32 	%p15, %r26, %r87;
	@%p15 bra 	$L__BB4_19;
	add.s32 	%r111, %r26, %r17;
	mul.wide.s32 	%rd15, %r111, 4;
	add.s64 	%rd16, %rd1, %rd15;
	ld.global.f32 	%f6, [%rd16];
	shl.b32 	%r112, %r25, 2;
	add.s32 	%r113, %r18, %r112;
	st.shared.f32 	[%r113], %f6;
$L__BB4_19:
	add.s32 	%r27, %r25, %r5;
	add.s32 	%r28, %r26, %r5;
	setp.ge.s32 	%p16, %r28, %r87;
	@%p16 bra 	$L__BB4_21;
	add.s32 	%r114, %r28, %r17;
	mul.wide.s32 	%rd17, %r114, 4;
	add.s64 	%rd18, %rd1, %rd17;
	ld.global.f32 	%f7, [%rd18];
	shl.b32 	%r115, %r27, 2;
	add.s32 	%r116, %r18, %r115;
	st.shared.f32 	[%r116], %f7;
$L__BB4_21:
	add.s32 	%r140, %r27, %r5;
	setp.lt.u32 	%p17, %r140, 32;
	@%p17 bra 	$L__BB4_13;
$L__BB4_22:
	add.s32 	%r139, %r139, %r6;
	setp.lt.u32 	%p18, %r139, 48;
	@%p18 bra 	$L__BB4_2;
$L__BB4_23:
	bar.sync 	0;
	setp.gt.u32 	%p19, %r142, 31;
	@%p19 bra 	$L__BB4_47;
	mov.u32 	%r31, %tid.x;
	mov.u32 	%r32, %ntid.x;
	mov.u32 	%r33, %ntid.y;
	add.s32 	%r34, %r31, %r32;
	max.u32 	%r117, %r34, 48;
	setp.lt.u32 	%p20, %r34, 48;
	selp.u32 	%r118, 1, 0, %p20;
	add.s32 	%r119, %r34, %r118;
	sub.s32 	%r120, %r117, %r119;
	div.u32 	%r121, %r120, %r32;
	add.s32 	%r35, %r121, %r118;
	and.b32  	%r36, %r35, 3;
	add.s32 	%r37, %r31, %r1;
	add.s32 	%r38, %r37, %r32;
	add.s32 	%r39, %r34, %r32;
	add.s32 	%r40, %r38, %r32;
	add.s32 	%r41, %r39, %r32;
	shl.b32 	%r42, %r32, 2;
	shl.b32 	%r122, %r32, 1;
	add.s32 	%r43, %r1, %r122;
	mad.lo.s32 	%r44, %r32, 3, %r1;
$L__BB4_25:
	add.s32 	%r46, %r142, %r2;
	setp.ge.s32 	%p21, %r46, %r87;
	@%p21 bra 	$L__BB4_47;
	setp.gt.u32 	%p22, %r31, 47;
	@%p22 bra 	$L__BB4_46;
	setp.eq.s32 	%p23, %r36, 3;
	mul.lo.s32 	%r47, %r46, %r86;
	mov.u32 	%r143, %r31;
	@%p23 bra 	$L__BB4_35;
	shl.b32 	%r123, %r142, 2;
	mov.u32 	%r124, _ZZ33transposeSharedNoBankConfilictsV1ILi48ELi32EEvPfS0_iiE4tile;
	add.s32 	%r48, %r124, %r123;
	setp.ge.s32 	%p24, %r37, %r86;
	@%p24 bra 	$L__BB4_30;
	mad.lo.s32 	%r125, %r31, 132, %r48;
	ld.shared.f32 	%f8, [%r125];
	add.s32 	%r126, %r37, %r47;
	mul.wide.s32 	%rd19, %r126, 4;
	add.s64 	%rd20, %rd2, %rd19;
	st.global.f32 	[%rd20], %f8;
$L__BB4_30:
	setp.eq.s32 	%p25, %r36, 0;
	mov.u32 	%r143, %r34;
	@%p25 bra 	$L__BB4_35;
	setp.ge.s32 	%p26, %r38, %r86;
	@%p26 bra 	$L__BB4_33;
	mad.lo.s32 	%r127, %r34, 132, %r48;
	ld.shared.f32 	%f9, [%r127];
	add.s32 	%r128, %r38, %r47;
	mul.wide.s32 	%rd21, %r128, 4;
	add.s64 	%rd22, %rd2, %rd21;
	st.global.f32 	[%rd22], %f9;
$L__BB4_33:
	setp.ge.s32 	%p27, %r40, %r86;
	setp.eq.s32 	%p28, %r36, 1;
	or.pred  	%p29, %p28, %p27;
	selp.b32 	%r143, %r39, %r41, %p28;
	@%p29 bra 	$L__BB4_35;
	mad.lo.s32 	%r129, %r39, 132, %r48;
	ld.shared.f32 	%f10, [%r129];
	add.s32 	%r130, %r40, %r47;
	mul.wide.s32 	%rd23, %r130, 4;
	add.s64 	%rd24, %rd2, %rd23;
	st.global.f32 	[%rd24], %f10;
	mov.u32 	%r143, %r41;
$L__BB4_35:
	setp.lt.u32 	%p30, %r35, 3;
	@%p30 bra 	$L__BB4_46;
	shl.b32 	%r132, %r142, 2;
	mad.lo.s32 	%r51, %r143, 132, %r132;
	mad.lo.s32 	%r52, %r32, 264, %r51;
	mad.lo.s32 	%r53, %r32, 396, %r51;
	add.s32 	%r133, %r32, %r143;
	mad.lo.s32 	%r54, %r133, 132, %r132;
	add.s32 	%r151, %r133, %r1;
	add.s32 	%r150, %r151, %r47;
	add.s32 	%r149, %r43, %r143;
	add.s32 	%r148, %r149, %r47;
	add.s32 	%r147, %r44, %r143;
	add.s32 	%r146, %r147, %r47;
	add.s32 	%r144, %r1, %r143;
	add.s32 	%r145, %r144, %r47;
	mov.u32 	%r152, _ZZ33transposeSharedNoBankConfilictsV1ILi48ELi32EEvPfS0_iiE4tile;
$L__BB4_37:
	setp.ge.s32 	%p31, %r144, %r86;
	@%p31 bra 	$L__BB4_39;
	add.s32 	%r134, %r152, %r51;
	ld.shared.f32 	%f11, [%r134];
	mul.wide.s32 	%rd25, %r145, 4;
	add.s64 	%rd26, %rd2, %rd25;
	st.global.f32 	[%rd26], %f11;
$L__BB4_39:
	setp.ge.s32 	%p32, %r151, %r86;
	@%p32 bra 	$L__BB4_41;
	add.s32 	%r135, %r152, %r54;
	ld.shared.f32 	%f12, [%r135];
	mul.wide.s32 	%rd27, %r150, 4;
	add.s64 	%rd28, %rd2, %rd27;
	st.global.f32 	[%rd28], %f12;
$L__BB4_41:
	add.s32 	%r73, %r143, %r32;
	setp.ge.s32 	%p33, %r149, %r86;
	@%p33 bra 	$L__BB4_43;
	add.s32 	%r136, %r152, %r52;
	ld.shared.f32 	%f13, [%r136];
	mul.wide.s32 	%rd29, %r148, 4;
	add.s64 	%rd30, %rd2, %rd29;
	st.global.f32 	[%rd30], %f13;
$L__BB4_43:
	add.s32 	%r74, %r73, %r32;
	setp.ge.s32 	%p34, %r147, %r86;
	@%p34 bra 	$L__BB4_45;
	add.s32 	%r137, %r152, %r53;
	ld.shared.f32 	%f14, [%r137];
	mul.wide.s32 	%rd31, %r146, 4;
	add.s64 	%rd32, %rd2, %rd31;
	st.global.f32 	[%rd32], %f14;
$L__BB4_45:
	add.s32 	%r138, %r74, %r32;
	add.s32 	%r143, %r138, %r32;
	mad.lo.s32 	%r152, %r32, 528, %r152;
	add.s32 	%r151, %r151, %r42;
	add.s32 	%r150, %r150, %r42;
	add.s32 	%r149, %r149, %r42;
	add.s32 	%r148, %r148, %r42;
	add.s32 	%r147, %r147, %r42;
	add.s32 	%r146, %r146, %r42;
	add.s32 	%r145, %r145, %r42;
	add.s32 	%r144, %r144, %r42;
	setp.lt.u32 	%p35, %r143, 48;
	@%p35 bra 	$L__BB4_37;
$L__BB4_46:
	add.s32 	%r142, %r142, %r33;
	setp.lt.u32 	%p36, %r142, 32;
	@%p36 bra 	$L__BB4_25;
$L__BB4_47:
	ret;

}


// ===== COMPILED SASS (sm_100) =====

	.target	sm_100

	.elftype	@"ET_EXEC"


//--------------------- .note.nv.tkinfo           --------------------------
	.section	.note.nv.tkinfo,"",@"SHT_NOTE"
	.sectionflags	@"SHF_NOTE_NV_TKINFO"
	.tkinfo
        /*0018*/ 	.word	0x00000002
        /*0030*/ 	.string	""
        /*0030*/ 	.string	"ptxas"
        /*0030*/ 	.string	"Cuda compilation tools, release 13.0, V13.0.88"
        /*0030*/ 	.string	"Build cuda_13.0.r13.0/compiler.36424714_0"
        /*0030*/ 	.string	"-arch sm_100 -m 64 "



//--------------------- .note.nv.cuinfo           --------------------------
	.section	.note.nv.cuinfo,"",@"SHT_NOTE"
	.sectionflags	@"SHF_NOTE_NV_CUINFO"
        /*0018*/ 	.short	0x0002
        /*001a*/ 	.short	0x0064
        /*001c*/ 	.short	0x0082
	.zero		2


//--------------------- .nv.info                  --------------------------
	.section	.nv.info,"",@"SHT_CUDA_INFO"
	.align	4


	//----- nvinfo : EIATTR_REGCOUNT
	.align		4
        /*0000*/ 	.byte	0x04, 0x2f
        /*0002*/ 	.short	(.L_1 - .L_0)
	.align		4
.L_0:
        /*0004*/ 	.word	index@(_Z17transposeNaiveRowPfS_ii)
        /*0008*/ 	.word	0x0000000a


	//----- nvinfo : EIATTR_FRAME_SIZE
	.align		4
.L_1:
        /*000c*/ 	.byte	0x04, 0x11
        /*000e*/ 	.short	(.L_3 - .L_2)
	.align		4
.L_2:
        /*0010*/ 	.word	index@(_Z17transposeNaiveRowPfS_ii)
        /*0014*/ 	.word	0x00000000


	//----- nvinfo : EIATTR_REGCOUNT
	.align		4
.L_3:
        /*0018*/ 	.byte	0x04, 0x2f
        /*001a*/ 	.short	(.L_5 - .L_4)
	.align		4
.L_4:
        /*001c*/ 	.word	index@(_Z17transposeNaiveColPfS_ii)
        /*0020*/ 	.word	0x0000000a


	//----- nvinfo : EIATTR_FRAME_SIZE
	.align		4
.L_5:
        /*0024*/ 	.byte	0x04, 0x11
        /*0026*/ 	.short	(.L_7 - .L_6)
	.align		4
.L_6:
        /*0028*/ 	.word	index@(_Z17transposeNaiveColPfS_ii)
        /*002c*/ 	.word	0x00000000


	//----- nvinfo : EIATTR_REGCOUNT
	.align		4
.L_7:
        /*0030*/ 	.byte	0x04, 0x2f
        /*0032*/ 	.short	(.L_9 - .L_8)
	.align		4
.L_8:
        /*0034*/ 	.word	index@(_Z26transposeNaiveColNelementsILi32ELi32EEvPfS0_ii)
        /*0038*/ 	.word	0x0000000f


	//----- nvinfo : EIATTR_FRAME_SIZE
	.align		4
.L_9:
        /*003c*/ 	.byte	0x04, 0x11
        /*003e*/ 	.short	(.L_11 - .L_10)
	.align		4
.L_10:
        /*0040*/ 	.word	index@(_Z26transposeNaiveColNelementsILi32ELi32EEvPfS0_ii)
        /*0044*/ 	.word	0x00000000


	//----- nvinfo : EIATTR_REGCOUNT
	.align		4
.L_11:
        /*0048*/ 	.byte	0x04, 0x2f
        /*004a*/ 	.short	(.L_13 - .L_12)
	.align		4
.L_12:
        /*004c*/ 	.word	index@(_Z15transposeSharedILi48ELi32EEvPfS0_ii)
        /*0050*/ 	.word	0x00000020


	//----- nvinfo : EIATTR_FRAME_SIZE
	.align		4
.L_13:
        /*0054*/ 	.byte	0x04, 0x11
        /*0056*/ 	.short	(.L_15 - .L_14)
	.align		4
.L_14:
        /*0058*/ 	.word	index@(_Z15transposeSharedILi48ELi32EEvPfS0_ii)
        /*005c*/ 	.word	0x00000000


	//----- nvinfo : EIATTR_REGCOUNT
	.align		4
.L_15:
        /*0060*/ 	.byte	0x04, 0x2f
        /*0062*/ 	.short	(.L_17 - .L_16)
	.align		4
.L_16:
        /*0064*/ 	.word	index@(_Z33transposeSharedNoBankConfilictsV1ILi48ELi32EEvPfS0_ii)
        /*0068*/ 	.word	0x00000020


	//----- nvinfo : EIATTR_FRAME_SIZE
	.align		4
.L_17:
        /*006c*/ 	.byte	0x04, 0x11
        /*006e*/ 	.short	(.L_19 - .L_18)
	.align		4
.L_18:
        /*0070*/ 	.word	index@(_Z33transposeSharedNoBankConfilictsV1ILi48ELi32EEvPfS0_ii)
        /*0074*/ 	.word	0x00000000


	//----- nvinfo : EIATTR_MIN_STACK_SIZE
	.align		4
.L_19:
        /*0078*/ 	.byte	0x04, 0x12
        /*007a*/ 	.short	(.L_21 - .L_20)
	.align		4
.L_20:
        /*007c*/ 	.word	index@(_Z33transposeSharedNoBankConfilictsV1ILi48ELi32EEvPfS0_ii)
        /*0080*/ 	.word	0x00000000


	//----- nvinfo : EIATTR_MIN_STACK_SIZE
	.align		4
.L_21:
        /*0084*/ 	.byte	0x04, 0x12
        /*0086*/ 	.short	(.L_23 - .L_22)
	.align		4
.L_22:
        /*0088*/ 	.word	index@(_Z15transposeSharedILi48ELi32EEvPfS0_ii)
        /*008c*/ 	.word	0x00000000


	//----- nvinfo : EIATTR_MIN_STACK_SIZE
	.align		4
.L_23:
        /*0090*/ 	.byte	0x04, 0x12
        /*0092*/ 	.short	(.L_25 - .L_24)
	.align		4
.L_24:
        /*0094*/ 	.word	index@(_Z26transposeNaiveColNelementsILi32ELi32EEvPfS0_ii)
        /*0098*/ 	.word	0x00000000


	//----- nvinfo : EIATTR_MIN_STACK_SIZE
	.align		4
.L_25:
        /*009c*/ 	.byte	0x04, 0x12
        /*009e*/ 	.short	(.L_27 - .L_26)
	.align		4
.L_26:
        /*00a0*/ 	.word	index@(_Z17transposeNaiveColPfS_ii)
        /*00a4*/ 	.word	0x00000000


	//----- nvinfo : EIATTR_MIN_STACK_SIZE
	.align		4
.L_27:
        /*00a8*/ 	.byte	0x04, 0x12
        /*00aa*/ 	.short	(.L_29 - .L_28)
	.align		4
.L_28:
        /*00ac*/ 	.word	index@(_Z17transposeNaiveRowPfS_ii)
        /*00b0*/ 	.word	0x00000000
.L_29:


//--------------------- .nv.compat                --------------------------
	.section	.nv.compat,"",@"SHT_CUDA_COMPAT_INFO"
	.align	4
        /*0000*/ 	.byte	0x02, 0x09, 0x00, 0x00, 0x02, 0x02, 0x01, 0x00, 0x02, 0x05, 0x05, 0x00, 0x03, 0x07, 0x01, 0x01
        /*0010*/ 	.byte	0x02, 0x03, 0x00, 0x00, 0x02, 0x06, 0x01, 0x00, 0x04, 0x0b, 0x08, 0x00, 0x09, 0x00, 0x00, 0x00
        /*0020*/ 	.byte	0x00, 0x00, 0x00, 0x00


//--------------------- .nv.info._Z33transposeSharedNoBankConfilictsV1ILi48ELi32EEvPfS0_ii --------------------------
	.section	.nv.info._Z33transposeSharedNoBankConfilictsV1ILi48ELi32EEvPfS0_ii,"",@"SHT_CUDA_INFO"
	.sectionflags	@""
	.align	4


	//----- nvinfo : EIATTR_CUDA_API_VERSION
	.align		4
        /*0000*/ 	.byte	0x04, 0x37
        /*0002*/ 	.short	(.L_31 - .L_30)
.L_30:
        /*0004*/ 	.word	0x00000082


	//----- nvinfo : EIATTR_KPARAM_INFO
	.align		4
.L_31:
        /*0008*/ 	.byte	0x04, 0x17
        /*000a*/ 	.short	(.L_33 - .L_32)
.L_32:
        /*000c*/ 	.word	0x00000000
        /*0010*/ 	.short	0x0003
        /*0012*/ 	.short	0x0014
        /*0014*/ 	.byte	0x00, 0xf0, 0x11, 0x00


	//----- nvinfo : EIATTR_KPARAM_INFO
	.align		4
.L_33:
        /*0018*/ 	.byte	0x04, 0x17
        /*001a*/ 	.short	(.L_35 - .L_34)
.L_34:
        /*001c*/ 	.word	0x00000000
        /*0020*/ 	.short	0x0002
        /*0022*/ 	.short	0x0010
        /*0024*/ 	.byte	0x00, 0xf0, 0x11, 0x00


	//----- nvinfo : EIATTR_KPARAM_INFO
	.align		4
.L_35:
        /*0028*/ 	.byte	0x04, 0x17
        /*002a*/ 	.short	(.L_37 - .L_36)
.L_36:
        /*002c*/ 	.word	0x00000000
        /*0030*/ 	.short	0x0001
        /*0032*/ 	.short	0x0008
        /*0034*/ 	.byte	0x00, 0xf5, 0x21, 0x00


	//----- nvinfo : EIATTR_KPARAM_INFO
	.align		4
.L_37:
        /*0038*/ 	.byte	0x04, 0x17
        /*003a*/ 	.short	(.L_39 - .L_38)
.L_38:
        /*003c*/ 	.word	0x00000000
        /*0040*/ 	.short	0x0000
        /*0042*/ 	.short	0x0000
        /*0044*/ 	.byte	0x00, 0xf5, 0x21, 0x00


	//----- nvinfo : EIATTR_SPARSE_MMA_MASK
	.align		4
.L_39:
        /*0048*/ 	.byte	0x03, 0x50
        /*004a*/ 	.short	0x0000


	//----- nvinfo : EIATTR_MAXREG_COUNT
	.align		4
        /*004c*/ 	.byte	0x03, 0x1b
        /*004e*/ 	.short	0x00ff


	//----- nvinfo : EIATTR_NUM_BARRIERS
	.align		4
        /*0050*/ 	.byte	0x02, 0x4c
        /*0052*/ 	.byte	0x01
	.zero		1


	//----- nvinfo : EIATTR_MERCURY_ISA_VERSION
	.align		4
        /*0054*/ 	.byte	0x03, 0x5f
        /*0056*/ 	.short	0x0101


	//----- nvinfo : EIATTR_VRC_CTA_INIT_COUNT
	.align		4
        /*0058*/ 	.byte	0x02, 0x4a
	.zero		1
	.zero		1


	//----- nvinfo : EIATTR_EXIT_INSTR_OFFSETS
	.align		4
        /*005c*/ 	.byte	0x04, 0x1c
        /*005e*/ 	.short	(.L_41 - .L_40)


	//   ....[0]....
.L_40:
        /*0060*/ 	.word	0x000008a0


	//   ....[1]....
        /*0064*/ 	.word	0x00000ab0


	//   ....[2]....
        /*0068*/ 	.word	0x00001190


	//----- nvinfo : EIATTR_CRS_STACK_SIZE
	.align		4
.L_41:
        /*006c*/ 	.byte	0x04, 0x1e
        /*006e*/ 	.short	(.L_43 - .L_42)
.L_42:
        /*0070*/ 	.word	0x00000000


	//----- nvinfo : EIATTR_CBANK_PARAM_SIZE
	.align		4
.L_43:
        /*0074*/ 	.byte	0x03, 0x19
        /*0076*/ 	.short	0x0018


	//----- nvinfo : EIATTR_PARAM_CBANK
	.align		4
        /*0078*/ 	.byte	0x04, 0x0a
        /*007a*/ 	.short	(.L_45 - .L_44)
	.align		4
.L_44:
        /*007c*/ 	.word	index@(.nv.constant0._Z33transposeSharedNoBankConfilictsV1ILi48ELi32EEvPfS0_ii)
        /*0080*/ 	.short	0x0380
        /*0082*/ 	.short	0x0018


	//----- nvinfo : EIATTR_SW_WAR
	.align		4
.L_45:
        /*0084*/ 	.byte	0x04, 0x36
        /*0086*/ 	.short	(.L_47 - .L_46)
.L_46:
        /*0088*/ 	.word	0x00000008
.L_47:


//--------------------- .nv.info._Z15transposeSharedILi48ELi32EEvPfS0_ii --------------------------
	.section	.nv.info._Z15transposeSharedILi48ELi32EEvPfS0_ii,"",@"SHT_CUDA_INFO"
	.sectionflags	@""
	.align	4


	//----- nvinfo : EIATTR_CUDA_API_VERSION
	.align		4
        /*0000*/ 	.byte	0x04, 0x37
        /*0002*/ 	.short	(.L_49 - .L_48)
.L_48:
        /*0004*/ 	.word	0x00000082


	//----- nvinfo : EIATTR_KPARAM_INFO
	.align		4
.L_49:
        /*0008*/ 	.byte	0x04, 0x17
        /*000a*/ 	.short	(.L_51 - .L_50)
.L_50:
        /*000c*/ 	.word	0x00000000
        /*0010*/ 	.short	0x0003
        /*0012*/ 	.short	0x0014
        /*0014*/ 	.byte	0x00, 0xf0, 0x11, 0x00


	//----- nvinfo : EIATTR_KPARAM_INFO
	.align		4
.L_51:
        /*0018*/ 	.byte	0x04, 0x17
        /*001a*/ 	.short	(.L_53 - .L_52)
.L_52:
        /*001c*/ 	.word	0x00000000
        /*0020*/ 	.short	0x0002
        /*0022*/ 	.short	0x0010
        /*0024*/ 	.byte	0x00, 0xf0, 0x11, 0x00


	//----- nvinfo : EIATTR_KPARAM_INFO
	.align		4
.L_53:
        /*0028*/ 	.byte	0x04, 0x17
        /*002a*/ 	.short	(.L_55 - .L_54)
.L_54:
        /*002c*/ 	.word	0x00000000
        /*0030*/ 	.short	0x0001
        /*0032*/ 	.short	0x0008
        /*0034*/ 	.byte	0x00, 0xf5, 0x21, 0x00


	//----- nvinfo : EIATTR_KPARAM_INFO
	.align		4
.L_55:
        /*0038*/ 	.byte	0x04, 0x17
        /*003a*/ 	.short	(.L_57 - .L_56)
.L_56:
        /*003c*/ 	.word	0x00000000
        /*0040*/ 	.short	0x0000
        /*0042*/ 	.short	0x0000
        /*0044*/ 	.byte	0x00, 0xf5, 0x21, 0x00


	//----- nvinfo : EIATTR_SPARSE_MMA_MASK
	.align		4
.L_57:
        /*0048*/ 	.byte	0x03, 0x50
        /*004a*/ 	.short	0x0000


	//----- nvinfo : EIATTR_MAXREG_COUNT
	.align		4
        /*004c*/ 	.byte	0x03, 0x1b
        /*004e*/ 	.short	0x00ff


	//----- nvinfo : EIATTR_NUM_BARRIERS
	.align		4
        /*0050*/ 	.byte	0x02, 0x4c
        /*0052*/ 	.byte	0x01
	.zero		1


	//----- nvinfo : EIATTR_MERCURY_ISA_VERSION
	.align		4
        /*0054*/ 	.byte	0x03, 0x5f
        /*0056*/ 	.short	0x0101


	//----- nvinfo : EIATTR_VRC_CTA_INIT_COUNT
	.align		4
        /*0058*/ 	.byte	0x02, 0x4a
	.zero		1
	.zero		1


	//----- nvinfo : EIATTR_EXIT_INSTR_OFFSETS
	.align		4
        /*005c*/ 	.byte	0x04, 0x1c
        /*005e*/ 	.short	(.L_59 - .L_58)


	//   ....[0]....
.L_58:
        /*0060*/ 	.word	0x000008a0


	//   ....[1]....
        /*0064*/ 	.word	0x00000ab0


	//   ....[2]....
        /*0068*/ 	.word	0x00001190


	//----- nvinfo : EIATTR_CRS_STACK_SIZE
	.align		4
.L_59:
        /*006c*/ 	.byte	0x04, 0x1e
        /*006e*/ 	.short	(.L_61 - .L_60)
.L_60:
        /*0070*/ 	.word	0x00000000


	//----- nvinfo : EIATTR_CBANK_PARAM_SIZE
	.align		4
.L_61:
        /*0074*/ 	.byte	0x03, 0x19
        /*0076*/ 	.short	0x0018


	//----- nvinfo : EIATTR_PARAM_CBANK
	.align		4
        /*0078*/ 	.byte	0x04, 0x0a
        /*007a*/ 	.short	(.L_63 - .L_62)
	.align		4
.L_62:
        /*007c*/ 	.word	index@(.nv.constant0._Z15transposeSharedILi48ELi32EEvPfS0_ii)
        /*0080*/ 	.short	0x0380
        /*0082*/ 	.short	0x0018


	//----- nvinfo : EIATTR_SW_WAR
	.align		4
.L_63:
        /*0084*/ 	.byte	0x04, 0x36
        /*0086*/ 	.short	(.L_65 - .L_64)
.L_64:
        /*0088*/ 	.word	0x00000008
.L_65:


//--------------------- .nv.info._Z26transposeNaiveColNelementsILi32ELi32EEvPfS0_ii --------------------------
	.section	.nv.info._Z26transposeNaiveColNelementsILi32ELi32EEvPfS0_ii,"",@"SHT_CUDA_INFO"
	.sectionflags	@""
	.align	4


	//----- nvinfo : EIATTR_CUDA_API_VERSION
	.align		4
        /*0000*/ 	.byte	0x04, 0x37
        /*0002*/ 	.short	(.L_67 - .L_66)
.L_66:
        /*0004*/ 	.word	0x00000082


	//----- nvinfo : EIATTR_KPARAM_INFO
	.align		4
.L_67:
        /*0008*/ 	.byte	0x04, 0x17
        /*000a*/ 	.short	(.L_69 - .L_68)
.L_68:
        /*000c*/ 	.word	0x00000000
        /*0010*/ 	.short	0x0003
        /*0012*/ 	.short	0x0014
        /*0014*/ 	.byte	0x00, 0xf0, 0x11, 0x00


	//----- nvinfo : EIATTR_KPARAM_INFO
	.align		4
.L_69:
        /*0018*/ 	.byte	0x04, 0x17
        /*001a*/ 	.short	(.L_71 - .L_70)
.L_70:
        /*001c*/ 	.word	0x00000000
        /*0020*/ 	.short	0x0002
        /*0022*/ 	.short	0x0010
        /*0024*/ 	.byte	0x00, 0xf0, 0x11, 0x00


	//----- nvinfo : EIATTR_KPARAM_INFO
	.align		4
.L_71:
        /*0028*/ 	.byte	0x04, 0x17
        /*002a*/ 	.short	(.L_73 - .L_72)
.L_72:
        /*002c*/ 	.word	0x00000000
        /*0030*/ 	.short	0x0001
        /*0032*/ 	.short	0x0008
        /*0034*/ 	.byte	0x00, 0xf5, 0x21, 0x00


	//----- nvinfo : EIATTR_KPARAM_INFO
	.align		4
.L_73:
        /*0038*/ 	.byte	0x04, 0x17
        /*003a*/ 	.short	(.L_75 - .L_74)
.L_74:
        /*003c*/ 	.word	0x00000000
        /*0040*/ 	.short	0x0000
        /*0042*/ 	.short	0x0000
        /*0044*/ 	.byte	0x00, 0xf5, 0x21, 0x00


	//----- nvinfo : EIATTR_SPARSE_MMA_MASK
	.align		4
.L_75:
        /*0048*/ 	.byte	0x03, 0x50
        /*004a*/ 	.short	0x0000


	//----- nvinfo : EIATTR_MAXREG_COUNT
	.align		4
        /*004c*/ 	.byte	0x03, 0x1b
        /*004e*/ 	.short	0x00ff


	//----- nvinfo : EIATTR_MERCURY_ISA_VERSION
	.align		4
        /*0050*/ 	.byte	0x03, 0x5f
        /*0052*/ 	.short	0x0101


	//----- nvinfo : EIATTR_VRC_CTA_INIT_COUNT
	.align		4
        /*0054*/ 	.byte	0x02, 0x4a
	.zero		1
	.zero		1


	//----- nvinfo : EIATTR_EXIT_INSTR_OFFSETS
	.align		4
        /*0058*/ 	.byte	0x04, 0x1c
        /*005a*/ 	.short	(.L_77 - .L_76)


	//   ....[0]....
.L_76:
        /*005c*/ 	.word	0x00000030


	//   ....[1]....
        /*0060*/ 	.word	0x000000a0


	//   ....[2]....
        /*0064*/ 	.word	0x00002100


	//   ....[3]....
        /*0068*/ 	.word	0x00002130


	//   ....[4]....
        /*006c*/ 	.word	0x00004150


	//   ....[5]....
        /*0070*/ 	.word	0x00004180


	//   ....[6]....
        /*0074*/ 	.word	0x000061a0


	//   ....[7]....
        /*0078*/ 	.word	0x000061d0


	//   ....[8]....
        /*007c*/ 	.word	0x000081f0


	//   ....[9]....
        /*0080*/ 	.word	0x00008220


	//   ....[10]....
        /*0084*/ 	.word	0x0000a240


	//   ....[11]....
        /*0088*/ 	.word	0x0000a270


	//   ....[12]....
        /*008c*/ 	.word	0x0000c290


	//   ....[13]....
        /*0090*/ 	.word	0x0000c2c0


	//   ....[14]....
        /*0094*/ 	.word	0x0000e2e0


	//   ....[15]....
        /*0098*/ 	.word	0x0000e310


	//   ....[16]....
        /*009c*/ 	.word	0x00010330


	//   ....[17]....
        /*00a0*/ 	.word	0x00010360


	//   ....[18]....
        /*00a4*/ 	.word	0x00012380


	//   ....[19]....
        /*00a8*/ 	.word	0x000123b0


	//   ....[20]....
        /*00ac*/ 	.word	0x000143d0


	//   ....[21]....
        /*00b0*/ 	.word	0x00014400


	//   ....[22]....
        /*00b4*/ 	.word	0x00016420


	//   ....[23]....
        /*00b8*/ 	.word	0x00016450


	//   ....[24]....
        /*00bc*/ 	.word	0x00018470


	//   ....[25]....
        /*00c0*/ 	.word	0x000184a0


	//   ....[26]....
        /*00c4*/ 	.word	0x0001a4c0


	//   ....[27]....
        /*00c8*/ 	.word	0x0001a4f0


	//   ....[28]....
        /*00cc*/ 	.word	0x0001c510


	//   ....[29]....
        /*00d0*/ 	.word	0x0001c540


	//   ....[30]....
        /*00d4*/ 	.word	0x0001e560


	//   ....[31]....
        /*00d8*/ 	.word	0x0001e590


	//   ....[32]....
        /*00dc*/ 	.word	0x000205b0


	//   ....[33]....
        /*00e0*/ 	.word	0x000205e0


	//   ....[34]....
        /*00e4*/ 	.word	0x00022600


	//   ....[35]....
        /*00e8*/ 	.word	0x00022630


	//   ....[36]....
        /*00ec*/ 	.word	0x00024650


	//   ....[37]....
        /*00f0*/ 	.word	0x00024680


	//   ....[38]....
        /*00f4*/ 	.word	0x000266a0


	//   ....[39]....
        /*00f8*/ 	.word	0x000266d0


	//   ....[40]....
        /*00fc*/ 	.word	0x000286f0


	//   ....[41]....
        /*0100*/ 	.word	0x00028720


	//   ....[42]....
        /*0104*/ 	.word	0x0002a740


	//   ....[43]....
        /*0108*/ 	.word	0x0002a770


	//   ....[44]....
        /*010c*/ 	.word	0x0002c790


	//   ....[45]....
        /*0110*/ 	.word	0x0002c7c0


	//   ....[46]....
        /*0114*/ 	.word	0x0002e7e0


	//   ....[47]....
        /*0118*/ 	.word	0x0002e810


	//   ....[48]....
        /*011c*/ 	.word	0x00030830


	//   ....[49]....
        /*0120*/ 	.word	0x00030860


	//   ....[50]....
        /*0124*/ 	.word	0x00032880


	//   ....[51]....
        /*0128*/ 	.word	0x000328b0


	//   ....[52]....
        /*012c*/ 	.word	0x000348d0


	//   ....[53]....
        /*0130*/ 	.word	0x00034900


	//   ....[54]....
        /*0134*/ 	.word	0x00036920


	//   ....[55]....
        /*0138*/ 	.word	0x00036950


	//   ....[56]....
        /*013c*/ 	.word	0x00038970


	//   ....[57]....
        /*0140*/ 	.word	0x000389a0


	//   ....[58]....
        /*0144*/ 	.word	0x0003a9c0


	//   ....[59]....
        /*0148*/ 	.word	0x0003a9f0


	//   ....[60]....
        /*014c*/ 	.word	0x0003ca10


	//   ....[61]....
        /*0150*/ 	.word	0x0003ca40


	//   ....[62]....
        /*0154*/ 	.word	0x0003ea60


	//   ....[63]....
        /*0158*/ 	.word	0x0003ea90


	//   ....[64]....
        /*015c*/ 	.word	0x0003eba0


	//   ....[65]....
        /*0160*/ 	.word	0x0003eca0


	//   ....[66]....
        /*0164*/ 	.word	0x0003eda0


	//   ....[67]....
        /*0168*/ 	.word	0x0003eea0


	//   ....[68]....
        /*016c*/ 	.word	0x0003efa0


	//   ....[69]....
        /*0170*/ 	.word	0x0003f0a0


	//   ....[70]....
        /*0174*/ 	.word	0x0003f1a0


	//   ....[71]....
        /*0178*/ 	.word	0x0003f2a0


	//   ....[72]....
        /*017c*/ 	.word	0x0003f3a0


	//   ....[73]....
        /*0180*/ 	.word	0x0003f4a0


	//   ....[74]....
        /*0184*/ 	.word	0x0003f5a0


	//   ....[75]....
        /*0188*/ 	.word	0x0003f6a0


	//   ....[76]....
        /*018c*/ 	.word	0x0003f7a0


	//   ....[77]....
        /*0190*/ 	.word	0x0003f8a0


	//   ....[78]....
        /*0194*/ 	.word	0x0003f9a0


	//   ....[79]....
        /*0198*/ 	.word	0x0003faa0


	//   ....[80]....
        /*019c*/ 	.word	0x0003fba0


	//   ....[81]....
        /*01a0*/ 	.word	0x0003fca0


	//   ....[82]....
        /*01a4*/ 	.word	0x0003fda0


	//   ....[83]....
        /*01a8*/ 	.word	0x0003fea0


	//   ....[84]....
        /*01ac*/ 	.word	0x0003ffa0


	//   ....[85]....
        /*01b0*/ 	.word	0x000400a0


	//   ....[86]....
        /*01b4*/ 	.word	0x000401a0


	//   ....[87]....
        /*01b8*/ 	.word	0x000402a0


	//   ....[88]....
        /*01bc*/ 	.word	0x000403a0


	//   ....[89]....
        /*01c0*/ 	.word	0x000404a0


	//   ....[90]....
        /*01c4*/ 	.word	0x000405a0


	//   ....[91]....
        /*01c8*/ 	.word	0x000406a0


	//   ....[92]....
        /*01cc*/ 	.word	0x000407a0


	//   ....[93]....
        /*01d0*/ 	.word	0x000408a0


	//   ....[94]....
        /*01d4*/ 	.word	0x000409a0


	//   ....[95]....
        /*01d8*/ 	.word	0x000409d0


	//   ....[96]....
        /*01dc*/ 	.word	0x00040a60


	//----- nvinfo : EIATTR_CRS_STACK_SIZE
	.align		4
.L_77:
        /*01e0*/ 	.byte	0x04, 0x1e
        /*01e2*/ 	.short	(.L_79 - .L_78)
.L_78:
        /*01e4*/ 	.word	0x00000000


	//----- nvinfo : EIATTR_CBANK_PARAM_SIZE
	.align		4
.L_79:
        /*01e8*/ 	.byte	0x03, 0x19
        /*01ea*/ 	.short	0x0018


	//----- nvinfo : EIATTR_PARAM_CBANK
	.align		4
        /*01ec*/ 	.byte	0x04, 0x0a
        /*01ee*/ 	.short	(.L_81 - .L_80)
	.align		4
.L_80:
        /*01f0*/ 	.word	index@(.nv.constant0._Z26transposeNaiveColNelementsILi32ELi32EEvPfS0_ii)
        /*01f4*/ 	.short	0x0380
        /*01f6*/ 	.short	0x0018


	//----- nvinfo : EIATTR_SW_WAR
	.align		4
.L_81:
        /*01f8*/ 	.byte	0x04, 0x36
        /*01fa*/ 	.short	(.L_83 - .L_82)
.L_82:
        /*01fc*/ 	.word	0x00000008
.L_83:


//--------------------- .nv.info._Z17transposeNaiveColPfS_ii --------------------------
	.section	.nv.info._Z17transposeNaiveColPfS_ii,"",@"SHT_CUDA_INFO"
	.sectionflags	@""
	.align	4


	//----- nvinfo : EIATTR_CUDA_API_VERSION
	.align		4
        /*0000*/ 	.byte	0x04, 0x37
        /*0002*/ 	.short	(.L_85 - .L_84)
.L_84:
        /*0004*/ 	.word	0x00000082


	//----- nvinfo : EIATTR_KPARAM_INFO
	.align		4
.L_85:
        /*0008*/ 	.byte	0x04, 0x17
        /*000a*/ 	.short	(.L_87 - .L_86)
.L_86:
        /*000c*/ 	.word	0x00000000
        /*0010*/ 	.short	0x0003
        /*0012*/ 	.short	0x0014
        /*0014*/ 	.byte	0x00, 0xf0, 0x11, 0x00


	//----- nvinfo : EIATTR_KPARAM_INFO
	.align		4
.L_87:
        /*0018*/ 	.byte	0x04, 0x17
        /*001a*/ 	.short	(.L_89 - .L_88)
.L_88:
        /*001c*/ 	.word	0x00000000
        /*0020*/ 	.short	0x0002
        /*0022*/ 	.short	0x0010
        /*0024*/ 	.byte	0x00, 0xf0, 0x11, 0x00


	//----- nvinfo : EIATTR_KPARAM_INFO
	.align		4
.L_89:
        /*0028*/ 	.byte	0x04, 0x17
        /*002a*/ 	.short	(.L_91 - .L_90)
.L_90:
        /*002c*/ 	.word	0x00000000
        /*0030*/ 	.short	0x0001
        /*0032*/ 	.short	0x0008
        /*0034*/ 	.byte	0x00, 0xf5, 0x21, 0x00


	//----- nvinfo : EIATTR_KPARAM_INFO
	.align		4
.L_91:
        /*0038*/ 	.byte	0x04, 0x17
        /*003a*/ 	.short	(.L_93 - .L_92)
.L_92:
        /*003c*/ 	.word	0x00000000
        /*0040*/ 	.short	0x0000
        /*0042*/ 	.short	0x0000
        /*0044*/ 	.byte	0x00, 0xf5, 0x21, 0x00


	//----- nvinfo : EIATTR_SPARSE_MMA_MASK
	.align		4
.L_93:
        /*0048*/ 	.byte	0x03, 0x50
        /*004a*/ 	.short	0x0000


	//----- nvinfo : EIATTR_MAXREG_COUNT
	.align		4
        /*004c*/ 	.byte	0x03, 0x1b
        /*004e*/ 	.short	0x00ff


	//----- nvinfo : EIATTR_MERCURY_ISA_VERSION
	.align		4
        /*0050*/ 	.byte	0x03, 0x5f
        /*0052*/ 	.short	0x0101


	//----- nvinfo : EIATTR_VRC_CTA_INIT_COUNT
	.align		4
        /*0054*/ 	.byte	0x02, 0x4a
	.zero		1
	.zero		1


	//----- nvinfo : EIATTR_EXIT_INSTR_OFFSETS
	.align		4
        /*0058*/ 	.byte	0x04, 0x1c
        /*005a*/ 	.short	(.L_95 - .L_94)


	//   ....[0]....
.L_94:
        /*005c*/ 	.word	0x000000c0


	//   ....[1]....
        /*0060*/ 	.word	0x00000160


	//----- nvinfo : EIATTR_CBANK_PARAM_SIZE
	.align		4
.L_95:
        /*0064*/ 	.byte	0x03, 0x19
        /*0066*/ 	.short	0x0018


	//----- nvinfo : EIATTR_PARAM_CBANK
	.align		4
        /*0068*/ 	.byte	0x04, 0x0a
        /*006a*/ 	.short	(.L_97 - .L_96)
	.align		4
.L_96:
        /*006c*/ 	.word	index@(.nv.constant0._Z17transposeNaiveColPfS_ii)
        /*0070*/ 	.short	0x0380
        /*0072*/ 	.short	0x0018


	//----- nvinfo : EIATTR_SW_WAR
	.align		4
.L_97:
        /*0074*/ 	.byte	0x04, 0x36
        /*0076*/ 	.short	(.L_99 - .L_98)
.L_98:
        /*0078*/ 	.word	0x00000008
.L_99:


//--------------------- .nv.info._Z17transposeNaiveRowPfS_ii --------------------------
	.section	.nv.info._Z17transposeNaiveRowPfS_ii,"",@"SHT_CUDA_INFO"
	.sectionflags	@""
	.align	4


	//----- nvinfo : EIATTR_CUDA_API_VERSION
	.align		4
        /*0000*/ 	.byte	0x04, 0x37
        /*0002*/ 	.short	(.L_101 - .L_100)
.L_100:
        /*0004*/ 	.word	0x00000082


	//----- nvinfo : EIATTR_KPARAM_INFO
	.align		4
.L_101:
        /*0008*/ 	.byte	0x04, 0x17
        /*000a*/ 	.short	(.L_103 - .L_102)
.L_102:
        /*000c*/ 	.word	0x00000000
        /*0010*/ 	.short	0x0003
        /*0012*/ 	.short	0x0014
        /*0014*/ 	.byte	0x00, 0xf0, 0x11, 0x00


	//----- nvinfo : EIATTR_KPARAM_INFO
	.align		4
.L_103:
        /*0018*/ 	.byte	0x04, 0x17
        /*001a*/ 	.short	(.L_105 - .L_104)
.L_104:
        /*001c*/ 	.word	0x00000000
        /*0020*/ 	.short	0x0002
        /*0022*/ 	.short	0x0010
        /*0024*/ 	.byte	0x00, 0xf0, 0x11, 0x00


	//----- nvinfo : EIATTR_KPARAM_INFO
	.align		4
.L_105:
        /*0028*/ 	.byte	0x04, 0x17
        /*002a*/ 	.short	(.L_107 - .L_106)
.L_106:
        /*002c*/ 	.word	0x00000000
        /*0030*/ 	.short	0x0001
        /*0032*/ 	.short	0x0008
        /*0034*/ 	.byte	0x00, 0xf5, 0x21, 0x00


	//----- nvinfo : EIATTR_KPARAM_INFO
	.align		4
.L_107:
        /*0038*/ 	.byte	0x04, 0x17
        /*003a*/ 	.short	(.L_109 - .L_108)
.L_108:
        /*003c*/ 	.word	0x00000000
        /*0040*/ 	.short	0x0000
        /*0042*/ 	.short	0x0000
        /*0044*/ 	.byte	0x00, 0xf5, 0x21, 0x00


	//----- nvinfo : EIATTR_SPARSE_MMA_MASK
	.align		4
.L_109:
        /*0048*/ 	.byte	0x03, 0x50
        /*004a*/ 	.short	0x0000


	//----- nvinfo : EIATTR_MAXREG_COUNT
	.align		4
        /*004c*/ 	.byte	0x03, 0x1b
        /*004e*/ 	.short	0x00ff


	//----- nvinfo : EIATTR_MERCURY_ISA_VERSION
	.align		4
        /*0050*/ 	.byte	0x03, 0x5f
        /*0052*/ 	.short	0x0101


	//----- nvinfo : EIATTR_VRC_CTA_INIT_COUNT
	.align		4
        /*0054*/ 	.byte	0x02, 0x4a
	.zero		1
	.zero		1


	//----- nvinfo : EIATTR_EXIT_INSTR_OFFSETS
	.align		4
        /*0058*/ 	.byte	0x04, 0x1c
        /*005a*/ 	.short	(.L_111 - .L_110)


	//   ....[0]....
.L_110:
        /*005c*/ 	.word	0x000000c0


	//   ....[1]....
        /*0060*/ 	.word	0x00000160


	//----- nvinfo : EIATTR_CBANK_PARAM_SIZE
	.align		4
.L_111:
        /*0064*/ 	.byte	0x03, 0x19
        /*0066*/ 	.short	0x0018


	//----- nvinfo : EIATTR_PARAM_CBANK
	.align		4
        /*0068*/ 	.byte	0x04, 0x0a
        /*006a*/ 	.short	(.L_113 - .L_112)
	.align		4
.L_112:
        /*006c*/ 	.word	index@(.nv.constant0._Z17transposeNaiveRowPfS_ii)
        /*0070*/ 	.short	0x0380
        /*0072*/ 	.short	0x0018


	//----- nvinfo : EIATTR_SW_WAR
	.align		4
.L_113:
        /*0074*/ 	.byte	0x04, 0x36
        /*0076*/ 	.short	(.L_115 - .L_114)
.L_114:
        /*0078*/ 	.word	0x00000008
.L_115:


//--------------------- .nv.callgraph             --------------------------
	.section	.nv.callgraph,"",@"SHT_CUDA_CALLGRAPH"
	.align	4
	.sectionentsize	8
	.align		4
        /*0000*/ 	.word	0x00000000
	.align		4
        /*0004*/ 	.word	0xffffffff
	.align		4
        /*0008*/ 	.word	0x00000000
	.align		4
        /*000c*/ 	.word	0xfffffffe
	.align		4
        /*0010*/ 	.word	0x00000000
	.align		4
        /*0014*/ 	.word	0xfffffffd
	.align		4
        /*0018*/ 	.word	0x00000000
	.align		4
        /*001c*/ 	.word	0xfffffffc


//--------------------- .text._Z33transposeSharedNoBankConfilictsV1ILi48ELi32EEvPfS0_ii --------------------------
	.section	.text._Z33transposeSharedNoBankConfilictsV1ILi48ELi32EEvPfS0_ii,"ax",@progbits
	.align	128
        .global         _Z33transposeSharedNoBankConfilictsV1ILi48ELi32EEvPfS0_ii
        .type           _Z33transposeSharedNoBankConfilictsV1ILi48ELi32EEvPfS0_ii,@function
        .size           _Z33transposeSharedNoBankConfilictsV1ILi48ELi32EEvPfS0_ii,(.L_x_2083 - _Z33transposeSharedNoBankConfilictsV1ILi48ELi32EEvPfS0_ii)
        .other          _Z33transposeSharedNoBankConfilictsV1ILi48ELi32EEvPfS0_ii,@"STO_CUDA_ENTRY STV_DEFAULT"
_Z33transposeSharedNoBankConfilictsV1ILi48ELi32EEvPfS0_ii:
.text._Z33transposeSharedNoBankConfilictsV1ILi48ELi32EEvPfS0_ii:
[----:B------:R-:W-:Y:S01]  /*0000*/  LDC R1, c[0x0][0x37c] ;  /* 0x0000df00ff017b82 */ /* 0x000fe20000000800 */
[----:B------:R-:W0:Y:S01]  /*0010*/  S2R R0, SR_TID.Y ;  /* 0x0000000000007919 */ /* 0x000e220000002200 */
[----:B------:R-:W1:Y:S01]  /*0020*/  LDCU.64 UR6, c[0x0][0x358] ;  /* 0x00006b00ff0677ac */ /* 0x000e620008000a00 */
[----:B------:R-:W-:Y:S01]  /*0030*/  BSSY.RECONVERGENT B0, `(.L_x_0) ;  /* 0x0000084000007945 */ /* 0x000fe20003800200 */
[----:B------:R-:W2:Y:S01]  /*0040*/  S2R R2, SR_CTAID.Y ;  /* 0x0000000000027919 */ /* 0x000ea20000002600 */
[----:B------:R-:W3:Y:S01]  /*0050*/  S2R R3, SR_CTAID.X ;  /* 0x0000000000037919 */ /* 0x000ee20000002500 */
[----:B0-----:R-:W-:Y:S01]  /*0060*/  ISETP.GT.U32.AND P0, PT, R0, 0x2f, PT ;  /* 0x0000002f0000780c */ /* 0x001fe20003f04070 */
[----:B--2---:R-:W-:-:S12]  /*0070*/  IMAD R2, R2, 0x30, RZ ;  /* 0x0000003002027824 */ /* 0x004fd800078e02ff */
[----:B-1-3--:R-:W-:Y:S05]  /*0080*/  @P0 BRA `(.L_x_1) ;  /* 0x0000000400f80947 */ /* 0x00afea0003800000 */
[----:B------:R-:W0:Y:S01]  /*0090*/  LDC R4, c[0x0][0x360] ;  /* 0x0000d800ff047b82 */ /* 0x000e220000000800 */
[----:B------:R-:W1:Y:S01]  /*00a0*/  S2R R5, SR_TID.X ;  /* 0x0000000000057919 */ /* 0x000e620000002100 */
[----:B------:R-:W-:Y:S01]  /*00b0*/  IMAD.MOV.U32 R21, RZ, RZ, R0 ;  /* 0x000000ffff157224 */ /* 0x000fe200078e0000 */
[----:B0-----:R-:W0:Y:S01]  /*00c0*/  I2F.U32.RP R11, R4 ;  /* 0x00000004000b7306 */ /* 0x001e220000209000 */
[----:B------:R-:W-:Y:S02]  /*00d0*/  ISETP.NE.U32.AND P2, PT, R4, RZ, PT ;  /* 0x000000ff0400720c */ /* 0x000fe40003f45070 */
[----:B-1----:R-:W-:-:S04]  /*00e0*/  IADD3 R7, PT, PT, R5, R4, RZ ;  /* 0x0000000405077210 */ /* 0x002fc80007ffe0ff */
[C---:B------:R-:W-:Y:S01]  /*00f0*/  ISETP.GE.U32.AND P0, PT, R7.reuse, 0x20, PT ;  /* 0x000000200700780c */ /* 0x040fe20003f06070 */
[----:B0-----:R-:W0:Y:S01]  /*0100*/  MUFU.RCP R11, R11 ;  /* 0x0000000b000b7308 */ /* 0x001e220000001000 */
[----:B------:R-:W-:Y:S02]  /*0110*/  VIMNMX.U32 R6, PT, PT, R7, 0x20, !PT ;  /* 0x0000002007067848 */ /* 0x000fe40007fe0000 */
[----:B------:R-:W-:Y:S01]  /*0120*/  SEL R10, RZ, 0x1, P0 ;  /* 0x00000001ff0a7807 */ /* 0x000fe20000000000 */
[----:B0-----:R-:W-:-:S04]  /*0130*/  VIADD R8, R11, 0xffffffe ;  /* 0x0ffffffe0b087836 */ /* 0x001fc80000000000 */
[----:B------:R0:W1:Y:S02]  /*0140*/  F2I.FTZ.U32.TRUNC.NTZ R9, R8 ;  /* 0x0000000800097305 */ /* 0x000064000021f000 */
[----:B0-----:R-:W-:Y:S02]  /*0150*/  IMAD.MOV.U32 R8, RZ, RZ, RZ ;  /* 0x000000ffff087224 */ /* 0x001fe400078e00ff */
[----:B-1----:R-:W-:-:S04]  /*0160*/  IMAD.MOV R13, RZ, RZ, -R9 ;  /* 0x000000ffff0d7224 */ /* 0x002fc800078e0a09 */
[----:B------:R-:W-:-:S04]  /*0170*/  IMAD R13, R13, R4, RZ ;  /* 0x000000040d0d7224 */ /* 0x000fc800078e02ff */
[----:B------:R-:W-:Y:S01]  /*0180*/  IMAD.HI.U32 R12, R9, R13, R8 ;  /* 0x0000000d090c7227 */ /* 0x000fe200078e0008 */
[----:B------:R-:W-:-:S03]  /*0190*/  IADD3 R9, PT, PT, R6, -R7, -R10 ;  /* 0x8000000706097210 */ /* 0x000fc60007ffe80a */
[----:B------:R-:W-:Y:S02]  /*01a0*/  IMAD.IADD R13, R7, 0x1, R4 ;  /* 0x00000001070d7824 */ /* 0x000fe400078e0204 */
[----:B------:R-:W-:-:S03]  /*01b0*/  IMAD.HI.U32 R15, R12, R9, RZ ;  /* 0x000000090c0f7227 */ /* 0x000fc600078e00ff */
[----:B------:R-:W-:Y:S01]  /*01c0*/  IADD3 R12, PT, PT, R13, R4, RZ ;  /* 0x000000040d0c7210 */ /* 0x000fe20007ffe0ff */
[----:B------:R-:W-:-:S04]  /*01d0*/  IMAD.MOV R6, RZ, RZ, -R15 ;  /* 0x000000ffff067224 */ /* 0x000fc800078e0a0f */
[----:B------:R-:W-:Y:S02]  /*01e0*/  IMAD R9, R4, R6, R9 ;  /* 0x0000000604097224 */ /* 0x000fe400078e0209 */
[----:B------:R-:W0:Y:S03]  /*01f0*/  LDC R6, c[0x0][0x364] ;  /* 0x0000d900ff067b82 */ /* 0x000e260000000800 */
[----:B------:R-:W-:-:S13]  /*0200*/  ISETP.GE.U32.AND P0, PT, R9, R4, PT ;  /* 0x000000040900720c */ /* 0x000fda0003f06070 */
[----:B------:R-:W-:Y:S01]  /*0210*/  @P0 IADD3 R9, PT, PT, R9, -R4, RZ ;  /* 0x8000000409090210 */ /* 0x000fe20007ffe0ff */
[----:B------:R-:W-:-:S03]  /*0220*/  @P0 VIADD R15, R15, 0x1 ;  /* 0x000000010f0f0836 */ /* 0x000fc60000000000 */
[----:B------:R-:W-:Y:S02]  /*0230*/  ISETP.GE.U32.AND P1, PT, R9, R4, PT ;  /* 0x000000040900720c */ /* 0x000fe40003f26070 */
[----:B------:R-:W-:-:S05]  /*0240*/  LEA R9, R3, R5, 0x5 ;  /* 0x0000000503097211 */ /* 0x000fca00078e28ff */
[----:B------:R-:W-:-:S06]  /*0250*/  IMAD.IADD R11, R9, 0x1, R4 ;  /* 0x00000001090b7824 */ /* 0x000fcc00078e0204 */
[----:B------:R-:W-:Y:S01]  /*0260*/  @P1 VIADD R15, R15, 0x1 ;  /* 0x000000010f0f1836 */ /* 0x000fe20000000000 */
[----:B------:R-:W-:-:S04]  /*0270*/  @!P2 LOP3.LUT R15, RZ, R4, RZ, 0x33, !PT ;  /* 0x00000004ff0fa212 */ /* 0x000fc800078e33ff */
[----:B------:R-:W-:Y:S01]  /*0280*/  IADD3 R8, PT, PT, R10, R15, RZ ;  /* 0x0000000f0a087210 */ /* 0x000fe20007ffe0ff */
[----:B------:R-:W-:-:S03]  /*0290*/  IMAD.IADD R10, R11, 0x1, R4 ;  /* 0x000000010b0a7824 */ /* 0x000fc600078e0204 */
[----:B------:R-:W-:-:S07]  /*02a0*/  LOP3.LUT R20, R8, 0x3, RZ, 0xc0, !PT ;  /* 0x0000000308147812 */ /* 0x000fce00078ec0ff */
.L_x_9:
[----:B-1----:R-:W1:Y:S01]  /*02b0*/  LDCU UR4, c[0x0][0x390] ;  /* 0x00007200ff0477ac */ /* 0x002e620008000800 */
[----:B------:R-:W-:-:S05]  /*02c0*/  IMAD.IADD R22, R2, 0x1, R21 ;  /* 0x0000000102167824 */ /* 0x000fca00078e0215 */
[----:B-1----:R-:W-:-:S13]  /*02d0*/  ISETP.GE.AND P0, PT, R22, UR4, PT ;  /* 0x0000000416007c0c */ /* 0x002fda000bf06270 */
[----:B---34-:R-:W-:Y:S05]  /*02e0*/  @P0 BRA `(.L_x_1) ;  /* 0x0000000400600947 */ /* 0x018fea0003800000 */
[----:B------:R-:W-:Y:S01]  /*02f0*/  ISETP.GT.U32.AND P0, PT, R5, 0x1f, PT ;  /* 0x0000001f0500780c */ /* 0x000fe20003f04070 */
[----:B------:R-:W-:-:S12]  /*0300*/  BSSY.RECONVERGENT B1, `(.L_x_2) ;  /* 0x0000053000017945 */ /* 0x000fd80003800200 */
[----:B------:R-:W-:Y:S05]  /*0310*/  @P0 BRA `(.L_x_3) ;  /* 0x0000000400440947 */ /* 0x000fea0003800000 */
[----:B------:R-:W1:Y:S01]  /*0320*/  S2R R15, SR_CgaCtaId ;  /* 0x00000000000f7919 */ /* 0x000e620000008800 */
[----:B------:R-:W-:Y:S01]  /*0330*/  ISETP.NE.AND P0, PT, R20, 0x3, PT ;  /* 0x000000031400780c */ /* 0x000fe20003f05270 */
[----:B------:R-:W-:Y:S01]  /*0340*/  BSSY.RECONVERGENT B2, `(.L_x_4) ;  /* 0x0000025000027945 */ /* 0x000fe20003800200 */
[----:B------:R-:W-:Y:S01]  /*0350*/  MOV R14, 0x400 ;  /* 0x00000400000e7802 */ /* 0x000fe20000000f00 */
[----:B------:R-:W-:-:S03]  /*0360*/  IMAD.MOV.U32 R23, RZ, RZ, R5 ;  /* 0x000000ffff177224 */ /* 0x000fc600078e0005 */
[----:B-1----:R-:W-:-:S05]  /*0370*/  LEA R14, R15, R14, 0x18 ;  /* 0x0000000e0f0e7211 */ /* 0x002fca00078ec0ff */
[----:B------:R-:W-:Y:S02]  /*0380*/  IMAD R24, R21, 0x84, R14 ;  /* 0x0000008415187824 */ /* 0x000fe400078e020e */
[----:B------:R-:W-:Y:S05]  /*0390*/  @!P0 BRA `(.L_x_5) ;  /* 0x00000000007c8947 */ /* 0x000fea0003800000 */
[----:B------:R-:W1:Y:S01]  /*03a0*/  LDC R19, c[0x0][0x394] ;  /* 0x0000e500ff137b82 */ /* 0x000e620000000800 */
[----:B------:R-:W-:Y:S01]  /*03b0*/  BSSY.RECONVERGENT B3, `(.L_x_6) ;  /* 0x000000a000037945 */ /* 0x000fe20003800200 */
[----:B------:R-:W-:Y:S02]  /*03c0*/  ISETP.NE.AND P1, PT, R20, RZ, PT ;  /* 0x000000ff1400720c */ /* 0x000fe40003f25270 */
[----:B-1----:R-:W-:-:S13]  /*03d0*/  ISETP.GE.AND P0, PT, R9, R19, PT ;  /* 0x000000130900720c */ /* 0x002fda0003f06270 */
[----:B------:R-:W-:Y:S05]  /*03e0*/  @P0 BRA `(.L_x_7) ;  /* 0x0000000000180947 */ /* 0x000fea0003800000 */
[----:B------:R-:W1:Y:S01]  /*03f0*/  LDC.64 R14, c[0x0][0x380] ;  /* 0x0000e000ff0e7b82 */ /* 0x000e620000000a00 */
[----:B------:R-:W-:-:S04]  /*0400*/  IMAD R17, R22, R19, R9 ;  /* 0x0000001316117224 */ /* 0x000fc800078e0209 */
[----:B-1----:R-:W-:-:S06]  /*0410*/  IMAD.WIDE R14, R17, 0x4, R14 ;  /* 0x00000004110e7825 */ /* 0x002fcc00078e020e */
[----:B------:R-:W2:Y:S01]  /*0420*/  LDG.E R14, desc[UR6][R14.64] ;  /* 0x000000060e0e7981 */ /* 0x000ea2000c1e1900 */
[----:B------:R-:W-:-:S05]  /*0430*/  LEA R17, R5, R24, 0x2 ;  /* 0x0000001805117211 */ /* 0x000fca00078e10ff */
[----:B--2---:R1:W-:Y:S02]  /*0440*/  STS [R17], R14 ;  /* 0x0000000e11007388 */ /* 0x0043e40000000800 */
.L_x_7:
[----:B------:R-:W-:Y:S05]  /*0450*/  BSYNC.RECONVERGENT B3 ;  /* 0x0000000000037941 */ /* 0x000fea0003800200 */
.L_x_6:
[----:B------:R-:W-:Y:S01]  /*0460*/  IMAD.MOV.U32 R23, RZ, RZ, R7 ;  /* 0x000000ffff177224 */ /* 0x000fe200078e0007 */
[----:B------:R-:W-:Y:S06]  /*0470*/  @!P1 BRA `(.L_x_5) ;  /* 0x0000000000449947 */ /* 0x000fec0003800000 */
[----:B------:R-:W-:Y:S02]  /*0480*/  ISETP.NE.AND P2, PT, R20, 0x1, PT ;  /* 0x000000011400780c */ /* 0x000fe40003f45270 */
[-C--:B------:R-:W-:Y:S02]  /*0490*/  ISETP.GE.AND P1, PT, R11, R19.reuse, PT ;  /* 0x000000130b00720c */ /* 0x080fe40003f26270 */
[----:B------:R-:W-:-:S11]  /*04a0*/  ISETP.GE.OR P0, PT, R10, R19, !P2 ;  /* 0x000000130a00720c */ /* 0x000fd60005706670 */
[----:B-1----:R-:W1:Y:S01]  /*04b0*/  @!P1 LDC.64 R16, c[0x0][0x380] ;  /* 0x0000e000ff109b82 */ /* 0x002e620000000a00 */
[CC--:B------:R-:W-:Y:S02]  /*04c0*/  @!P1 IMAD R23, R22.reuse, R19.reuse, R11 ;  /* 0x0000001316179224 */ /* 0x0c0fe400078e020b */
[----:B------:R-:W-:-:S05]  /*04d0*/  @!P0 IMAD R19, R22, R19, R10 ;  /* 0x0000001316138224 */ /* 0x000fca00078e020a */
[----:B------:R-:W2:Y:S01]  /*04e0*/  @!P0 LDC.64 R14, c[0x0][0x380] ;  /* 0x0000e000ff0e8b82 */ /* 0x000ea20000000a00 */
[----:B-1----:R-:W-:-:S06]  /*04f0*/  @!P1 IMAD.WIDE R16, R23, 0x4, R16 ;  /* 0x0000000417109825 */ /* 0x002fcc00078e0210 */
[----:B------:R-:W3:Y:S01]  /*0500*/  @!P1 LDG.E R16, desc[UR6][R16.64] ;  /* 0x0000000610109981 */ /* 0x000ee2000c1e1900 */
[----:B--2---:R-:W-:-:S06]  /*0510*/  @!P0 IMAD.WIDE R14, R19, 0x4, R14 ;  /* 0x00000004130e8825 */ /* 0x004fcc00078e020e */
[----:B------:R-:W2:Y:S01]  /*0520*/  @!P0 LDG.E R14, desc[UR6][R14.64] ;  /* 0x000000060e0e8981 */ /* 0x000ea2000c1e1900 */
[----:B------:R-:W-:Y:S01]  /*0530*/  @!P1 IMAD R19, R7, 0x4, R24 ;  /* 0x0000000407139824 */ /* 0x000fe200078e0218 */
[C---:B------:R-:W-:Y:S02]  /*0540*/  @!P0 LEA R25, R13.reuse, R24, 0x2 ;  /* 0x000000180d198211 */ /* 0x040fe400078e10ff */
[----:B------:R-:W-:Y:S01]  /*0550*/  SEL R23, R13, R12, !P2 ;  /* 0x0000000c0d177207 */ /* 0x000fe20005000000 */
[----:B------:R-:W-:Y:S01]  /*0560*/  @!P0 IMAD.MOV.U32 R23, RZ, RZ, R12 ;  /* 0x000000ffff178224 */ /* 0x000fe200078e000c */
[----:B---3--:R3:W-:Y:S04]  /*0570*/  @!P1 STS [R19], R16 ;  /* 0x0000001013009388 */ /* 0x0087e80000000800 */
[----:B--2---:R3:W-:Y:S02]  /*0580*/  @!P0 STS [R25], R14 ;  /* 0x0000000e19008388 */ /* 0x0047e40000000800 */
.L_x_5:
[----:B------:R-:W-:Y:S05]  /*0590*/  BSYNC.RECONVERGENT B2 ;  /* 0x0000000000027941 */ /* 0x000fea0003800200 */
.L_x_4:
[----:B------:R-:W-:-:S13]  /*05a0*/  ISETP.GE.U32.AND P0, PT, R8, 0x3, PT ;  /* 0x000000030800780c */ /* 0x000fda0003f06070 */
[----:B------:R-:W-:Y:S05]  /*05b0*/  @!P0 BRA `(.L_x_3) ;  /* 0x00000000009c8947 */ /* 0x000fea0003800000 */
.L_x_8:
[----:B------:R-:W2:Y:S01]  /*05c0*/  LDCU UR4, c[0x0][0x394] ;  /* 0x00007280ff0477ac */ /* 0x000ea20008000800 */
[----:B------:R-:W-:-:S05]  /*05d0*/  IMAD R15, R3, 0x20, R23 ;  /* 0x00000020030f7824 */ /* 0x000fca00078e0217 */
[----:B---3--:R-:W-:-:S05]  /*05e0*/  IADD3 R19, PT, PT, R15, R4, RZ ;  /* 0x000000040f137210 */ /* 0x008fca0007ffe0ff */
[----:B----4-:R-:W-:Y:S01]  /*05f0*/  IMAD.IADD R18, R19, 0x1, R4 ;  /* 0x0000000113127824 */ /* 0x010fe200078e0204 */
[----:B--2---:R-:W-:Y:S02]  /*0600*/  ISETP.GE.AND P0, PT, R15, UR4, PT ;  /* 0x000000040f007c0c */ /* 0x004fe4000bf06270 */
[----:B------:R-:W-:Y:S02]  /*0610*/  ISETP.GE.AND P1, PT, R19, UR4, PT ;  /* 0x0000000413007c0c */ /* 0x000fe4000bf26270 */
[----:B------:R-:W-:-:S09]  /*0620*/  ISETP.GE.AND P2, PT, R18, UR4, PT ;  /* 0x0000000412007c0c */ /* 0x000fd2000bf46270 */
[----:B------:R-:W2:Y:S01]  /*0630*/  @!P0 LDC.64 R28, c[0x0][0x380] ;  /* 0x0000e000ff1c8b82 */ /* 0x000ea20000000a00 */
[----:B------:R-:W-:-:S07]  /*0640*/  @!P0 IMAD R15, R22, UR4, R15 ;  /* 0x00000004160f8c24 */ /* 0x000fce000f8e020f */
[----:B-1----:R-:W1:Y:S01]  /*0650*/  @!P2 LDC.64 R16, c[0x0][0x380] ;  /* 0x0000e000ff10ab82 */ /* 0x002e620000000a00 */
[----:B------:R-:W-:Y:S01]  /*0660*/  IADD3 R27, PT, PT, R18, R4, RZ ;  /* 0x00000004121b7210 */ /* 0x000fe20007ffe0ff */
[----:B--2---:R-:W-:-:S06]  /*0670*/  @!P0 IMAD.WIDE R28, R15, 0x4, R28 ;  /* 0x000000040f1c8825 */ /* 0x004fcc00078e021c */
[----:B------:R-:W2:Y:S01]  /*0680*/  @!P1 LDC.64 R14, c[0x0][0x380] ;  /* 0x0000e000ff0e9b82 */ /* 0x000ea20000000a00 */
[----:B------:R-:W-:Y:S01]  /*0690*/  ISETP.GE.AND P3, PT, R27, UR4, PT ;  /* 0x000000041b007c0c */ /* 0x000fe2000bf66270 */
[C---:B------:R-:W-:Y:S01]  /*06a0*/  @!P1 IMAD R19, R22.reuse, UR4, R19 ;  /* 0x0000000416139c24 */ /* 0x040fe2000f8e0213 */
[----:B------:R3:W4:Y:S01]  /*06b0*/  @!P0 LDG.E R25, desc[UR6][R28.64] ;  /* 0x000000061c198981 */ /* 0x000722000c1e1900 */
[----:B------:R-:W-:-:S04]  /*06c0*/  @!P2 IMAD R18, R22, UR4, R18 ;  /* 0x000000041612ac24 */ /* 0x000fc8000f8e0212 */
[----:B-1----:R-:W-:-:S06]  /*06d0*/  @!P2 IMAD.WIDE R16, R18, 0x4, R16 ;  /* 0x000000041210a825 */ /* 0x002fcc00078e0210 */
[----:B------:R-:W-:Y:S01]  /*06e0*/  @!P3 IMAD R27, R22, UR4, R27 ;  /* 0x00000004161bbc24 */ /* 0x000fe2000f8e021b */
[----:B------:R-:W5:Y:S01]  /*06f0*/  @!P2 LDG.E R16, desc[UR6][R16.64] ;  /* 0x000000061010a981 */ /* 0x000f62000c1e1900 */
[----:B--2---:R-:W-:Y:S02]  /*0700*/  @!P1 IMAD.WIDE R14, R19, 0x4, R14 ;  /* 0x00000004130e9825 */ /* 0x004fe400078e020e */
[----:B------:R-:W1:Y:S04]  /*0710*/  @!P3 LDC.64 R18, c[0x0][0x380] ;  /* 0x0000e000ff12bb82 */ /* 0x000e680000000a00 */
[----:B------:R-:W2:Y:S01]  /*0720*/  @!P1 LDG.E R14, desc[UR6][R14.64] ;  /* 0x000000060e0e9981 */ /* 0x000ea2000c1e1900 */
[----:B-1----:R-:W-:-:S06]  /*0730*/  @!P3 IMAD.WIDE R18, R27, 0x4, R18 ;  /* 0x000000041b12b825 */ /* 0x002fcc00078e0212 */
[----:B------:R-:W5:Y:S01]  /*0740*/  @!P3 LDG.E R18, desc[UR6][R18.64] ;  /* 0x000000061212b981 */ /* 0x000f62000c1e1900 */
[----:B------:R-:W-:-:S04]  /*0750*/  IMAD.IADD R27, R4, 0x1, R23 ;  /* 0x00000001041b7824 */ /* 0x000fc800078e0217 */
[----:B---3--:R-:W-:Y:S01]  /*0760*/  IMAD.IADD R29, R27, 0x1, R4 ;  /* 0x000000011b1d7824 */ /* 0x008fe200078e0204 */
[----:B------:R-:W-:Y:S01]  /*0770*/  @!P0 LEA R26, R23, R24, 0x2 ;  /* 0x00000018171a8211 */ /* 0x000fe200078e10ff */
[----:B------:R-:W-:-:S03]  /*0780*/  @!P1 IMAD R27, R27, 0x4, R24 ;  /* 0x000000041b1b9824 */ /* 0x000fc600078e0218 */
[C---:B------:R-:W-:Y:S02]  /*0790*/  IADD3 R23, PT, PT, R29.reuse, R4, RZ ;  /* 0x000000041d177210 */ /* 0x040fe40007ffe0ff */
[----:B------:R-:W-:-:S03]  /*07a0*/  @!P2 LEA R29, R29, R24, 0x2 ;  /* 0x000000181d1da211 */ /* 0x000fc600078e10ff */
[C---:B------:R-:W-:Y:S01]  /*07b0*/  @!P3 IMAD R28, R23.reuse, 0x4, R24 ;  /* 0x00000004171cb824 */ /* 0x040fe200078e0218 */
[----:B------:R-:W-:Y:S01]  /*07c0*/  IADD3 R23, PT, PT, R23, R4, RZ ;  /* 0x0000000417177210 */ /* 0x000fe20007ffe0ff */
[----:B----4-:R4:W-:Y:S03]  /*07d0*/  @!P0 STS [R26], R25 ;  /* 0x000000191a008388 */ /* 0x0109e60000000800 */
[----:B------:R-:W-:Y:S01]  /*07e0*/  ISETP.GE.U32.AND P0, PT, R23, 0x20, PT ;  /* 0x000000201700780c */ /* 0x000fe20003f06070 */
[----:B--2---:R4:W-:Y:S04]  /*07f0*/  @!P1 STS [R27], R14 ;  /* 0x0000000e1b009388 */ /* 0x0049e80000000800 */
[----:B-----5:R4:W-:Y:S04]  /*0800*/  @!P2 STS [R29], R16 ;  /* 0x000000101d00a388 */ /* 0x0209e80000000800 */
[----:B------:R4:W-:Y:S04]  /*0810*/  @!P3 STS [R28], R18 ;  /* 0x000000121c00b388 */ /* 0x0009e80000000800 */
[----:B------:R-:W-:Y:S05]  /*0820*/  @!P0 BRA `(.L_x_8) ;  /* 0xfffffffc00648947 */ /* 0x000fea000383ffff */
.L_x_3:
[----:B------:R-:W-:Y:S05]  /*0830*/  BSYNC.RECONVERGENT B1 ;  /* 0x0000000000017941 */ /* 0x000fea0003800200 */
.L_x_2:
[----:B0-----:R-:W-:-:S05]  /*0840*/  IMAD.IADD R21, R6, 0x1, R21 ;  /* 0x0000000106157824 */ /* 0x001fca00078e0215 */
[----:B------:R-:W-:-:S13]  /*0850*/  ISETP.GE.U32.AND P0, PT, R21, 0x30, PT ;  /* 0x000000301500780c */ /* 0x000fda0003f06070 */
[----:B------:R-:W-:Y:S05]  /*0860*/  @!P0 BRA `(.L_x_9) ;  /* 0xfffffff800908947 */ /* 0x000fea000383ffff */
.L_x_1:
[----:B------:R-:W-:Y:S05]  /*0870*/  BSYNC.RECONVERGENT B0 ;  /* 0x0000000000007941 */ /* 0x000fea0003800200 */
.L_x_0:
[----:B------:R-:W-:Y:S01]  /*0880*/  BAR.SYNC.DEFER_BLOCKING 0x0 ;  /* 0x0000000000007b1d */ /* 0x000fe20000010000 */
[----:B------:R-:W-:-:S13]  /*0890*/  ISETP.GT.U32.AND P0, PT, R0, 0x1f, PT ;  /* 0x0000001f0000780c */ /* 0x000fda0003f04070 */
[----:B------:R-:W-:Y:S05]  /*08a0*/  @P0 EXIT ;  /* 0x000000000000094d */ /* 0x000fea0003800000 */
[----:B------:R-:W2:Y:S01]  /*08b0*/  LDC R5, c[0x0][0x360] ;  /* 0x0000d800ff057b82 */ /* 0x000ea20000000800 */
[----:B------:R-:W0:Y:S01]  /*08c0*/  S2R R4, SR_TID.X ;  /* 0x0000000000047919 */ /* 0x000e220000002100 */
[----:B------:R-:W0:Y:S01]  /*08d0*/  LDCU UR8, c[0x0][0x364] ;  /* 0x00006c80ff0877ac */ /* 0x000e220008000800 */
[----:B--2---:R-:W2:Y:S01]  /*08e0*/  I2F.U32.RP R11, R5 ;  /* 0x00000005000b7306 */ /* 0x004ea20000209000 */
[----:B------:R-:W-:Y:S02]  /*08f0*/  ISETP.NE.U32.AND P2, PT, R5, RZ, PT ;  /* 0x000000ff0500720c */ /* 0x000fe40003f45070 */
[----:B0-----:R-:W-:-:S04]  /*0900*/  IADD3 R6, PT, PT, R4, R5, RZ ;  /* 0x0000000504067210 */ /* 0x001fc80007ffe0ff */
[C---:B------:R-:W-:Y:S01]  /*0910*/  ISETP.GE.U32.AND P0, PT, R6.reuse, 0x30, PT ;  /* 0x000000300600780c */ /* 0x040fe20003f06070 */
[----:B--2---:R-:W0:Y:S01]  /*0920*/  MUFU.RCP R11, R11 ;  /* 0x0000000b000b7308 */ /* 0x004e220000001000 */
[----:B------:R-:W-:Y:S02]  /*0930*/  VIMNMX.U32 R7, PT, PT, R6, 0x30, !PT ;  /* 0x0000003006077848 */ /* 0x000fe40007fe0000 */
[----:B------:R-:W-:Y:S02]  /*0940*/  SEL R10, RZ, 0x1, P0 ;  /* 0x00000001ff0a7807 */ /* 0x000fe40000000000 */
[----:B0-----:R-:W-:-:S06]  /*0950*/  IADD3 R9, PT, PT, R11, 0xffffffe, RZ ;  /* 0x0ffffffe0b097810 */ /* 0x001fcc0007ffe0ff */
[----:B------:R-:W0:Y:S02]  /*0960*/  F2I.FTZ.U32.TRUNC.NTZ R9, R9 ;  /* 0x0000000900097305 */ /* 0x000e24000021f000 */
[----:B0-----:R-:W-:-:S04]  /*0970*/  IMAD.MOV R8, RZ, RZ, -R9 ;  /* 0x000000ffff087224 */ /* 0x001fc800078e0a09 */
[----:B------:R-:W-:Y:S02]  /*0980*/  IMAD R13, R8, R5, RZ ;  /* 0x00000005080d7224 */ /* 0x000fe400078e02ff */
[----:B------:R-:W-:-:S04]  /*0990*/  IMAD.MOV.U32 R8, RZ, RZ, RZ ;  /* 0x000000ffff087224 */ /* 0x000fc800078e00ff */
[----:B------:R-:W-:Y:S01]  /*09a0*/  IMAD.HI.U32 R11, R9, R13, R8 ;  /* 0x0000000d090b7227 */ /* 0x000fe200078e0008 */
[----:B------:R-:W-:-:S03]  /*09b0*/  IADD3 R8, PT, PT, R7, -R6, -R10 ;  /* 0x8000000607087210 */ /* 0x000fc60007ffe80a */
[----:B------:R-:W-:Y:S02]  /*09c0*/  IMAD R9, R5, 0x3, R2 ;  /* 0x0000000305097824 */ /* 0x000fe400078e0202 */
[----:B------:R-:W-:-:S05]  /*09d0*/  IMAD.HI.U32 R11, R11, R8, RZ ;  /* 0x000000080b0b7227 */ /* 0x000fca00078e00ff */
[----:B------:R-:W-:-:S05]  /*09e0*/  IADD3 R7, PT, PT, -R11, RZ, RZ ;  /* 0x000000ff0b077210 */ /* 0x000fca0007ffe1ff */
[C---:B------:R-:W-:Y:S01]  /*09f0*/  IMAD R8, R5.reuse, R7, R8 ;  /* 0x0000000705087224 */ /* 0x040fe200078e0208 */
[----:B------:R-:W-:-:S04]  /*0a00*/  LEA R7, R5, R2, 0x1 ;  /* 0x0000000205077211 */ /* 0x000fc800078e08ff */
[----:B------:R-:W-:-:S13]  /*0a10*/  ISETP.GE.U32.AND P0, PT, R8, R5, PT ;  /* 0x000000050800720c */ /* 0x000fda0003f06070 */
[----:B------:R-:W-:Y:S01]  /*0a20*/  @P0 IMAD.IADD R8, R8, 0x1, -R5 ;  /* 0x0000000108080824 */ /* 0x000fe200078e0a05 */
[----:B------:R-:W-:-:S04]  /*0a30*/  @P0 IADD3 R11, PT, PT, R11, 0x1, RZ ;  /* 0x000000010b0b0810 */ /* 0x000fc80007ffe0ff */
[----:B------:R-:W-:-:S13]  /*0a40*/  ISETP.GE.U32.AND P1, PT, R8, R5, PT ;  /* 0x000000050800720c */ /* 0x000fda0003f26070 */
[----:B------:R-:W-:Y:S01]  /*0a50*/  @P1 VIADD R11, R11, 0x1 ;  /* 0x000000010b0b1836 */ /* 0x000fe20000000000 */
[----:B------:R-:W-:-:S05]  /*0a60*/  @!P2 LOP3.LUT R11, RZ, R5, RZ, 0x33, !PT ;  /* 0x00000005ff0ba212 */ /* 0x000fca00078e33ff */
[----:B------:R-:W-:-:S07]  /*0a70*/  IMAD.IADD R8, R10, 0x1, R11 ;  /* 0x000000010a087824 */ /* 0x000fce00078e020b */
.L_x_15:
[----:B0-----:R-:W0:Y:S01]  /*0a80*/  LDCU UR4, c[0x0][0x394] ;  /* 0x00007280ff0477ac */ /* 0x001e220008000800 */
[----:B------:R-:W-:-:S04]  /*0a90*/  LEA R15, R3, R0, 0x5 ;  /* 0x00000000030f7211 */ /* 0x000fc800078e28ff */
[----:B0-----:R-:W-:-:S13]  /*0aa0*/  ISETP.GE.AND P0, PT, R15, UR4, PT ;  /* 0x000000040f007c0c */ /* 0x001fda000bf06270 */
[----:B--2---:R-:W-:Y:S05]  /*0ab0*/  @P0 EXIT ;  /* 0x000000000000094d */ /* 0x004fea0003800000 */
[----:B------:R-:W-:Y:S01]  /*0ac0*/  ISETP.GT.U32.AND P0, PT, R4, 0x2f, PT ;  /* 0x0000002f0400780c */ /* 0x000fe20003f04070 */
[----:B------:R-:W-:-:S12]  /*0ad0*/  BSSY.RECONVERGENT B0, `(.L_x_10) ;  /* 0x0000068000007945 */ /* 0x000fd80003800200 */
[----:B------:R-:W-:Y:S05]  /*0ae0*/  @P0 BRA `(.L_x_11) ;  /* 0x0000000400980947 */ /* 0x000fea0003800000 */
[C---:B----4-:R-:W-:Y:S01]  /*0af0*/  LOP3.LUT R18, R8.reuse, 0x3, RZ, 0xc0, !PT ;  /* 0x0000000308127812 */ /* 0x050fe200078ec0ff */
[----:B------:R-:W-:Y:S01]  /*0b00*/  BSSY.RECONVERGENT B1, `(.L_x_12) ;  /* 0x000002a000017945 */ /* 0x000fe20003800200 */
[----:B------:R-:W-:Y:S01]  /*0b10*/  ISETP.GE.U32.AND P0, PT, R8, 0x3, PT ;  /* 0x000000030800780c */ /* 0x000fe20003f06070 */
[----:B------:R-:W-:Y:S01]  /*0b20*/  IMAD.MOV.U32 R26, RZ, RZ, R4 ;  /* 0x000000ffff1a7224 */ /* 0x000fe200078e0004 */
[----:B------:R-:W-:-:S13]  /*0b30*/  ISETP.NE.AND P1, PT, R18, 0x3, PT ;  /* 0x000000031200780c */ /* 0x000fda0003f25270 */
[----:B------:R-:W-:Y:S05]  /*0b40*/  @!P1 BRA `(.L_x_13) ;  /* 0x0000000000949947 */ /* 0x000fea0003800000 */
[----:B-1-3--:R-:W0:Y:S01]  /*0b50*/  LDC R14, c[0x0][0x390] ;  /* 0x0000e400ff0e7b82 */ /* 0x00ae220000000800 */
[----:B------:R-:W-:Y:S01]  /*0b60*/  IADD3 R16, PT, PT, R2, R4, RZ ;  /* 0x0000000402107210 */ /* 0x000fe20007ffe0ff */
[----:B------:R-:W-:Y:S01]  /*0b70*/  UMOV UR4, 0x400 ;  /* 0x0000040000047882 */ /* 0x000fe20000000000 */
[----:B------:R-:W-:-:S05]  /*0b80*/  IMAD.MOV.U32 R26, RZ, RZ, R6 ;  /* 0x000000ffff1a7224 */ /* 0x000fca00078e0006 */
[----:B------:R-:W1:Y:S01]  /*0b90*/  S2UR UR5, SR_CgaCtaId ;  /* 0x00000000000579c3 */ /* 0x000e620000008800 */
[----:B0-----:R-:W-:Y:S01]  /*0ba0*/  ISETP.GE.AND P1, PT, R16, R14, PT ;  /* 0x0000000e1000720c */ /* 0x001fe20003f26270 */
[----:B-1----:R-:W-:-:S12]  /*0bb0*/  ULEA UR4, UR5, UR4, 0x18 ;  /* 0x0000000405047291 */ /* 0x002fd8000f8ec0ff */
[----:B------:R-:W0:Y:S01]  /*0bc0*/  @!P1 LDC.64 R10, c[0x0][0x388] ;  /* 0x0000e200ff0a9b82 */ /* 0x000e220000000a00 */
[----:B------:R-:W-:Y:S01]  /*0bd0*/  LEA R19, R0, UR4, 0x2 ;  /* 0x0000000400137c11 */ /* 0x000fe2000f8e10ff */
[----:B------:R-:W-:-:S04]  /*0be0*/  @!P1 IMAD R17, R15, R14, R16 ;  /* 0x0000000e0f119224 */ /* 0x000fc800078e0210 */
[----:B------:R-:W-:-:S05]  /*0bf0*/  @!P1 IMAD R12, R4, 0x84, R19 ;  /* 0x00000084040c9824 */ /* 0x000fca00078e0213 */
[----:B------:R-:W1:Y:S01]  /*0c00*/  @!P1 LDS R13, [R12] ;  /* 0x000000000c0d9984 */ /* 0x000e620000000800 */
[----:B0-----:R-:W-:-:S05]  /*0c10*/  @!P1 IMAD.WIDE R10, R17, 0x4, R10 ;  /* 0x00000004110a9825 */ /* 0x001fca00078e020a */
[----:B-1----:R0:W-:Y:S01]  /*0c20*/  @!P1 STG.E desc[UR6][R10.64], R13 ;  /* 0x0000000d0a009986 */ /* 0x0021e2000c101906 */
[----:B------:R-:W-:-:S13]  /*0c30*/  ISETP.NE.AND P1, PT, R18, RZ, PT ;  /* 0x000000ff1200720c */ /* 0x000fda0003f25270 */
[----:B0-----:R-:W-:Y:S05]  /*0c40*/  @!P1 BRA `(.L_x_13) ;  /* 0x0000000000549947 */ /* 0x001fea0003800000 */
[-C--:B------:R-:W-:Y:S02]  /*0c50*/  IADD3 R20, PT, PT, R16, R5.reuse, RZ ;  /* 0x0000000510147210 */ /* 0x080fe40007ffe0ff */
[----:B------:R-:W-:Y:S02]  /*0c60*/  ISETP.NE.AND P3, PT, R18, 0x1, PT ;  /* 0x000000011200780c */ /* 0x000fe40003f65270 */
[C---:B------:R-:W-:Y:S01]  /*0c70*/  ISETP.GE.AND P2, PT, R20.reuse, R14, PT ;  /* 0x0000000e1400720c */ /* 0x040fe20003f46270 */
[----:B------:R-:W-:Y:S01]  /*0c80*/  IMAD.IADD R23, R20, 0x1, R5 ;  /* 0x0000000114177824 */ /* 0x000fe200078e0205 */
[----:B------:R-:W-:-:S04]  /*0c90*/  IADD3 R26, PT, PT, R6, R5, RZ ;  /* 0x00000005061a7210 */ /* 0x000fc80007ffe0ff */
[----:B------:R-:W-:-:S07]  /*0ca0*/  ISETP.GE.OR P1, PT, R23, R14, !P3 ;  /* 0x0000000e1700720c */ /* 0x000fce0005f26670 */
[--C-:B------:R-:W-:Y:S01]  /*0cb0*/  @!P2 IMAD R16, R6, 0x84, R19.reuse ;  /* 0x000000840610a824 */ /* 0x100fe200078e0213 */
[----:B------:R-:W0:Y:S04]  /*0cc0*/  @!P2 LDC.64 R12, c[0x0][0x388] ;  /* 0x0000e200ff0cab82 */ /* 0x000e280000000a00 */
[----:B------:R-:W1:Y:S01]  /*0cd0*/  @!P2 LDS R17, [R16] ;  /* 0x000000001011a984 */ /* 0x000e620000000800 */
[----:B------:R-:W-:Y:S02]  /*0ce0*/  @!P1 IMAD R18, R26, 0x84, R19 ;  /* 0x000000841a129824 */ /* 0x000fe400078e0213 */
[CC--:B------:R-:W-:Y:S01]  /*0cf0*/  @!P2 IMAD R19, R15.reuse, R14.reuse, R20 ;  /* 0x0000000e0f13a224 */ /* 0x0c0fe200078e0214 */
[----:B------:R-:W2:Y:S01]  /*0d00*/  @!P1 LDC.64 R10, c[0x0][0x388] ;  /* 0x0000e200ff0a9b82 */ /* 0x000ea20000000a00 */
[----:B------:R-:W-:Y:S01]  /*0d10*/  @!P1 IMAD R23, R15, R14, R23 ;  /* 0x0000000e0f179224 */ /* 0x000fe200078e0217 */
[----:B------:R-:W3:Y:S01]  /*0d20*/  @!P1 LDS R21, [R18] ;  /* 0x0000000012159984 */ /* 0x000ee20000000800 */
[----:B0-----:R-:W-:-:S04]  /*0d30*/  @!P2 IMAD.WIDE R12, R19, 0x4, R12 ;  /* 0x00000004130ca825 */ /* 0x001fc800078e020c */
[----:B------:R-:W-:Y:S02]  /*0d40*/  IMAD.IADD R19, R26, 0x1, R5 ;  /* 0x000000011a137824 */ /* 0x000fe400078e0205 */
[----:B--2---:R-:W-:-:S03]  /*0d50*/  @!P1 IMAD.WIDE R10, R23, 0x4, R10 ;  /* 0x00000004170a9825 */ /* 0x004fc600078e020a */
[-C--:B------:R-:W-:Y:S02]  /*0d60*/  SEL R26, R26, R19.reuse, !P3 ;  /* 0x000000131a1a7207 */ /* 0x080fe40005800000 */
[----:B------:R-:W-:Y:S01]  /*0d70*/  @!P1 MOV R26, R19 ;  /* 0x00000013001a9202 */ /* 0x000fe20000000f00 */
[----:B-1----:R0:W-:Y:S04]  /*0d80*/  @!P2 STG.E desc[UR6][R12.64], R17 ;  /* 0x000000110c00a986 */ /* 0x0021e8000c101906 */
[----:B---3--:R0:W-:Y:S02]  /*0d90*/  @!P1 STG.E desc[UR6][R10.64], R21 ;  /* 0x000000150a009986 */ /* 0x0081e4000c101906 */
.L_x_13:
[----:B------:R-:W-:Y:S05]  /*0da0*/  BSYNC.RECONVERGENT B1 ;  /* 0x0000000000017941 */ /* 0x000fea0003800200 */
.L_x_12:
[----:B------:R-:W-:Y:S05]  /*0db0*/  @!P0 BRA `(.L_x_11) ;  /* 0x0000000000e48947 */ /* 0x000fea0003800000 */
[----:B------:R-:W2:Y:S01]  /*0dc0*/  S2UR UR5, SR_CgaCtaId ;  /* 0x00000000000579c3 */ /* 0x000ea20000008800 */
[----:B------:R-:W4:Y:S01]  /*0dd0*/  LDCU UR9, c[0x0][0x390] ;  /* 0x00007200ff0977ac */ /* 0x000f220008000800 */
[----:B0-----:R-:W-:Y:S01]  /*0de0*/  IADD3 R10, PT, PT, R26, R5, RZ ;  /* 0x000000051a0a7210 */ /* 0x001fe20007ffe0ff */
[----:B------:R-:W-:Y:S01]  /*0df0*/  IMAD.SHL.U32 R13, R0, 0x4, RZ ;  /* 0x00000004000d7824 */ /* 0x000fe200078e00ff */
[----:B------:R-:W-:Y:S01]  /*0e00*/  IADD3 R12, PT, PT, R9, R26, RZ ;  /* 0x0000001a090c7210 */ /* 0x000fe20007ffe0ff */
[----:B------:R-:W-:Y:S01]  /*0e10*/  UMOV UR4, 0x400 ;  /* 0x0000040000047882 */ /* 0x000fe20000000000 */
[--C-:B------:R-:W-:Y:S02]  /*0e20*/  IMAD.IADD R20, R7, 0x1, R26.reuse ;  /* 0x0000000107147824 */ /* 0x100fe400078e021a */
[----:B------:R-:W-:Y:S01]  /*0e30*/  IMAD R11, R10, 0x84, R13 ;  /* 0x000000840a0b7824 */ /* 0x000fe200078e020d */
[C---:B------:R-:W-:Y:S01]  /*0e40*/  IADD3 R10, PT, PT, R2.reuse, R10, RZ ;  /* 0x0000000a020a7210 */ /* 0x040fe20007ffe0ff */
[----:B-1-3--:R-:W-:-:S02]  /*0e50*/  IMAD.IADD R14, R2, 0x1, R26 ;  /* 0x00000001020e7824 */ /* 0x00afc400078e021a */
[----:B------:R-:W-:-:S04]  /*0e60*/  IMAD R22, R26, 0x84, R13 ;  /* 0x000000841a167824 */ /* 0x000fc800078e020d */
[C-C-:B------:R-:W-:Y:S02]  /*0e70*/  IMAD R21, R5.reuse, 0x108, R22.reuse ;  /* 0x0000010805157824 */ /* 0x140fe400078e0216 */
[----:B------:R-:W-:Y:S02]  /*0e80*/  IMAD R23, R5, 0x18c, R22 ;  /* 0x0000018c05177824 */ /* 0x000fe400078e0216 */
[C---:B----4-:R-:W-:Y:S02]  /*0e90*/  IMAD R17, R15.reuse, UR9, R20 ;  /* 0x000000090f117c24 */ /* 0x050fe4000f8e0214 */
[C---:B------:R-:W-:Y:S01]  /*0ea0*/  IMAD R13, R15.reuse, UR9, R12 ;  /* 0x000000090f0d7c24 */ /* 0x040fe2000f8e020c */
[----:B--2---:R-:W-:Y:S01]  /*0eb0*/  ULEA UR4, UR5, UR4, 0x18 ;  /* 0x0000000405047291 */ /* 0x004fe2000f8ec0ff */
[C---:B------:R-:W-:Y:S02]  /*0ec0*/  IMAD R24, R15.reuse, UR9, R14 ;  /* 0x000000090f187c24 */ /* 0x040fe4000f8e020e */
[----:B------:R-:W-:-:S03]  /*0ed0*/  IMAD R15, R15, UR9, R10 ;  /* 0x000000090f0f7c24 */ /* 0x000fc6000f8e020a */
[----:B------:R-:W-:-:S07]  /*0ee0*/  IMAD.U32 R16, RZ, RZ, UR4 ;  /* 0x00000004ff107e24 */ /* 0x000fce000f8e00ff */
.L_x_14:
[----:B------:R-:W0:Y:S01]  /*0ef0*/  LDCU UR4, c[0x0][0x390] ;  /* 0x00007200ff0477ac */ /* 0x000e220008000800 */
[----:B------:R-:W-:-:S04]  /*0f00*/  IADD3 R26, PT, PT, R5, R26, R5 ;  /* 0x0000001a051a7210 */ /* 0x000fc80007ffe005 */
[C---:B------:R-:W-:Y:S02]  /*0f10*/  IADD3 R26, PT, PT, R5.reuse, R26, R5 ;  /* 0x0000001a051a7210 */ /* 0x040fe40007ffe005 */
[----:B0-----:R-:W-:Y:S01]  /*0f20*/  ISETP.GE.AND P0, PT, R14, UR4, PT ;  /* 0x000000040e007c0c */ /* 0x001fe2000bf06270 */
[C---:B------:R-:W-:Y:S01]  /*0f30*/  IMAD R14, R5.reuse, 0x4, R14 ;  /* 0x00000004050e7824 */ /* 0x040fe200078e020e */
[----:B------:R-:W-:Y:S02]  /*0f40*/  ISETP.GE.AND P1, PT, R10, UR4, PT ;  /* 0x000000040a007c0c */ /* 0x000fe4000bf26270 */
[----:B------:R-:W-:-:S09]  /*0f50*/  LEA R10, R5, R10, 0x2 ;  /* 0x0000000a050a7211 */ /* 0x000fd200078e10ff */
[----:B--2---:R-:W-:Y:S01]  /*0f60*/  @!P0 IADD3 R25, PT, PT, R22, R16, RZ ;  /* 0x0000001016198210 */ /* 0x004fe20007ffe0ff */
[----:B------:R-:W0:Y:S01]  /*0f70*/  @!P0 LDC.64 R18, c[0x0][0x388] ;  /* 0x0000e200ff128b82 */ /* 0x000e220000000a00 */
[----:B------:R-:W-:-:S04]  /*0f80*/  @!P1 IMAD.IADD R27, R11, 0x1, R16 ;  /* 0x000000010b1b9824 */ /* 0x000fc800078e0210 */
[----:B------:R-:W1:Y:S04]  /*0f90*/  @!P0 LDS R25, [R25] ;  /* 0x0000000019198984 */ /* 0x000e680000000800 */
[----:B------:R-:W2:Y:S01]  /*0fa0*/  @!P1 LDS R27, [R27] ;  /* 0x000000001b1b9984 */ /* 0x000ea20000000800 */
[----:B0-----:R-:W-:Y:S01]  /*0fb0*/  @!P0 IMAD.WIDE R28, R24, 0x4, R18 ;  /* 0x00000004181c8825 */ /* 0x001fe200078e0212 */
[C---:B------:R-:W-:Y:S01]  /*0fc0*/  LEA R24, R5.reuse, R24, 0x2 ;  /* 0x0000001805187211 */ /* 0x040fe200078e10ff */
[----:B------:R-:W0:Y:S03]  /*0fd0*/  @!P1 LDC.64 R18, c[0x0][0x388] ;  /* 0x0000e200ff129b82 */ /* 0x000e260000000a00 */
[----:B-1----:R0:W-:Y:S01]  /*0fe0*/  @!P0 STG.E desc[UR6][R28.64], R25 ;  /* 0x000000191c008986 */ /* 0x0021e2000c101906 */
[----:B------:R-:W-:Y:S01]  /*0ff0*/  ISETP.GE.AND P0, PT, R20, UR4, PT ;  /* 0x0000000414007c0c */ /* 0x000fe2000bf06270 */
[----:B------:R-:W-:-:S02]  /*1000*/  IMAD R20, R5, 0x4, R20 ;  /* 0x0000000405147824 */ /* 0x000fc400078e0214 */
[----:B0-----:R-:W-:-:S10]  /*1010*/  @!P1 IMAD.WIDE R28, R15, 0x4, R18 ;  /* 0x000000040f1c9825 */ /* 0x001fd400078e0212 */
[----:B------:R-:W0:Y:S01]  /*1020*/  @!P0 LDC.64 R18, c[0x0][0x388] ;  /* 0x0000e200ff128b82 */ /* 0x000e220000000a00 */
[----:B------:R-:W-:Y:S01]  /*1030*/  @!P0 IADD3 R25, PT, PT, R21, R16, RZ ;  /* 0x0000001015198210 */ /* 0x000fe20007ffe0ff */
[C---:B------:R-:W-:Y:S01]  /*1040*/  IMAD R15, R5.reuse, 0x4, R15 ;  /* 0x00000004050f7824 */ /* 0x040fe200078e020f */
[----:B--2---:R1:W-:Y:S01]  /*1050*/  @!P1 STG.E desc[UR6][R28.64], R27 ;  /* 0x0000001b1c009986 */ /* 0x0043e2000c101906 */
[----:B------:R-:W-:Y:S02]  /*1060*/  ISETP.GE.AND P1, PT, R12, UR4, PT ;  /* 0x000000040c007c0c */ /* 0x000fe4000bf26270 */
[----:B------:R-:W-:Y:S01]  /*1070*/  LEA R12, R5, R12, 0x2 ;  /* 0x0000000c050c7211 */ /* 0x000fe200078e10ff */
[----:B------:R-:W2:Y:S10]  /*1080*/  @!P0 LDS R25, [R25] ;  /* 0x0000000019198984 */ /* 0x000eb40000000800 */
[----:B-1----:R-:W-:-:S02]  /*1090*/  @!P1 IMAD.IADD R27, R23, 0x1, R16 ;  /* 0x00000001171b9824 */ /* 0x002fc400078e0210 */
[----:B------:R-:W-:-:S04]  /*10a0*/  IMAD R16, R5, 0x210, R16 ;  /* 0x0000021005107824 */ /* 0x000fc800078e0210 */
[----:B------:R-:W1:Y:S01]  /*10b0*/  @!P1 LDS R27, [R27] ;  /* 0x000000001b1b9984 */ /* 0x000e620000000800 */
[----:B0-----:R-:W-:Y:S01]  /*10c0*/  @!P0 IMAD.WIDE R28, R17, 0x4, R18 ;  /* 0x00000004111c8825 */ /* 0x001fe200078e0212 */
[----:B------:R-:W-:Y:S01]  /*10d0*/  LEA R17, R5, R17, 0x2 ;  /* 0x0000001105117211 */ /* 0x000fe200078e10ff */
[----:B------:R-:W0:Y:S03]  /*10e0*/  @!P1 LDC.64 R18, c[0x0][0x388] ;  /* 0x0000e200ff129b82 */ /* 0x000e260000000a00 */
[----:B--2---:R2:W-:Y:S01]  /*10f0*/  @!P0 STG.E desc[UR6][R28.64], R25 ;  /* 0x000000191c008986 */ /* 0x0045e2000c101906 */
[----:B------:R-:W-:Y:S01]  /*1100*/  ISETP.GE.U32.AND P0, PT, R26, 0x30, PT ;  /* 0x000000301a00780c */ /* 0x000fe20003f06070 */
[----:B0-----:R-:W-:-:S04]  /*1110*/  @!P1 IMAD.WIDE R18, R13, 0x4, R18 ;  /* 0x000000040d129825 */ /* 0x001fc800078e0212 */
[----:B------:R-:W-:Y:S01]  /*1120*/  IMAD R13, R5, 0x4, R13 ;  /* 0x00000004050d7824 */ /* 0x000fe200078e020d */
[----:B-1----:R2:W-:Y:S07]  /*1130*/  @!P1 STG.E desc[UR6][R18.64], R27 ;  /* 0x0000001b12009986 */ /* 0x0025ee000c101906 */
[----:B------:R-:W-:Y:S05]  /*1140*/  @!P0 BRA `(.L_x_14) ;  /* 0xfffffffc00688947 */ /* 0x000fea000383ffff */
.L_x_11:
[----:B------:R-:W-:Y:S05]  /*1150*/  BSYNC.RECONVERGENT B0 ;  /* 0x0000000000007941 */ /* 0x000fea0003800200 */
.L_x_10:
[----:B------:R-:W-:-:S04]  /*1160*/  IADD3 R0, PT, PT, R0, UR8, RZ ;  /* 0x0000000800007c10 */ /* 0x000fc8000fffe0ff */
[----:B------:R-:W-:-:S13]  /*1170*/  ISETP.GE.U32.AND P0, PT, R0, 0x20, PT ;  /* 0x000000200000780c */ /* 0x000fda0003f06070 */
[----:B------:R-:W-:Y:S05]  /*1180*/  @!P0 BRA `(.L_x_15) ;  /* 0xfffffff8003c8947 */ /* 0x000fea000383ffff */
[----:B------:R-:W-:Y:S05]  /*1190*/  EXIT ;  /* 0x000000000000794d */ /* 0x000fea0003800000 */
.L_x_16:
[----:B------:R-:W-:-:S00]  /*11a0*/  BRA `(.L_x_16) ;  /* 0xfffffffc00fc7947 */ /* 0x000fc0000383ffff */
[----:B------:R-:W-:-:S00]  /*11b0*/  NOP ;  /* 0x0000000000007918 */ /* 0x000fc00000000000 */
        /* <DEDUP_REMOVED lines=12> */
.L_x_2083:


//--------------------- .text._Z15transposeSharedILi48ELi32EEvPfS0_ii --------------------------
	.section	.text._Z15transposeSharedILi48ELi32EEvPfS0_ii,"ax",@progbits
	.align	128
        .global         _Z15transposeSharedILi48ELi32EEvPfS0_ii
        .type           _Z15transposeSharedILi48ELi32EEvPfS0_ii,@function
        .size           _Z15transposeSharedILi48ELi32EEvPfS0_ii,(.L_x_2084 - _Z15transposeSharedILi48ELi32EEvPfS0_ii)
        .other          _Z15transposeSharedILi48ELi32EEvPfS0_ii,@"STO_CUDA_ENTRY STV_DEFAULT"
_Z15transposeSharedILi48ELi32EEvPfS0_ii:
.text._Z15transposeSharedILi48ELi32EEvPfS0_ii:
        /* <DEDUP_REMOVED lines=43> */
.L_x_26:
[----:B-1----:R-:W1:Y:S01]  /*02b0*/  LDCU UR4, c[0x0][0x390] ;  /* 0x00007200ff0477ac */ /* 0x002e620008000800 */
[----:B------:R-:W-:-:S05]  /*02c0*/  IMAD.IADD R22, R2, 0x1, R21 ;  /* 0x0000000102167824 */ /* 0x000fca00078e0215 */
[----:B-1----:R-:W-:-:S13]  /*02d0*/  ISETP.GE.AND P0, PT, R22, UR4, PT ;  /* 0x0000000416007c0c */ /* 0x002fda000bf06270 */
[----:B---34-:R-:W-:Y:S05]  /*02e0*/  @P0 BRA `(.L_x_18) ;  /* 0x0000000400600947 */ /* 0x018fea0003800000 */
[----:B------:R-:W-:Y:S01]  /*02f0*/  ISETP.GT.U32.AND P0, PT, R5, 0x1f, PT ;  /* 0x0000001f0500780c */ /* 0x000fe20003f04070 */
[----:B------:R-:W-:-:S12]  /*0300*/  BSSY.RECONVERGENT B1, `(.L_x_19) ;  /* 0x0000053000017945 */ /* 0x000fd80003800200 */
[----:B------:R-:W-:Y:S05]  /*0310*/  @P0 BRA `(.L_x_20) ;  /* 0x0000000400440947 */ /* 0x000fea0003800000 */
[----:B------:R-:W1:Y:S01]  /*0320*/  S2UR UR5, SR_CgaCtaId ;  /* 0x00000000000579c3 */ /* 0x000e620000008800 */
[----:B------:R-:W-:Y:S01]  /*0330*/  ISETP.NE.AND P0, PT, R20, 0x3, PT ;  /* 0x000000031400780c */ /* 0x000fe20003f05270 */
[----:B------:R-:W-:Y:S01]  /*0340*/  UMOV UR4, 0x400 ;  /* 0x0000040000047882 */ /* 0x000fe20000000000 */
[----:B------:R-:W-:Y:S01]  /*0350*/  BSSY.RECONVERGENT B2, `(.L_x_21) ;  /* 0x0000024000027945 */ /* 0x000fe20003800200 */
[----:B------:R-:W-:Y:S01]  /*0360*/  IMAD.MOV.U32 R23, RZ, RZ, R5 ;  /* 0x000000ffff177224 */ /* 0x000fe200078e0005 */
[----:B-1----:R-:W-:-:S06]  /*0370*/  ULEA UR4, UR5, UR4, 0x18 ;  /* 0x0000000405047291 */ /* 0x002fcc000f8ec0ff */
[----:B------:R-:W-:-:S03]  /*0380*/  LEA R24, R21, UR4, 0x7 ;  /* 0x0000000415187c11 */ /* 0x000fc6000f8e38ff */
        /* <DEDUP_REMOVED lines=12> */
.L_x_24:
[----:B------:R-:W-:Y:S05]  /*0450*/  BSYNC.RECONVERGENT B3 ;  /* 0x0000000000037941 */ /* 0x000fea0003800200 */
.L_x_23:
        /* <DEDUP_REMOVED lines=19> */
.L_x_22:
[----:B------:R-:W-:Y:S05]  /*0590*/  BSYNC.RECONVERGENT B2 ;  /* 0x0000000000027941 */ /* 0x000fea0003800200 */
.L_x_21:
[----:B------:R-:W-:-:S13]  /*05a0*/  ISETP.GE.U32.AND P0, PT, R8, 0x3, PT ;  /* 0x000000030800780c */ /* 0x000fda0003f06070 */
[----:B------:R-:W-:Y:S05]  /*05b0*/  @!P0 BRA `(.L_x_20) ;  /* 0x00000000009c8947 */ /* 0x000fea0003800000 */
.L_x_25:
        /* <DEDUP_REMOVED lines=10> */
[----:B------:R-:W-:Y:S02]  /*0660*/  IMAD.IADD R27, R18, 0x1, R4 ;  /* 0x00000001121b7824 */ /* 0x000fe400078e0204 */
[----:B--2---:R-:W-:-:S05]  /*0670*/  @!P0 IMAD.WIDE R28, R15, 0x4, R28 ;  /* 0x000000040f1c8825 */ /* 0x004fca00078e021c */
        /* <DEDUP_REMOVED lines=13> */
[----:B------:R-:W-:Y:S01]  /*0750*/  IADD3 R27, PT, PT, R4, R23, RZ ;  /* 0x00000017041b7210 */ /* 0x000fe20007ffe0ff */
[----:B------:R-:W-:-:S04]  /*0760*/  @!P0 IMAD R26, R23, 0x4, R24 ;  /* 0x00000004171a8824 */ /* 0x000fc800078e0218 */
[C---:B---3--:R-:W-:Y:S02]  /*0770*/  IMAD.IADD R29, R27.reuse, 0x1, R4 ;  /* 0x000000011b1d7824 */ /* 0x048fe400078e0204 */
[----:B------:R-:W-:-:S03]  /*0780*/  @!P1 IMAD R27, R27, 0x4, R24 ;  /* 0x000000041b1b9824 */ /* 0x000fc600078e0218 */
[C---:B------:R-:W-:Y:S01]  /*0790*/  IADD3 R23, PT, PT, R29.reuse, R4, RZ ;  /* 0x000000041d177210 */ /* 0x040fe20007ffe0ff */
[----:B------:R-:W-:-:S03]  /*07a0*/  @!P2 IMAD R29, R29, 0x4, R24 ;  /* 0x000000041d1da824 */ /* 0x000fc600078e0218 */
[C---:B------:R-:W-:Y:S01]  /*07b0*/  @!P3 LEA R28, R23.reuse, R24, 0x2 ;  /* 0x00000018171cb211 */ /* 0x040fe200078e10ff */
[----:B------:R-:W-:Y:S01]  /*07c0*/  IMAD.IADD R23, R23, 0x1, R4 ;  /* 0x0000000117177824 */ /* 0x000fe200078e0204 */
[----:B----4-:R4:W-:Y:S04]  /*07d0*/  @!P0 STS [R26], R25 ;  /* 0x000000191a008388 */ /* 0x0109e80000000800 */
[----:B------:R-:W-:Y:S01]  /*07e0*/  ISETP.GE.U32.AND P0, PT, R23, 0x20, PT ;  /* 0x000000201700780c */ /* 0x000fe20003f06070 */
[----:B--2---:R4:W-:Y:S04]  /*07f0*/  @!P1 STS [R27], R14 ;  /* 0x0000000e1b009388 */ /* 0x0049e80000000800 */
[----:B-----5:R4:W-:Y:S04]  /*0800*/  @!P2 STS [R29], R16 ;  /* 0x000000101d00a388 */ /* 0x0209e80000000800 */
[----:B------:R4:W-:Y:S04]  /*0810*/  @!P3 STS [R28], R18 ;  /* 0x000000121c00b388 */ /* 0x0009e80000000800 */
[----:B------:R-:W-:Y:S05]  /*0820*/  @!P0 BRA `(.L_x_25) ;  /* 0xfffffffc00648947 */ /* 0x000fea000383ffff */
.L_x_20:
[----:B------:R-:W-:Y:S05]  /*0830*/  BSYNC.RECONVERGENT B1 ;  /* 0x0000000000017941 */ /* 0x000fea0003800200 */
.L_x_19:
[----:B0-----:R-:W-:-:S05]  /*0840*/  IMAD.IADD R21, R6, 0x1, R21 ;  /* 0x0000000106157824 */ /* 0x001fca00078e0215 */
[----:B------:R-:W-:-:S13]  /*0850*/  ISETP.GE.U32.AND P0, PT, R21, 0x30, PT ;  /* 0x000000301500780c */ /* 0x000fda0003f06070 */
[----:B------:R-:W-:Y:S05]  /*0860*/  @!P0 BRA `(.L_x_26) ;  /* 0xfffffff800908947 */ /* 0x000fea000383ffff */
.L_x_18:
[----:B------:R-:W-:Y:S05]  /*0870*/  BSYNC.RECONVERGENT B0 ;  /* 0x0000000000007941 */ /* 0x000fea0003800200 */
.L_x_17:
[----:B------:R-:W-:Y:S01]  /*0880*/  BAR.SYNC.DEFER_BLOCKING 0x0 ;  /* 0x0000000000007b1d */ /* 0x000fe20000010000 */
[----:B------:R-:W-:-:S13]  /*0890*/  ISETP.GT.U32.AND P0, PT, R0, 0x1f, PT ;  /* 0x0000001f0000780c */ /* 0x000fda0003f04070 */
[----:B------:R-:W-:Y:S05]  /*08a0*/  @P0 EXIT ;  /* 0x000000000000094d */ /* 0x000fea0003800000 */
[----:B------:R-:W2:Y:S01]  /*08b0*/  LDC R5, c[0x0][0x360] ;  /* 0x0000d800ff057b82 */ /* 0x000ea20000000800 */
[----:B------:R-:W0:Y:S01]  /*08c0*/  S2R R4, SR_TID.X ;  /* 0x0000000000047919 */ /* 0x000e220000002100 */
[----:B------:R-:W0:Y:S01]  /*08d0*/  LDCU UR8, c[0x0][0x364] ;  /* 0x00006c80ff0877ac */ /* 0x000e220008000800 */
[----:B--2---:R-:W2:Y:S01]  /*08e0*/  I2F.U32.RP R11, R5 ;  /* 0x00000005000b7306 */ /* 0x004ea20000209000 */
[----:B------:R-:W-:Y:S01]  /*08f0*/  ISETP.NE.U32.AND P2, PT, R5, RZ, PT ;  /* 0x000000ff0500720c */ /* 0x000fe20003f45070 */
[----:B0-----:R-:W-:-:S05]  /*0900*/  IMAD.IADD R6, R4, 0x1, R5 ;  /* 0x0000000104067824 */ /* 0x001fca00078e0205 */
        /* <DEDUP_REMOVED lines=8> */
[----:B------:R-:W-:-:S05]  /*0990*/  HFMA2 R8, -RZ, RZ, 0, 0 ;  /* 0x00000000ff087431 */ /* 0x000fca00000001ff */
[----:B------:R-:W-:Y:S01]  /*09a0*/  IMAD.HI.U32 R11, R9, R13, R8 ;  /* 0x0000000d090b7227 */ /* 0x000fe200078e0008 */
[----:B------:R-:W-:-:S03]  /*09b0*/  IADD3 R8, PT, PT, R7, -R6, -R10 ;  /* 0x8000000607087210 */ /* 0x000fc60007ffe80a */
[----:B------:R-:W-:Y:S02]  /*09c0*/  IMAD R9, R5, 0x3, R2 ;  /* 0x0000000305097824 */ /* 0x000fe400078e0202 */
[----:B------:R-:W-:-:S04]  /*09d0*/  IMAD.HI.U32 R11, R11, R8, RZ ;  /* 0x000000080b0b7227 */ /* 0x000fc800078e00ff */
[----:B------:R-:W-:-:S04]  /*09e0*/  IMAD.MOV R7, RZ, RZ, -R11 ;  /* 0x000000ffff077224 */ /* 0x000fc800078e0a0b */
[C---:B------:R-:W-:Y:S02]  /*09f0*/  IMAD R8, R5.reuse, R7, R8 ;  /* 0x0000000705087224 */ /* 0x040fe400078e0208 */
[----:B------:R-:W-:-:S03]  /*0a00*/  IMAD R7, R5, 0x2, R2 ;  /* 0x0000000205077824 */ /* 0x000fc600078e0202 */
[----:B------:R-:W-:-:S13]  /*0a10*/  ISETP.GE.U32.AND P0, PT, R8, R5, PT ;  /* 0x000000050800720c */ /* 0x000fda0003f06070 */
[----:B------:R-:W-:Y:S01]  /*0a20*/  @P0 IMAD.IADD R8, R8, 0x1, -R5 ;  /* 0x0000000108080824 */ /* 0x000fe200078e0a05 */
[----:B------:R-:W-:-:S04]  /*0a30*/  @P0 IADD3 R11, PT, PT, R11, 0x1, RZ ;  /* 0x000000010b0b0810 */ /* 0x000fc80007ffe0ff */
[----:B------:R-:W-:-:S13]  /*0a40*/  ISETP.GE.U32.AND P1, PT, R8, R5, PT ;  /* 0x000000050800720c */ /* 0x000fda0003f26070 */
[----:B------:R-:W-:Y:S01]  /*0a50*/  @P1 VIADD R11, R11, 0x1 ;  /* 0x000000010b0b1836 */ /* 0x000fe20000000000 */
[----:B------:R-:W-:-:S04]  /*0a60*/  @!P2 LOP3.LUT R11, RZ, R5, RZ, 0x33, !PT ;  /* 0x00000005ff0ba212 */ /* 0x000fc800078e33ff */
[----:B------:R-:W-:-:S07]  /*0a70*/  IADD3 R8, PT, PT, R10, R11, RZ ;  /* 0x0000000b0a087210 */ /* 0x000fce0007ffe0ff */
.L_x_32:
[----:B0-----:R-:W0:Y:S01]  /*0a80*/  LDCU UR4, c[0x0][0x394] ;  /* 0x00007280ff0477ac */ /* 0x001e220008000800 */
[----:B------:R-:W-:-:S05]  /*0a90*/  IMAD R15, R3, 0x20, R0 ;  /* 0x00000020030f7824 */ /* 0x000fca00078e0200 */
[----:B0-----:R-:W-:-:S13]  /*0aa0*/  ISETP.GE.AND P0, PT, R15, UR4, PT ;  /* 0x000000040f007c0c */ /* 0x001fda000bf06270 */
[----:B--2---:R-:W-:Y:S05]  /*0ab0*/  @P0 EXIT ;  /* 0x000000000000094d */ /* 0x004fea0003800000 */
[----:B------:R-:W-:Y:S01]  /*0ac0*/  ISETP.GT.U32.AND P0, PT, R4, 0x2f, PT ;  /* 0x0000002f0400780c */ /* 0x000fe20003f04070 */
[----:B------:R-:W-:-:S12]  /*0ad0*/  BSSY.RECONVERGENT B0, `(.L_x_27) ;  /* 0x0000068000007945 */ /* 0x000fd80003800200 */
[----:B------:R-:W-:Y:S05]  /*0ae0*/  @P0 BRA `(.L_x_28) ;  /* 0x0000000400980947 */ /* 0x000fea0003800000 */
[C---:B----4-:R-:W-:Y:S01]  /*0af0*/  LOP3.LUT R18, R8.reuse, 0x3, RZ, 0xc0, !PT ;  /* 0x0000000308127812 */ /* 0x050fe200078ec0ff */
[----:B------:R-:W-:Y:S01]  /*0b00*/  BSSY.RECONVERGENT B1, `(.L_x_29) ;  /* 0x000002a000017945 */ /* 0x000fe20003800200 */
[----:B------:R-:W-:Y:S02]  /*0b10*/  ISETP.GE.U32.AND P0, PT, R8, 0x3, PT ;  /* 0x000000030800780c */ /* 0x000fe40003f06070 */
[----:B------:R-:W-:Y:S02]  /*0b20*/  ISETP.NE.AND P1, PT, R18, 0x3, PT ;  /* 0x000000031200780c */ /* 0x000fe40003f25270 */
[----:B------:R-:W-:-:S11]  /*0b30*/  MOV R26, R4 ;  /* 0x00000004001a7202 */ /* 0x000fd60000000f00 */
[----:B------:R-:W-:Y:S05]  /*0b40*/  @!P1 BRA `(.L_x_30) ;  /* 0x0000000000949947 */ /* 0x000fea0003800000 */
[----:B-1-3--:R-:W0:Y:S01]  /*0b50*/  LDC R14, c[0x0][0x390] ;  /* 0x0000e400ff0e7b82 */ /* 0x00ae220000000800 */
[----:B------:R-:W-:Y:S01]  /*0b60*/  IMAD.IADD R16, R2, 0x1, R4 ;  /* 0x0000000102107824 */ /* 0x000fe200078e0204 */
[----:B------:R-:W-:Y:S01]  /*0b70*/  UMOV UR4, 0x400 ;  /* 0x0000040000047882 */ /* 0x000fe20000000000 */
[----:B------:R-:W-:-:S05]  /*0b80*/  IMAD.MOV.U32 R26, RZ, RZ, R6 ;  /* 0x000000ffff1a7224 */ /* 0x000fca00078e0006 */
[----:B------:R-:W1:Y:S01]  /*0b90*/  S2UR UR5, SR_CgaCtaId ;  /* 0x00000000000579c3 */ /* 0x000e620000008800 */
[----:B0-----:R-:W-:Y:S01]  /*0ba0*/  ISETP.GE.AND P1, PT, R16, R14, PT ;  /* 0x0000000e1000720c */ /* 0x001fe20003f26270 */
[----:B-1----:R-:W-:-:S12]  /*0bb0*/  ULEA UR4, UR5, UR4, 0x18 ;  /* 0x0000000405047291 */ /* 0x002fd8000f8ec0ff */
[----:B------:R-:W0:Y:S01]  /*0bc0*/  @!P1 LDC.64 R10, c[0x0][0x388] ;  /* 0x0000e200ff0a9b82 */ /* 0x000e220000000a00 */
[----:B------:R-:W-:Y:S01]  /*0bd0*/  LEA R19, R0, UR4, 0x2 ;  /* 0x0000000400137c11 */ /* 0x000fe2000f8e10ff */
[----:B------:R-:W-:-:S03]  /*0be0*/  @!P1 IMAD R17, R15, R14, R16 ;  /* 0x0000000e0f119224 */ /* 0x000fc600078e0210 */
[----:B------:R-:W-:-:S05]  /*0bf0*/  @!P1 LEA R12, R4, R19, 0x7 ;  /* 0x00000013040c9211 */ /* 0x000fca00078e38ff */
        /* <DEDUP_REMOVED lines=11> */
[----:B------:R-:W-:Y:S01]  /*0cb0*/  @!P2 IMAD R16, R6, 0x80, R19 ;  /* 0x000000800610a824 */ /* 0x000fe200078e0213 */
[----:B------:R-:W0:Y:S04]  /*0cc0*/  @!P2 LDC.64 R12, c[0x0][0x388] ;  /* 0x0000e200ff0cab82 */ /* 0x000e280000000a00 */
[----:B------:R-:W1:Y:S01]  /*0cd0*/  @!P2 LDS R17, [R16] ;  /* 0x000000001011a984 */ /* 0x000e620000000800 */
[----:B------:R-:W-:Y:S01]  /*0ce0*/  @!P1 LEA R18, R26, R19, 0x7 ;  /* 0x000000131a129211 */ /* 0x000fe200078e38ff */
[CC--:B------:R-:W-:Y:S02]  /*0cf0*/  @!P2 IMAD R19, R15.reuse, R14.reuse, R20 ;  /* 0x0000000e0f13a224 */ /* 0x0c0fe400078e0214 */
        /* <DEDUP_REMOVED lines=10> */
.L_x_30:
[----:B------:R-:W-:Y:S05]  /*0da0*/  BSYNC.RECONVERGENT B1 ;  /* 0x0000000000017941 */ /* 0x000fea0003800200 */
.L_x_29:
[----:B------:R-:W-:Y:S05]  /*0db0*/  @!P0 BRA `(.L_x_28) ;  /* 0x0000000000e48947 */ /* 0x000fea0003800000 */
[----:B------:R-:W2:Y:S01]  /*0dc0*/  S2UR UR5, SR_CgaCtaId ;  /* 0x00000000000579c3 */ /* 0x000ea20000008800 */
[----:B------:R-:W4:Y:S01]  /*0dd0*/  LDCU UR9, c[0x0][0x390] ;  /* 0x00007200ff0977ac */ /* 0x000f220008000800 */
[----:B0-----:R-:W-:Y:S01]  /*0de0*/  IMAD.SHL.U32 R13, R0, 0x4, RZ ;  /* 0x00000004000d7824 */ /* 0x001fe200078e00ff */
[----:B------:R-:W-:Y:S01]  /*0df0*/  IADD3 R10, PT, PT, R26, R5, RZ ;  /* 0x000000051a0a7210 */ /* 0x000fe20007ffe0ff */
[--C-:B------:R-:W-:Y:S01]  /*0e00*/  IMAD.IADD R20, R7, 0x1, R26.reuse ;  /* 0x0000000107147824 */ /* 0x100fe200078e021a */
[----:B------:R-:W-:Y:S01]  /*0e10*/  UMOV UR4, 0x400 ;  /* 0x0000040000047882 */ /* 0x000fe20000000000 */
[----:B------:R-:W-:Y:S01]  /*0e20*/  IADD3 R12, PT, PT, R9, R26, RZ ;  /* 0x0000001a090c7210 */ /* 0x000fe20007ffe0ff */
[----:B-1-3--:R-:W-:Y:S01]  /*0e30*/  IMAD.IADD R14, R2, 0x1, R26 ;  /* 0x00000001020e7824 */ /* 0x00afe200078e021a */
[-C--:B------:R-:W-:Y:S01]  /*0e40*/  LEA R11, R10, R13.reuse, 0x7 ;  /* 0x0000000d0a0b7211 */ /* 0x080fe200078e38ff */
[----:B------:R-:W-:Y:S01]  /*0e50*/  IMAD.IADD R10, R2, 0x1, R10 ;  /* 0x00000001020a7824 */ /* 0x000fe200078e020a */
[----:B------:R-:W-:-:S05]  /*0e60*/  LEA R22, R26, R13, 0x7 ;  /* 0x0000000d1a167211 */ /* 0x000fca00078e38ff */
[C-C-:B------:R-:W-:Y:S02]  /*0e70*/  IMAD R21, R5.reuse, 0x100, R22.reuse ;  /* 0x0000010005157824 */ /* 0x140fe400078e0216 */
[----:B------:R-:W-:Y:S02]  /*0e80*/  IMAD R23, R5, 0x180, R22 ;  /* 0x0000018005177824 */ /* 0x000fe400078e0216 */
[C---:B----4-:R-:W-:Y:S02]  /*0e90*/  IMAD R17, R15.reuse, UR9, R20 ;  /* 0x000000090f117c24 */ /* 0x050fe4000f8e0214 */
[C---:B------:R-:W-:Y:S02]  /*0ea0*/  IMAD R13, R15.reuse, UR9, R12 ;  /* 0x000000090f0d7c24 */ /* 0x040fe4000f8e020c */
[C---:B------:R-:W-:Y:S01]  /*0eb0*/  IMAD R24, R15.reuse, UR9, R14 ;  /* 0x000000090f187c24 */ /* 0x040fe2000f8e020e */
[----:B--2---:R-:W-:Y:S01]  /*0ec0*/  ULEA UR4, UR5, UR4, 0x18 ;  /* 0x0000000405047291 */ /* 0x004fe2000f8ec0ff */
[----:B------:R-:W-:-:S05]  /*0ed0*/  IMAD R15, R15, UR9, R10 ;  /* 0x000000090f0f7c24 */ /* 0x000fca000f8e020a */
[----:B------:R-:W-:-:S07]  /*0ee0*/  MOV R16, UR4 ;  /* 0x0000000400107c02 */ /* 0x000fce0008000f00 */
.L_x_31:
[----:B------:R-:W0:Y:S01]  /*0ef0*/  LDCU UR4, c[0x0][0x390] ;  /* 0x00007200ff0477ac */ /* 0x000e220008000800 */
[----:B------:R-:W-:-:S04]  /*0f00*/  IADD3 R26, PT, PT, R5, R26, R5 ;  /* 0x0000001a051a7210 */ /* 0x000fc80007ffe005 */
[C---:B------:R-:W-:Y:S02]  /*0f10*/  IADD3 R26, PT, PT, R5.reuse, R26, R5 ;  /* 0x0000001a051a7210 */ /* 0x040fe40007ffe005 */
[----:B0-----:R-:W-:Y:S02]  /*0f20*/  ISETP.GE.AND P0, PT, R14, UR4, PT ;  /* 0x000000040e007c0c */ /* 0x001fe4000bf06270 */
[----:B------:R-:W-:Y:S01]  /*0f30*/  ISETP.GE.AND P1, PT, R10, UR4, PT ;  /* 0x000000040a007c0c */ /* 0x000fe2000bf26270 */
[C---:B------:R-:W-:Y:S01]  /*0f40*/  IMAD R10, R5.reuse, 0x4, R10 ;  /* 0x00000004050a7824 */ /* 0x040fe200078e020a */
[----:B------:R-:W-:-:S09]  /*0f50*/  LEA R14, R5, R14, 0x2 ;  /* 0x0000000e050e7211 */ /* 0x000fd200078e10ff */
[----:B--2---:R-:W-:Y:S01]  /*0f60*/  @!P0 IMAD.IADD R25, R22, 0x1, R16 ;  /* 0x0000000116198824 */ /* 0x004fe200078e0210 */
[----:B------:R-:W0:Y:S01]  /*0f70*/  @!P0 LDC.64 R18, c[0x0][0x388] ;  /* 0x0000e200ff128b82 */ /* 0x000e220000000a00 */
[----:B------:R-:W-:-:S04]  /*0f80*/  @!P1 IADD3 R27, PT, PT, R11, R16, RZ ;  /* 0x000000100b1b9210 */ /* 0x000fc80007ffe0ff */
[----:B------:R-:W1:Y:S04]  /*0f90*/  @!P0 LDS R25, [R25] ;  /* 0x0000000019198984 */ /* 0x000e680000000800 */
[----:B------:R-:W2:Y:S01]  /*0fa0*/  @!P1 LDS R27, [R27] ;  /* 0x000000001b1b9984 */ /* 0x000ea20000000800 */
[----:B0-----:R-:W-:Y:S01]  /*0fb0*/  @!P0 IMAD.WIDE R28, R24, 0x4, R18 ;  /* 0x00000004181c8825 */ /* 0x001fe200078e0212 */
[----:B------:R-:W-:Y:S01]  /*0fc0*/  LEA R24, R5, R24, 0x2 ;  /* 0x0000001805187211 */ /* 0x000fe200078e10ff */
[----:B------:R-:W0:Y:S03]  /*0fd0*/  @!P1 LDC.64 R18, c[0x0][0x388] ;  /* 0x0000e200ff129b82 */ /* 0x000e260000000a00 */
[----:B-1----:R0:W-:Y:S01]  /*0fe0*/  @!P0 STG.E desc[UR6][R28.64], R25 ;  /* 0x000000191c008986 */ /* 0x0021e2000c101906 */
[----:B------:R-:W-:-:S02]  /*0ff0*/  ISETP.GE.AND P0, PT, R20, UR4, PT ;  /* 0x0000000414007c0c */ /* 0x000fc4000bf06270 */
[----:B------:R-:W-:Y:S01]  /*1000*/  LEA R20, R5, R20, 0x2 ;  /* 0x0000001405147211 */ /* 0x000fe200078e10ff */
[----:B0-----:R-:W-:-:S10]  /*1010*/  @!P1 IMAD.WIDE R28, R15, 0x4, R18 ;  /* 0x000000040f1c9825 */ /* 0x001fd400078e0212 */
[----:B------:R-:W0:Y:S01]  /*1020*/  @!P0 LDC.64 R18, c[0x0][0x388] ;  /* 0x0000e200ff128b82 */ /* 0x000e220000000a00 */
[----:B------:R-:W-:Y:S01]  /*1030*/  @!P0 IMAD.IADD R25, R21, 0x1, R16 ;  /* 0x0000000115198824 */ /* 0x000fe200078e0210 */
[----:B--2---:R1:W-:Y:S01]  /*1040*/  @!P1 STG.E desc[UR6][R28.64], R27 ;  /* 0x0000001b1c009986 */ /* 0x0043e2000c101906 */
[----:B------:R-:W-:Y:S01]  /*1050*/  ISETP.GE.AND P1, PT, R12, UR4, PT ;  /* 0x000000040c007c0c */ /* 0x000fe2000bf26270 */
[C---:B------:R-:W-:Y:S02]  /*1060*/  IMAD R12, R5.reuse, 0x4, R12 ;  /* 0x00000004050c7824 */ /* 0x040fe400078e020c */
[----:B------:R-:W-:Y:S01]  /*1070*/  IMAD R15, R5, 0x4, R15 ;  /* 0x00000004050f7824 */ /* 0x000fe200078e020f */
[----:B------:R-:W2:Y:S09]  /*1080*/  @!P0 LDS R25, [R25] ;  /* 0x0000000019198984 */ /* 0x000eb20000000800 */
[----:B-1----:R-:W-:Y:S01]  /*1090*/  @!P1 IADD3 R27, PT, PT, R23, R16, RZ ;  /* 0x00000010171b9210 */ /* 0x002fe20007ffe0ff */
[----:B------:R-:W-:-:S05]  /*10a0*/  IMAD R16, R5, 0x200, R16 ;  /* 0x0000020005107824 */ /* 0x000fca00078e0210 */
        /* <DEDUP_REMOVED lines=10> */
.L_x_28:
[----:B------:R-:W-:Y:S05]  /*1150*/  BSYNC.RECONVERGENT B0 ;  /* 0x0000000000007941 */ /* 0x000fea0003800200 */
.L_x_27:
[----:B------:R-:W-:-:S04]  /*1160*/  IADD3 R0, PT, PT, R0, UR8, RZ ;  /* 0x0000000800007c10 */ /* 0x000fc8000fffe0ff */
[----:B------:R-:W-:-:S13]  /*1170*/  ISETP.GE.U32.AND P0, PT, R0, 0x20, PT ;  /* 0x000000200000780c */ /* 0x000fda0003f06070 */
[----:B------:R-:W-:Y:S05]  /*1180*/  @!P0 BRA `(.L_x_32) ;  /* 0xfffffff8003c8947 */ /* 0x000fea000383ffff */
[----:B------:R-:W-:Y:S05]  /*1190*/  EXIT ;  /* 0x000000000000794d */ /* 0x000fea0003800000 */
.L_x_33:
        /* <DEDUP_REMOVED lines=14> */
.L_x_2084:


//--------------------- .text._Z26transposeNaiveColNelementsILi32ELi32EEvPfS0_ii --------------------------
	.section	.text._Z26transposeNaiveColNelementsILi32ELi32EEvPfS0_ii,"ax",@progbits
	.align	128
        .global         _Z26transposeNaiveColNelementsILi32ELi32EEvPfS0_ii
        .type           _Z26transposeNaiveColNelementsILi32ELi32EEvPfS0_ii,@function
        .size           _Z26transposeNaiveColNelementsILi32ELi32EEvPfS0_ii,(.L_x_2085 - _Z26transposeNaiveColNelementsILi32ELi32EEvPfS0_ii)
        .other          _Z26transposeNaiveColNelementsILi32ELi32EEvPfS0_ii,@"STO_CUDA_ENTRY STV_DEFAULT"
_Z26transposeNaiveColNelementsILi32ELi32EEvPfS0_ii:
.text._Z26transposeNaiveColNelementsILi32ELi32EEvPfS0_ii:
[----:B------:R-:W-:Y:S01]  /*0000*/  LDC R1, c[0x0][0x37c] ;  /* 0x0000df00ff017b82 */ /* 0x000fe20000000800 */
[----:B------:R-:W0:Y:S02]  /*0010*/  S2R R4, SR_TID.X ;  /* 0x0000000000047919 */ /* 0x000e240000002100 */
[----:B0-----:R-:W-:-:S13]  /*0020*/  ISETP.GT.U32.AND P0, PT, R4, 0x1f, PT ;  /* 0x0000001f0400780c */ /* 0x001fda0003f04070 */
[----:B------:R-:W-:Y:S05]  /*0030*/  @P0 EXIT ;  /* 0x000000000000094d */ /* 0x000fea0003800000 */
[----:B------:R-:W0:Y:S01]  /*0040*/  S2R R3, SR_CTAID.X ;  /* 0x0000000000037919 */ /* 0x000e220000002500 */
[----:B------:R-:W1:Y:S01]  /*0050*/  LDCU UR8, c[0x0][0x390] ;  /* 0x00007200ff0877ac */ /* 0x000e620008000800 */
[----:B------:R-:W2:Y:S01]  /*0060*/  LDCU UR4, c[0x0][0x364] ;  /* 0x00006c80ff0477ac */ /* 0x000ea20008000800 */
[----:B------:R-:W3:Y:S01]  /*0070*/  LDCU UR5, c[0x0][0x360] ;  /* 0x00006c00ff0577ac */ /* 0x000ee20008000800 */
[----:B0-----:R-:W-:-:S04]  /*0080*/  LEA R2, R3, R4, 0x5 ;  /* 0x0000000403027211 */ /* 0x001fc800078e28ff */
[----:B-1----:R-:W-:-:S13]  /*0090*/  ISETP.GE.AND P0, PT, R2, UR8, PT ;  /* 0x0000000802007c0c */ /* 0x002fda000bf06270 */
[----:B--23--:R-:W-:Y:S05]  /*00a0*/  @P0 EXIT ;  /* 0x000000000000094d */ /* 0x00cfea0003800000 */
[----:B------:R-:W0:Y:S01]  /*00b0*/  S2R R3, SR_TID.Y ;  /* 0x0000000000037919 */ /* 0x000e220000002200 */
[----:B------:R-:W1:Y:S01]  /*00c0*/  LDCU.64 UR6, c[0x0][0x358] ;  /* 0x00006b00ff0677ac */ /* 0x000e620008000a00 */
[----:B------:R-:W-:Y:S01]  /*00d0*/  BSSY.RECONVERGENT B0, `(.L_x_34) ;  /* 0x0000200000007945 */ /* 0x000fe20003800200 */
[----:B------:R-:W2:Y:S01]  /*00e0*/  S2R R0, SR_CTAID.Y ;  /* 0x0000000000007919 */ /* 0x000ea20000002600 */
[----:B0-----:R-:W-:-:S13]  /*00f0*/  ISETP.GT.U32.AND P0, PT, R3, 0x1f, PT ;  /* 0x0000001f0300780c */ /* 0x001fda0003f04070 */
[----:B-12---:R-:W-:Y:S05]  /*0100*/  @P0 BRA `(.L_x_35) ;  /* 0x0000001c00f00947 */ /* 0x006fea0003800000 */
[----:B------:R-:W0:Y:S01]  /*0110*/  LDC R5, c[0x0][0x394] ;  /* 0x0000e500ff057b82 */ /* 0x000e220000000800 */
[----:B------:R-:W-:Y:S01]  /*0120*/  LEA R10, R0, R3, 0x5 ;  /* 0x00000003000a7211 */ /* 0x000fe200078e28ff */
[----:B------:R-:W-:Y:S01]  /*0130*/  BSSY.RECONVERGENT B1, `(.L_x_36) ;  /* 0x000000d000017945 */ /* 0x000fe20003800200 */
[----:B------:R-:W-:-:S04]  /*0140*/  IADD3 R12, PT, PT, R3, UR4, RZ ;  /* 0x00000004030c7c10 */ /* 0x000fc8000fffe0ff */
[----:B------:R-:W-:Y:S02]  /*0150*/  ISETP.GT.U32.AND P2, PT, R12, 0x1f, PT ;  /* 0x0000001f0c00780c */ /* 0x000fe40003f44070 */
[----:B0-----:R-:W-:-:S13]  /*0160*/  ISETP.GE.AND P1, PT, R10, R5, PT ;  /* 0x000000050a00720c */ /* 0x001fda0003f26270 */
[----:B------:R-:W-:Y:S05]  /*0170*/  @P1 BRA `(.L_x_37) ;  /* 0x0000000000201947 */ /* 0x000fea0003800000 */
[----:B------:R-:W0:Y:S01]  /*0180*/  LDC.64 R6, c[0x0][0x380] ;  /* 0x0000e000ff067b82 */ /* 0x000e220000000a00 */
[----:B------:R-:W-:-:S04]  /*0190*/  IMAD R9, R2, R5, R10 ;  /* 0x0000000502097224 */ /* 0x000fc800078e020a */
[----:B0-----:R-:W-:-:S03]  /*01a0*/  IMAD.WIDE R6, R9, 0x4, R6 ;  /* 0x0000000409067825 */ /* 0x001fc600078e0206 */
[----:B------:R-:W0:Y:S03]  /*01b0*/  LDC.64 R8, c[0x0][0x388] ;  /* 0x0000e200ff087b82 */ /* 0x000e260000000a00 */
[----:B------:R-:W2:Y:S01]  /*01c0*/  LDG.E R7, desc[UR6][R6.64] ;  /* 0x0000000606077981 */ /* 0x000ea2000c1e1900 */
[----:B------:R-:W-:-:S04]  /*01d0*/  IMAD R11, R10, UR8, R2 ;  /* 0x000000080a0b7c24 */ /* 0x000fc8000f8e0202 */
[----:B0-----:R-:W-:-:S05]  /*01e0*/  IMAD.WIDE R8, R11, 0x4, R8 ;  /* 0x000000040b087825 */ /* 0x001fca00078e0208 */
[----:B--2---:R0:W-:Y:S02]  /*01f0*/  STG.E desc[UR6][R8.64], R7 ;  /* 0x0000000708007986 */ /* 0x0041e4000c101906 */
.L_x_37:
[----:B------:R-:W-:Y:S05]  /*0200*/  BSYNC.RECONVERGENT B1 ;  /* 0x0000000000017941 */ /* 0x000fea0003800200 */
.L_x_36:
[----:B------:R-:W-:Y:S05]  /*0210*/  @P2 BRA `(.L_x_35) ;  /* 0x0000001c00ac2947 */ /* 0x000fea0003800000 */
[----:B------:R-:W-:Y:S01]  /*0220*/  IADD3 R10, PT, PT, R10, UR4, RZ ;  /* 0x000000040a0a7c10 */ /* 0x000fe2000fffe0ff */
[----:B------:R-:W-:Y:S01]  /*0230*/  BSSY.RECONVERGENT B1, `(.L_x_38) ;  /* 0x000000d000017945 */ /* 0x000fe20003800200 */
[----:B------:R-:W-:Y:S02]  /*0240*/  IADD3 R12, PT, PT, R12, UR4, RZ ;  /* 0x000000040c0c7c10 */ /* 0x000fe4000fffe0ff */
[----:B------:R-:W-:Y:S02]  /*0250*/  ISETP.GE.AND P1, PT, R10, R5, PT ;  /* 0x000000050a00720c */ /* 0x000fe40003f26270 */
[----:B------:R-:W-:-:S11]  /*0260*/  ISETP.GT.U32.AND P2, PT, R12, 0x1f, PT ;  /* 0x0000001f0c00780c */ /* 0x000fd60003f44070 */
[----:B------:R-:W-:Y:S05]  /*0270*/  @P1 BRA `(.L_x_39) ;  /* 0x0000000000201947 */ /* 0x000fea0003800000 */
[----:B0-----:R-:W0:Y:S01]  /*0280*/  LDC.64 R6, c[0x0][0x380] ;  /* 0x0000e000ff067b82 */ /* 0x001e220000000a00 */
[----:B------:R-:W-:-:S04]  /*0290*/  IMAD R9, R2, R5, R10 ;  /* 0x0000000502097224 */ /* 0x000fc800078e020a */
[----:B0-----:R-:W-:-:S03]  /*02a0*/  IMAD.WIDE R6, R9, 0x4, R6 ;  /* 0x0000000409067825 */ /* 0x001fc600078e0206 */
[----:B------:R-:W0:Y:S03]  /*02b0*/  LDC.64 R8, c[0x0][0x388] ;  /* 0x0000e200ff087b82 */ /* 0x000e260000000a00 */
[----:B------:R-:W2:Y:S01]  /*02c0*/  LDG.E R7, desc[UR6][R6.64] ;  /* 0x0000000606077981 */ /* 0x000ea2000c1e1900 */
[----:B------:R-:W-:-:S04]  /*02d0*/  IMAD R11, R10, UR8, R2 ;  /* 0x000000080a0b7c24 */ /* 0x000fc8000f8e0202 */
[----:B0-----:R-:W-:-:S05]  /*02e0*/  IMAD.WIDE R8, R11, 0x4, R8 ;  /* 0x000000040b087825 */ /* 0x001fca00078e0208 */
[----:B--2---:R1:W-:Y:S02]  /*02f0*/  STG.E desc[UR6][R8.64], R7 ;  /* 0x0000000708007986 */ /* 0x0043e4000c101906 */
.L_x_39:
[----:B------:R-:W-:Y:S05]  /*0300*/  BSYNC.RECONVERGENT B1 ;  /* 0x0000000000017941 */ /* 0x000fea0003800200 */
.L_x_38:
[----:B------:R-:W-:Y:S05]  /*0310*/  @P2 BRA `(.L_x_35) ;  /* 0x0000001c006c2947 */ /* 0x000fea0003800000 */
[----:B------:R-:W-:Y:S01]  /*0320*/  IADD3 R10, PT, PT, R10, UR4, RZ ;  /* 0x000000040a0a7c10 */ /* 0x000fe2000fffe0ff */
[----:B------:R-:W-:Y:S01]  /*0330*/  BSSY.RECONVERGENT B1, `(.L_x_40) ;  /* 0x000000d000017945 */ /* 0x000fe20003800200 */
[----:B------:R-:W-:Y:S02]  /*0340*/  IADD3 R12, PT, PT, R12, UR4, RZ ;  /* 0x000000040c0c7c10 */ /* 0x000fe4000fffe0ff */
[----:B------:R-:W-:Y:S02]  /*0350*/  ISETP.GE.AND P1, PT, R10, R5, PT ;  /* 0x000000050a00720c */ /* 0x000fe40003f26270 */
[----:B------:R-:W-:-:S11]  /*0360*/  ISETP.GT.U32.AND P2, PT, R12, 0x1f, PT ;  /* 0x0000001f0c00780c */ /* 0x000fd60003f44070 */
[----:B------:R-:W-:Y:S05]  /*0370*/  @P1 BRA `(.L_x_41) ;  /* 0x0000000000201947 */ /* 0x000fea0003800000 */
[----:B01----:R-:W0:Y:S01]  /*0380*/  LDC.64 R6, c[0x0][0x380] ;  /* 0x0000e000ff067b82 */ /* 0x003e220000000a00 */
[----:B------:R-:W-:-:S04]  /*0390*/  IMAD R9, R2, R5, R10 ;  /* 0x0000000502097224 */ /* 0x000fc800078e020a */
[----:B0-----:R-:W-:-:S03]  /*03a0*/  IMAD.WIDE R6, R9, 0x4, R6 ;  /* 0x0000000409067825 */ /* 0x001fc600078e0206 */
[----:B------:R-:W0:Y:S03]  /*03b0*/  LDC.64 R8, c[0x0][0x388] ;  /* 0x0000e200ff087b82 */ /* 0x000e260000000a00 */
[----:B------:R-:W2:Y:S01]  /*03c0*/  LDG.E R7, desc[UR6][R6.64] ;  /* 0x0000000606077981 */ /* 0x000ea2000c1e1900 */
[----:B------:R-:W-:-:S04]  /*03d0*/  IMAD R11, R10, UR8, R2 ;  /* 0x000000080a0b7c24 */ /* 0x000fc8000f8e0202 */
[----:B0-----:R-:W-:-:S05]  /*03e0*/  IMAD.WIDE R8, R11, 0x4, R8 ;  /* 0x000000040b087825 */ /* 0x001fca00078e0208 */
[----:B--2---:R2:W-:Y:S02]  /*03f0*/  STG.E desc[UR6][R8.64], R7 ;  /* 0x0000000708007986 */ /* 0x0045e4000c101906 */
.L_x_41:
[----:B------:R-:W-:Y:S05]  /*0400*/  BSYNC.RECONVERGENT B1 ;  /* 0x0000000000017941 */ /* 0x000fea0003800200 */
.L_x_40:
[----:B------:R-:W-:Y:S05]  /*0410*/  @P2 BRA `(.L_x_35) ;  /* 0x0000001c002c2947 */ /* 0x000fea0003800000 */
[----:B------:R-:W-:Y:S01]  /*0420*/  IADD3 R10, PT, PT, R10, UR4, RZ ;  /* 0x000000040a0a7c10 */ /* 0x000fe2000fffe0ff */
[----:B------:R-:W-:Y:S01]  /*0430*/  BSSY.RECONVERGENT B1, `(.L_x_42) ;  /* 0x000000d000017945 */ /* 0x000fe20003800200 */
[----:B------:R-:W-:Y:S02]  /*0440*/  IADD3 R12, PT, PT, R12, UR4, RZ ;  /* 0x000000040c0c7c10 */ /* 0x000fe4000fffe0ff */
[----:B------:R-:W-:Y:S02]  /*0450*/  ISETP.GE.AND P1, PT, R10, R5, PT ;  /* 0x000000050a00720c */ /* 0x000fe40003f26270 */
[----:B------:R-:W-:-:S11]  /*0460*/  ISETP.GT.U32.AND P2, PT, R12, 0x1f, PT ;  /* 0x0000001f0c00780c */ /* 0x000fd60003f44070 */
[----:B------:R-:W-:Y:S05]  /*0470*/  @P1 BRA `(.L_x_43) ;  /* 0x0000000000201947 */ /* 0x000fea0003800000 */
[----:B012---:R-:W0:Y:S01]  /*0480*/  LDC.64 R6, c[0x0][0x380] ;  /* 0x0000e000ff067b82 */ /* 0x007e220000000a00 */
[----:B------:R-:W-:-:S04]  /*0490*/  IMAD R9, R2, R5, R10 ;  /* 0x0000000502097224 */ /* 0x000fc800078e020a */
[----:B0-----:R-:W-:-:S03]  /*04a0*/  IMAD.WIDE R6, R9, 0x4, R6 ;  /* 0x0000000409067825 */ /* 0x001fc600078e0206 */
[----:B------:R-:W0:Y:S03]  /*04b0*/  LDC.64 R8, c[0x0][0x388] ;  /* 0x0000e200ff087b82 */ /* 0x000e260000000a00 */
[----:B------:R-:W2:Y:S01]  /*04c0*/  LDG.E R7, desc[UR6][R6.64] ;  /* 0x0000000606077981 */ /* 0x000ea2000c1e1900 */
[----:B------:R-:W-:-:S04]  /*04d0*/  IMAD R11, R10, UR8, R2 ;  /* 0x000000080a0b7c24 */ /* 0x000fc8000f8e0202 */
[----:B0-----:R-:W-:-:S05]  /*04e0*/  IMAD.WIDE R8, R11, 0x4, R8 ;  /* 0x000000040b087825 */ /* 0x001fca00078e0208 */
[----:B--2---:R3:W-:Y:S02]  /*04f0*/  STG.E desc[UR6][R8.64], R7 ;  /* 0x0000000708007986 */ /* 0x0047e4000c101906 */
.L_x_43:
[----:B------:R-:W-:Y:S05]  /*0500*/  BSYNC.RECONVERGENT B1 ;  /* 0x0000000000017941 */ /* 0x000fea0003800200 */
.L_x_42:
[----:B------:R-:W-:Y:S05]  /*0510*/  @P2 BRA `(.L_x_35) ;  /* 0x0000001800ec2947 */ /* 0x000fea0003800000 */
[----:B------:R-:W-:Y:S01]  /*0520*/  IADD3 R10, PT, PT, R10, UR4, RZ ;  /* 0x000000040a0a7c10 */ /* 0x000fe2000fffe0ff */
[----:B------:R-:W-:Y:S01]  /*0530*/  BSSY.RECONVERGENT B1, `(.L_x_44) ;  /* 0x000000d000017945 */ /* 0x000fe20003800200 */
[----:B------:R-:W-:Y:S02]  /*0540*/  IADD3 R12, PT, PT, R12, UR4, RZ ;  /* 0x000000040c0c7c10 */ /* 0x000fe4000fffe0ff */
[----:B------:R-:W-:Y:S02]  /*0550*/  ISETP.GE.AND P1, PT, R10, R5, PT ;  /* 0x000000050a00720c */ /* 0x000fe40003f26270 */
[----:B------:R-:W-:-:S11]  /*0560*/  ISETP.GT.U32.AND P2, PT, R12, 0x1f, PT ;  /* 0x0000001f0c00780c */ /* 0x000fd60003f44070 */
[----:B------:R-:W-:Y:S05]  /*0570*/  @P1 BRA `(.L_x_45) ;  /* 0x0000000000201947 */ /* 0x000fea0003800000 */
[----:B0123--:R-:W0:Y:S01]  /*0580*/  LDC.64 R6, c[0x0][0x380] ;  /* 0x0000e000ff067b82 */ /* 0x00fe220000000a00 */
[----:B------:R-:W-:-:S04]  /*0590*/  IMAD R9, R2, R5, R10 ;  /* 0x0000000502097224 */ /* 0x000fc800078e020a */
[----:B0-----:R-:W-:-:S03]  /*05a0*/  IMAD.WIDE R6, R9, 0x4, R6 ;  /* 0x0000000409067825 */ /* 0x001fc600078e0206 */
[----:B------:R-:W0:Y:S03]  /*05b0*/  LDC.64 R8, c[0x0][0x388] ;  /* 0x0000e200ff087b82 */ /* 0x000e260000000a00 */
[----:B------:R-:W2:Y:S01]  /*05c0*/  LDG.E R7, desc[UR6][R6.64] ;  /* 0x0000000606077981 */ /* 0x000ea2000c1e1900 */
[----:B------:R-:W-:-:S04]  /*05d0*/  IMAD R11, R10, UR8, R2 ;  /* 0x000000080a0b7c24 */ /* 0x000fc8000f8e0202 */
[----:B0-----:R-:W-:-:S05]  /*05e0*/  IMAD.WIDE R8, R11, 0x4, R8 ;  /* 0x000000040b087825 */ /* 0x001fca00078e0208 */
[----:B--2---:R4:W-:Y:S02]  /*05f0*/  STG.E desc[UR6][R8.64], R7 ;  /* 0x0000000708007986 */ /* 0x0049e4000c101906 */
.L_x_45:
[----:B------:R-:W-:Y:S05]  /*0600*/  BSYNC.RECONVERGENT B1 ;  /* 0x0000000000017941 */ /* 0x000fea0003800200 */
.L_x_44:
[----:B------:R-:W-:Y:S05]  /*0610*/  @P2 BRA `(.L_x_35) ;  /* 0x0000001800ac2947 */ /* 0x000fea0003800000 */
[----:B------:R-:W-:Y:S01]  /*0620*/  IADD3 R10, PT, PT, R10, UR4, RZ ;  /* 0x000000040a0a7c10 */ /* 0x000fe2000fffe0ff */
[----:B------:R-:W-:Y:S01]  /*0630*/  BSSY.RECONVERGENT B1, `(.L_x_46) ;  /* 0x000000d000017945 */ /* 0x000fe20003800200 */
[----:B------:R-:W-:Y:S02]  /*0640*/  IADD3 R12, PT, PT, R12, UR4, RZ ;  /* 0x000000040c0c7c10 */ /* 0x000fe4000fffe0ff */
[----:B------:R-:W-:Y:S02]  /*0650*/  ISETP.GE.AND P1, PT, R10, R5, PT ;  /* 0x000000050a00720c */ /* 0x000fe40003f26270 */
[----:B------:R-:W-:-:S11]  /*0660*/  ISETP.GT.U32.AND P2, PT, R12, 0x1f, PT ;  /* 0x0000001f0c00780c */ /* 0x000fd60003f44070 */
[----:B------:R-:W-:Y:S05]  /*0670*/  @P1 BRA `(.L_x_47) ;  /* 0x0000000000201947 */ /* 0x000fea0003800000 */
[----:B01234-:R-:W0:Y:S01]  /*0680*/  LDC.64 R6, c[0x0][0x380] ;  /* 0x0000e000ff067b82 */ /* 0x01fe220000000a00 */
[----:B------:R-:W-:-:S04]  /*0690*/  IMAD R9, R2, R5, R10 ;  /* 0x0000000502097224 */ /* 0x000fc800078e020a */
[----:B0-----:R-:W-:-:S03]  /*06a0*/  IMAD.WIDE R6, R9, 0x4, R6 ;  /* 0x0000000409067825 */ /* 0x001fc600078e0206 */
[----:B------:R-:W0:Y:S03]  /*06b0*/  LDC.64 R8, c[0x0][0x388] ;  /* 0x0000e200ff087b82 */ /* 0x000e260000000a00 */
[----:B------:R-:W2:Y:S01]  /*06c0*/  LDG.E R7, desc[UR6][R6.64] ;  /* 0x0000000606077981 */ /* 0x000ea2000c1e1900 */
[----:B------:R-:W-:-:S04]  /*06d0*/  IMAD R11, R10, UR8, R2 ;  /* 0x000000080a0b7c24 */ /* 0x000fc8000f8e0202 */
[----:B0-----:R-:W-:-:S05]  /*06e0*/  IMAD.WIDE R8, R11, 0x4, R8 ;  /* 0x000000040b087825 */ /* 0x001fca00078e0208 */
[----:B--2---:R0:W-:Y:S02]  /*06f0*/  STG.E desc[UR6][R8.64], R7 ;  /* 0x0000000708007986 */ /* 0x0041e4000c101906 */
.L_x_47:
[----:B------:R-:W-:Y:S05]  /*0700*/  BSYNC.RECONVERGENT B1 ;  /* 0x0000000000017941 */ /* 0x000fea0003800200 */
.L_x_46:
        /* <DEDUP_REMOVED lines=15> */
.L_x_49:
[----:B------:R-:W-:Y:S05]  /*0800*/  BSYNC.RECONVERGENT B1 ;  /* 0x0000000000017941 */ /* 0x000fea0003800200 */
.L_x_48:
        /* <DEDUP_REMOVED lines=15> */
.L_x_51:
[----:B------:R-:W-:Y:S05]  /*0900*/  BSYNC.RECONVERGENT B1 ;  /* 0x0000000000017941 */ /* 0x000fea0003800200 */
.L_x_50:
        /* <DEDUP_REMOVED lines=15> */
.L_x_53:
[----:B------:R-:W-:Y:S05]  /*0a00*/  BSYNC.RECONVERGENT B1 ;  /* 0x0000000000017941 */ /* 0x000fea0003800200 */
.L_x_52:
        /* <DEDUP_REMOVED lines=15> */
.L_x_55:
[----:B------:R-:W-:Y:S05]  /*0b00*/  BSYNC.RECONVERGENT B1 ;  /* 0x0000000000017941 */ /* 0x000fea0003800200 */
.L_x_54:
        /* <DEDUP_REMOVED lines=15> */
.L_x_57:
[----:B------:R-:W-:Y:S05]  /*0c00*/  BSYNC.RECONVERGENT B1 ;  /* 0x0000000000017941 */ /* 0x000fea0003800200 */
.L_x_56:
        /* <DEDUP_REMOVED lines=15> */
.L_x_59:
[----:B------:R-:W-:Y:S05]  /*0d00*/  BSYNC.RECONVERGENT B1 ;  /* 0x0000000000017941 */ /* 0x000fea0003800200 */
.L_x_58:
        /* <DEDUP_REMOVED lines=15> */
.L_x_61:
[----:B------:R-:W-:Y:S05]  /*0e00*/  BSYNC.RECONVERGENT B1 ;  /* 0x0000000000017941 */ /* 0x000fea0003800200 */
.L_x_60:
        /* <DEDUP_REMOVED lines=15> */
.L_x_63:
[----:B------:R-:W-:Y:S05]  /*0f00*/  BSYNC.RECONVERGENT B1 ;  /* 0x0000000000017941 */ /* 0x000fea0003800200 */
.L_x_62:
        /* <DEDUP_REMOVED lines=15> */
.L_x_65:
[----:B------:R-:W-:Y:S05]  /*1000*/  BSYNC.RECONVERGENT B1 ;  /* 0x0000000000017941 */ /* 0x000fea0003800200 */
.L_x_64:
        /* <DEDUP_REMOVED lines=15> */
.L_x_67:
[----:B------:R-:W-:Y:S05]  /*1100*/  BSYNC.RECONVERGENT B1 ;  /* 0x0000000000017941 */ /* 0x000fea0003800200 */
.L_x_66:
        /* <DEDUP_REMOVED lines=15> */
.L_x_69:
[----:B------:R-:W-:Y:S05]  /*1200*/  BSYNC.RECONVERGENT B1 ;  /* 0x0000000000017941 */ /* 0x000fea0003800200 */
.L_x_68:
        /* <DEDUP_REMOVED lines=15> */
.L_x_71:
[----:B------:R-:W-:Y:S05]  /*1300*/  BSYNC.RECONVERGENT B1 ;  /* 0x0000000000017941 */ /* 0x000fea0003800200 */
.L_x_70:
        /* <DEDUP_REMOVED lines=15> */
.L_x_73:
[----:B------:R-:W-:Y:S05]  /*1400*/  BSYNC.RECONVERGENT B1 ;  /* 0x0000000000017941 */ /* 0x000fea0003800200 */
.L_x_72:
        /* <DEDUP_REMOVED lines=15> */
.L_x_75:
[----:B------:R-:W-:Y:S05]  /*1500*/  BSYNC.RECONVERGENT B1 ;  /* 0x0000000000017941 */ /* 0x000fea0003800200 */
.L_x_74:
        /* <DEDUP_REMOVED lines=15> */
.L_x_77:
[----:B------:R-:W-:Y:S05]  /*1600*/  BSYNC.RECONVERGENT B1 ;  /* 0x0000000000017941 */ /* 0x000fea0003800200 */
.L_x_76:
        /* <DEDUP_REMOVED lines=15> */
.L_x_79:
[----:B------:R-:W-:Y:S05]  /*1700*/  BSYNC.RECONVERGENT B1 ;  /* 0x0000000000017941 */ /* 0x000fea0003800200 */
.L_x_78:
        /* <DEDUP_REMOVED lines=15> */
.L_x_81:
[----:B------:R-:W-:Y:S05]  /*1800*/  BSYNC.RECONVERGENT B1 ;  /* 0x0000000000017941 */ /* 0x000fea0003800200 */
.L_x_80:
        /* <DEDUP_REMOVED lines=15> */
.L_x_83:
[----:B------:R-:W-:Y:S05]  /*1900*/  BSYNC.RECONVERGENT B1 ;  /* 0x0000000000017941 */ /* 0x000fea0003800200 */
.L_x_82:
        /* <DEDUP_REMOVED lines=15> */
.L_x_85:
[----:B------:R-:W-:Y:S05]  /*1a00*/  BSYNC.RECONVERGENT B1 ;  /* 0x0000000000017941 */ /* 0x000fea0003800200 */
.L_x_84:
        /* <DEDUP_REMOVED lines=15> */
.L_x_87:
[----:B------:R-:W-:Y:S05]  /*1b00*/  BSYNC.RECONVERGENT B1 ;  /* 0x0000000000017941 */ /* 0x000fea0003800200 */
.L_x_86:
        /* <DEDUP_REMOVED lines=15> */
.L_x_89:
[----:B------:R-:W-:Y:S05]  /*1c00*/  BSYNC.RECONVERGENT B1 ;  /* 0x0000000000017941 */ /* 0x000fea0003800200 */
.L_x_88:
        /* <DEDUP_REMOVED lines=15> */
.L_x_91:
[----:B------:R-:W-:Y:S05]  /*1d00*/  BSYNC.RECONVERGENT B1 ;  /* 0x0000000000017941 */ /* 0x000fea0003800200 */
.L_x_90:
        /* <DEDUP_REMOVED lines=15> */
.L_x_93:
[----:B------:R-:W-:Y:S05]  /*1e00*/  BSYNC.RECONVERGENT B1 ;  /* 0x0000000000017941 */ /* 0x000fea0003800200 */
.L_x_92:
        /* <DEDUP_REMOVED lines=15> */
.L_x_95:
[----:B------:R-:W-:Y:S05]  /*1f00*/  BSYNC.RECONVERGENT B1 ;  /* 0x0000000000017941 */ /* 0x000fea0003800200 */
.L_x_94:
        /* <DEDUP_REMOVED lines=15> */
.L_x_97:
[----:B------:R-:W-:Y:S05]  /*2000*/  BSYNC.RECONVERGENT B1 ;  /* 0x0000000000017941 */ /* 0x000fea0003800200 */
.L_x_96:
[----:B------:R-:W-:Y:S05]  /*2010*/  @P2 BRA `(.L_x_35) ;  /* 0x00000000002c2947 */ /* 0x000fea0003800000 */
[----:B------:R-:W-:-:S05]  /*2020*/  VIADD R10, R10, UR4 ;  /* 0x000000040a0a7c36 */ /* 0x000fca0008000000 */
[----:B------:R-:W-:-:S13]  /*2030*/  ISETP.GE.AND P1, PT, R10, R5, PT ;  /* 0x000000050a00720c */ /* 0x000fda0003f26270 */
[----:B------:R-:W-:Y:S05]  /*2040*/  @P1 BRA `(.L_x_35) ;  /* 0x0000000000201947 */ /* 0x000fea0003800000 */
[----:B01234-:R-:W0:Y:S01]  /*2050*/  LDC.64 R6, c[0x0][0x380] ;  /* 0x0000e000ff067b82 */ /* 0x01fe220000000a00 */
[----:B------:R-:W-:-:S07]  /*2060*/  IMAD R5, R2, R5, R10 ;  /* 0x0000000502057224 */ /* 0x000fce00078e020a */
[----:B------:R-:W1:Y:S01]  /*2070*/  LDC.64 R8, c[0x0][0x388] ;  /* 0x0000e200ff087b82 */ /* 0x000e620000000a00 */
[----:B0-----:R-:W-:-:S06]  /*2080*/  IMAD.WIDE R6, R5, 0x4, R6 ;  /* 0x0000000405067825 */ /* 0x001fcc00078e0206 */
[----:B------:R-:W2:Y:S01]  /*2090*/  LDG.E R7, desc[UR6][R6.64] ;  /* 0x0000000606077981 */ /* 0x000ea2000c1e1900 */
[----:B------:R-:W-:-:S04]  /*20a0*/  IMAD R5, R10, UR8, R2 ;  /* 0x000000080a057c24 */ /* 0x000fc8000f8e0202 */
[----:B-1----:R-:W-:-:S05]  /*20b0*/  IMAD.WIDE R8, R5, 0x4, R8 ;  /* 0x0000000405087825 */ /* 0x002fca00078e0208 */
[----:B--2---:R0:W-:Y:S02]  /*20c0*/  STG.E desc[UR6][R8.64], R7 ;  /* 0x0000000708007986 */ /* 0x0041e4000c101906 */
.L_x_35:
[----:B------:R-:W-:Y:S05]  /*20d0*/  BSYNC.RECONVERGENT B0 ;  /* 0x0000000000007941 */ /* 0x000fea0003800200 */
.L_x_34:
[----:B------:R-:W-:-:S04]  /*20e0*/  IADD3 R4, PT, PT, R4, UR5, RZ ;  /* 0x0000000504047c10 */ /* 0x000fc8000fffe0ff */
[----:B------:R-:W-:-:S13]  /*20f0*/  ISETP.GT.U32.AND P1, PT, R4, 0x1f, PT ;  /* 0x0000001f0400780c */ /* 0x000fda0003f24070 */
[----:B------:R-:W-:Y:S05]  /*2100*/  @P1 EXIT ;  /* 0x000000000000194d */ /* 0x000fea0003800000 */
[----:B------:R-:W-:-:S04]  /*2110*/  IADD3 R2, PT, PT, R2, UR5, RZ ;  /* 0x0000000502027c10 */ /* 0x000fc8000fffe0ff */
[----:B------:R-:W-:-:S13]  /*2120*/  ISETP.GE.AND P1, PT, R2, UR8, PT ;  /* 0x0000000802007c0c */ /* 0x000fda000bf26270 */
[----:B------:R-:W-:Y:S05]  /*2130*/  @P1 EXIT ;  /* 0x000000000000194d */ /* 0x000fea0003800000 */
[----:B------:R-:W-:Y:S04]  /*2140*/  BSSY.RECONVERGENT B0, `(.L_x_98) ;  /* 0x00001fe000007945 */ /* 0x000fe80003800200 */
[----:B------:R-:W-:Y:S05]  /*2150*/  @P0 BRA `(.L_x_99) ;  /* 0x0000001c00f00947 */ /* 0x000fea0003800000 */
[----:B------:R-:W5:Y:S01]  /*2160*/  LDC R5, c[0x0][0x394] ;  /* 0x0000e500ff057b82 */ /* 0x000f620000000800 */
[----:B------:R-:W-:Y:S01]  /*2170*/  LEA R10, R0, R3, 0x5 ;  /* 0x00000003000a7211 */ /* 0x000fe200078e28ff */
[----:B------:R-:W-:Y:S01]  /*2180*/  BSSY.RECONVERGENT B1, `(.L_x_100) ;  /* 0x000000d000017945 */ /* 0x000fe20003800200 */
[----:B------:R-:W-:-:S04]  /*2190*/  IADD3 R12, PT, PT, R3, UR4, RZ ;  /* 0x00000004030c7c10 */ /* 0x000fc8000fffe0ff */
[----:B------:R-:W-:Y:S02]  /*21a0*/  ISETP.GT.U32.AND P2, PT, R12, 0x1f, PT ;  /* 0x0000001f0c00780c */ /* 0x000fe40003f44070 */
[----:B-----5:R-:W-:-:S13]  /*21b0*/  ISETP.GE.AND P1, PT, R10, R5, PT ;  /* 0x000000050a00720c */ /* 0x020fda0003f26270 */
        /* <DEDUP_REMOVED lines=9> */
.L_x_101:
[----:B------:R-:W-:Y:S05]  /*2250*/  BSYNC.RECONVERGENT B1 ;  /* 0x0000000000017941 */ /* 0x000fea0003800200 */
.L_x_100:
        /* <DEDUP_REMOVED lines=15> */
.L_x_103:
[----:B------:R-:W-:Y:S05]  /*2350*/  BSYNC.RECONVERGENT B1 ;  /* 0x0000000000017941 */ /* 0x000fea0003800200 */
.L_x_102:
        /* <DEDUP_REMOVED lines=15> */
.L_x_105:
[----:B------:R-:W-:Y:S05]  /*2450*/  BSYNC.RECONVERGENT B1 ;  /* 0x0000000000017941 */ /* 0x000fea0003800200 */
.L_x_104:
        /* <DEDUP_REMOVED lines=15> */
.L_x_107:
[----:B------:R-:W-:Y:S05]  /*2550*/  BSYNC.RECONVERGENT B1 ;  /* 0x0000000000017941 */ /* 0x000fea0003800200 */
.L_x_106:
        /* <DEDUP_REMOVED lines=15> */
.L_x_109:
[----:B------:R-:W-:Y:S05]  /*2650*/  BSYNC.RECONVERGENT B1 ;  /* 0x0000000000017941 */ /* 0x000fea0003800200 */
.L_x_108:
        /* <DEDUP_REMOVED lines=15> */
.L_x_111:
[----:B------:R-:W-:Y:S05]  /*2750*/  BSYNC.RECONVERGENT B1 ;  /* 0x0000000000017941 */ /* 0x000fea0003800200 */
.L_x_110:
        /* <DEDUP_REMOVED lines=15> */
.L_x_113:
[----:B------:R-:W-:Y:S05]  /*2850*/  BSYNC.RECONVERGENT B1 ;  /* 0x0000000000017941 */ /* 0x000fea0003800200 */
.L_x_112:
        /* <DEDUP_REMOVED lines=15> */
.L_x_115:
[----:B------:R-:W-:Y:S05]  /*2950*/  BSYNC.RECONVERGENT B1 ;  /* 0x0000000000017941 */ /* 0x000fea0003800200 */
.L_x_114:
        /* <DEDUP_REMOVED lines=15> */
.L_x_117:
[----:B------:R-:W-:Y:S05]  /*2a50*/  BSYNC.RECONVERGENT B1 ;  /* 0x0000000000017941 */ /* 0x000fea0003800200 */
.L_x_116:
        /* <DEDUP_REMOVED lines=15> */
.L_x_119:
[----:B------:R-:W-:Y:S05]  /*2b50*/  BSYNC.RECONVERGENT B1 ;  /* 0x0000000000017941 */ /* 0x000fea0003800200 */
.L_x_118:
        /* <DEDUP_REMOVED lines=15> */
.L_x_121:
[----:B------:R-:W-:Y:S05]  /*2c50*/  BSYNC.RECONVERGENT B1 ;  /* 0x0000000000017941 */ /* 0x000fea0003800200 */
.L_x_120:
        /* <DEDUP_REMOVED lines=15> */
.L_x_123:
[----:B------:R-:W-:Y:S05]  /*2d50*/  BSYNC.RECONVERGENT B1 ;  /* 0x0000000000017941 */ /* 0x000fea0003800200 */
.L_x_122:
        /* <DEDUP_REMOVED lines=15> */
.L_x_125:
[----:B------:R-:W-:Y:S05]  /*2e50*/  BSYNC.RECONVERGENT B1 ;  /* 0x0000000000017941 */ /* 0x000fea0003800200 */
.L_x_124:
        /* <DEDUP_REMOVED lines=15> */
.L_x_127:
[----:B------:R-:W-:Y:S05]  /*2f50*/  BSYNC.RECONVERGENT B1 ;  /* 0x0000000000017941 */ /* 0x000fea0003800200 */
.L_x_126:
        /* <DEDUP_REMOVED lines=15> */
.L_x_129:
[----:B------:R-:W-:Y:S05]  /*3050*/  BSYNC.RECONVERGENT B1 ;  /* 0x0000000000017941 */ /* 0x000fea0003800200 */
.L_x_128:
        /* <DEDUP_REMOVED lines=15> */
.L_x_131:
[----:B------:R-:W-:Y:S05]  /*3150*/  BSYNC.RECONVERGENT B1 ;  /* 0x0000000000017941 */ /* 0x000fea0003800200 */
.L_x_130:
        /* <DEDUP_REMOVED lines=15> */
.L_x_133:
[----:B------:R-:W-:Y:S05]  /*3250*/  BSYNC.RECONVERGENT B1 ;  /* 0x0000000000017941 */ /* 0x000fea0003800200 */
.L_x_132:
        /* <DEDUP_REMOVED lines=15> */
.L_x_135:
[----:B------:R-:W-:Y:S05]  /*3350*/  BSYNC.RECONVERGENT B1 ;  /* 0x0000000000017941 */ /* 0x000fea0003800200 */
.L_x_134:
        /* <DEDUP_REMOVED lines=15> */
.L_x_137:
[----:B------:R-:W-:Y:S05]  /*3450*/  BSYNC.RECONVERGENT B1 ;  /* 0x0000000000017941 */ /* 0x000fea0003800200 */
.L_x_136:
        /* <DEDUP_REMOVED lines=15> */
.L_x_139:
[----:B------:R-:W-:Y:S05]  /*3550*/  BSYNC.RECONVERGENT B1 ;  /* 0x0000000000017941 */ /* 0x000fea0003800200 */
.L_x_138:
        /* <DEDUP_REMOVED lines=15> */
.L_x_141:
[----:B------:R-:W-:Y:S05]  /*3650*/  BSYNC.RECONVERGENT B1 ;  /* 0x0000000000017941 */ /* 0x000fea0003800200 */
.L_x_140:
        /* <DEDUP_REMOVED lines=15> */
.L_x_143:
[----:B------:R-:W-:Y:S05]  /*3750*/  BSYNC.RECONVERGENT B1 ;  /* 0x0000000000017941 */ /* 0x000fea0003800200 */
.L_x_142:
        /* <DEDUP_REMOVED lines=15> */
.L_x_145:
[----:B------:R-:W-:Y:S05]  /*3850*/  BSYNC.RECONVERGENT B1 ;  /* 0x0000000000017941 */ /* 0x000fea0003800200 */
.L_x_144:
        /* <DEDUP_REMOVED lines=15> */
.L_x_147:
[----:B------:R-:W-:Y:S05]  /*3950*/  BSYNC.RECONVERGENT B1 ;  /* 0x0000000000017941 */ /* 0x000fea0003800200 */
.L_x_146:
        /* <DEDUP_REMOVED lines=15> */
.L_x_149:
[----:B------:R-:W-:Y:S05]  /*3a50*/  BSYNC.RECONVERGENT B1 ;  /* 0x0000000000017941 */ /* 0x000fea0003800200 */
.L_x_148:
        /* <DEDUP_REMOVED lines=15> */
.L_x_151:
[----:B------:R-:W-:Y:S05]  /*3b50*/  BSYNC.RECONVERGENT B1 ;  /* 0x0000000000017941 */ /* 0x000fea0003800200 */
.L_x_150:
        /* <DEDUP_REMOVED lines=15> */
.L_x_153:
[----:B------:R-:W-:Y:S05]  /*3c50*/  BSYNC.RECONVERGENT B1 ;  /* 0x0000000000017941 */ /* 0x000fea0003800200 */
.L_x_152:
        /* <DEDUP_REMOVED lines=15> */
.L_x_155:
[----:B------:R-:W-:Y:S05]  /*3d50*/  BSYNC.RECONVERGENT B1 ;  /* 0x0000000000017941 */ /* 0x000fea0003800200 */
.L_x_154:
        /* <DEDUP_REMOVED lines=15> */
.L_x_157:
[----:B------:R-:W-:Y:S05]  /*3e50*/  BSYNC.RECONVERGENT B1 ;  /* 0x0000000000017941 */ /* 0x000fea0003800200 */
.L_x_156:
        /* <DEDUP_REMOVED lines=15> */
.L_x_159:
[----:B------:R-:W-:Y:S05]  /*3f50*/  BSYNC.RECONVERGENT B1 ;  /* 0x0000000000017941 */ /* 0x000fea0003800200 */
.L_x_158:
[----:B------:R-:W-:Y:S05]  /*3f60*/  @P2 BRA `(.L_x_99) ;  /* 0x00000000006c2947 */ /* 0x000fea0003800000 */
[----:B------:R-:W-:Y:S01]  /*3f70*/  VIADD R10, R10, UR4 ;  /* 0x000000040a0a7c36 */ /* 0x000fe20008000000 */
[----:B------:R-:W-:Y:S01]  /*3f80*/  IADD3 R12, PT, PT, R12, UR4, RZ ;  /* 0x000000040c0c7c10 */ /* 0x000fe2000fffe0ff */
[----:B------:R-:W-:Y:S03]  /*3f90*/  BSSY.RECONVERGENT B1, `(.L_x_160) ;  /* 0x000000c000017945 */ /* 0x000fe60003800200 */
        /* <DEDUP_REMOVED lines=11> */
.L_x_161:
[----:B------:R-:W-:Y:S05]  /*4050*/  BSYNC.RECONVERGENT B1 ;  /* 0x0000000000017941 */ /* 0x000fea0003800200 */
.L_x_160:
[----:B------:R-:W-:Y:S05]  /*4060*/  @P2 BRA `(.L_x_99) ;  /* 0x00000000002c2947 */ /* 0x000fea0003800000 */
[----:B------:R-:W-:-:S04]  /*4070*/  IADD3 R10, PT, PT, R10, UR4, RZ ;  /* 0x000000040a0a7c10 */ /* 0x000fc8000fffe0ff */
        /* <DEDUP_REMOVED lines=10> */
.L_x_99:
[----:B------:R-:W-:Y:S05]  /*4120*/  BSYNC.RECONVERGENT B0 ;  /* 0x0000000000007941 */ /* 0x000fea0003800200 */
.L_x_98:
        /* <DEDUP_REMOVED lines=23> */
.L_x_165:
[----:B------:R-:W-:Y:S05]  /*42a0*/  BSYNC.RECONVERGENT B1 ;  /* 0x0000000000017941 */ /* 0x000fea0003800200 */
.L_x_164:
        /* <DEDUP_REMOVED lines=15> */
.L_x_167:
[----:B------:R-:W-:Y:S05]  /*43a0*/  BSYNC.RECONVERGENT B1 ;  /* 0x0000000000017941 */ /* 0x000fea0003800200 */
.L_x_166:
        /* <DEDUP_REMOVED lines=15> */
.L_x_169:
[----:B------:R-:W-:Y:S05]  /*44a0*/  BSYNC.RECONVERGENT B1 ;  /* 0x0000000000017941 */ /* 0x000fea0003800200 */
.L_x_168:
        /* <DEDUP_REMOVED lines=15> */
.L_x_171:
[----:B------:R-:W-:Y:S05]  /*45a0*/  BSYNC.RECONVERGENT B1 ;  /* 0x0000000000017941 */ /* 0x000fea0003800200 */
.L_x_170:
        /* <DEDUP_REMOVED lines=15> */
.L_x_173:
[----:B------:R-:W-:Y:S05]  /*46a0*/  BSYNC.RECONVERGENT B1 ;  /* 0x0000000000017941 */ /* 0x000fea0003800200 */
.L_x_172:
        /* <DEDUP_REMOVED lines=15> */
.L_x_175:
[----:B------:R-:W-:Y:S05]  /*47a0*/  BSYNC.RECONVERGENT B1 ;  /* 0x0000000000017941 */ /* 0x000fea0003800200 */
.L_x_174:
        /* <DEDUP_REMOVED lines=15> */
.L_x_177:
[----:B------:R-:W-:Y:S05]  /*48a0*/  BSYNC.RECONVERGENT B1 ;  /* 0x0000000000017941 */ /* 0x000fea0003800200 */
.L_x_176:
        /* <DEDUP_REMOVED lines=15> */
.L_x_179:
[----:B------:R-:W-:Y:S05]  /*49a0*/  BSYNC.RECONVERGENT B1 ;  /* 0x0000000000017941 */ /* 0x000fea0003800200 */
.L_x_178:
        /* <DEDUP_REMOVED lines=15> */
.L_x_181:
[----:B------:R-:W-:Y:S05]  /*4aa0*/  BSYNC.RECONVERGENT B1 ;  /* 0x0000000000017941 */ /* 0x000fea0003800200 */
.L_x_180:
        /* <DEDUP_REMOVED lines=15> */
.L_x_183:
[----:B------:R-:W-:Y:S05]  /*4ba0*/  BSYNC.RECONVERGENT B1 ;  /* 0x0000000000017941 */ /* 0x000fea0003800200 */
.L_x_182:
        /* <DEDUP_REMOVED lines=15> */
.L_x_185:
[----:B------:R-:W-:Y:S05]  /*4ca0*/  BSYNC.RECONVERGENT B1 ;  /* 0x0000000000017941 */ /* 0x000fea0003800200 */
.L_x_184:
        /* <DEDUP_REMOVED lines=15> */
.L_x_187:
[----:B------:R-:W-:Y:S05]  /*4da0*/  BSYNC.RECONVERGENT B1 ;  /* 0x0000000000017941 */ /* 0x000fea0003800200 */
.L_x_186:
        /* <DEDUP_REMOVED lines=15> */
.L_x_189:
[----:B------:R-:W-:Y:S05]  /*4ea0*/  BSYNC.RECONVERGENT B1 ;  /* 0x0000000000017941 */ /* 0x000fea0003800200 */
.L_x_188:
        /* <DEDUP_REMOVED lines=15> */
.L_x_191:
[----:B------:R-:W-:Y:S05]  /*4fa0*/  BSYNC.RECONVERGENT B1 ;  /* 0x0000000000017941 */ /* 0x000fea0003800200 */
.L_x_190:
        /* <DEDUP_REMOVED lines=15> */
.L_x_193:
[----:B------:R-:W-:Y:S05]  /*50a0*/  BSYNC.RECONVERGENT B1 ;  /* 0x0000000000017941 */ /* 0x000fea0003800200 */
.L_x_192:
        /* <DEDUP_REMOVED lines=15> */
.L_x_195:
[----:B------:R-:W-:Y:S05]  /*51a0*/  BSYNC.RECONVERGENT B1 ;  /* 0x0000000000017941 */ /* 0x000fea0003800200 */
.L_x_194:
        /* <DEDUP_REMOVED lines=15> */
.L_x_197:
[----:B------:R-:W-:Y:S05]  /*52a0*/  BSYNC.RECONVERGENT B1 ;  /* 0x0000000000017941 */ /* 0x000fea0003800200 */
.L_x_196:
        /* <DEDUP_REMOVED lines=15> */
.L_x_199:
[----:B------:R-:W-:Y:S05]  /*53a0*/  BSYNC.RECONVERGENT B1 ;  /* 0x0000000000017941 */ /* 0x000fea0003800200 */
.L_x_198:
        /* <DEDUP_REMOVED lines=15> */
.L_x_201:
[----:B------:R-:W-:Y:S05]  /*54a0*/  BSYNC.RECONVERGENT B1 ;  /* 0x0000000000017941 */ /* 0x000fea0003800200 */
.L_x_200:
        /* <DEDUP_REMOVED lines=15> */
.L_x_203:
[----:B------:R-:W-:Y:S05]  /*55a0*/  BSYNC.RECONVERGENT B1 ;  /* 0x0000000000017941 */ /* 0x000fea0003800200 */
.L_x_202:
        /* <DEDUP_REMOVED lines=15> */
.L_x_205:
[----:B------:R-:W-:Y:S05]  /*56a0*/  BSYNC.RECONVERGENT B1 ;  /* 0x0000000000017941 */ /* 0x000fea0003800200 */
.L_x_204:
        /* <DEDUP_REMOVED lines=15> */
.L_x_207:
[----:B------:R-:W-:Y:S05]  /*57a0*/  BSYNC.RECONVERGENT B1 ;  /* 0x0000000000017941 */ /* 0x000fea0003800200 */
.L_x_206:
        /* <DEDUP_REMOVED lines=15> */
.L_x_209:
[----:B------:R-:W-:Y:S05]  /*58a0*/  BSYNC.RECONVERGENT B1 ;  /* 0x0000000000017941 */ /* 0x000fea0003800200 */
.L_x_208:
        /* <DEDUP_REMOVED lines=15> */
.L_x_211:
[----:B------:R-:W-:Y:S05]  /*59a0*/  BSYNC.RECONVERGENT B1 ;  /* 0x0000000000017941 */ /* 0x000fea0003800200 */
.L_x_210:
        /* <DEDUP_REMOVED lines=15> */
.L_x_213:
[----:B------:R-:W-:Y:S05]  /*5aa0*/  BSYNC.RECONVERGENT B1 ;  /* 0x0000000000017941 */ /* 0x000fea0003800200 */
.L_x_212:
        /* <DEDUP_REMOVED lines=15> */
.L_x_215:
[----:B------:R-:W-:Y:S05]  /*5ba0*/  BSYNC.RECONVERGENT B1 ;  /* 0x0000000000017941 */ /* 0x000fea0003800200 */
.L_x_214:
        /* <DEDUP_REMOVED lines=15> */
.L_x_217:
[----:B------:R-:W-:Y:S05]  /*5ca0*/  BSYNC.RECONVERGENT B1 ;  /* 0x0000000000017941 */ /* 0x000fea0003800200 */
.L_x_216:
        /* <DEDUP_REMOVED lines=15> */
.L_x_219:
[----:B------:R-:W-:Y:S05]  /*5da0*/  BSYNC.RECONVERGENT B1 ;  /* 0x0000000000017941 */ /* 0x000fea0003800200 */
.L_x_218:
        /* <DEDUP_REMOVED lines=15> */
.L_x_221:
[----:B------:R-:W-:Y:S05]  /*5ea0*/  BSYNC.RECONVERGENT B1 ;  /* 0x0000000000017941 */ /* 0x000fea0003800200 */
.L_x_220:
        /* <DEDUP_REMOVED lines=15> */
.L_x_223:
[----:B------:R-:W-:Y:S05]  /*5fa0*/  BSYNC.RECONVERGENT B1 ;  /* 0x0000000000017941 */ /* 0x000fea0003800200 */
.L_x_222:
        /* <DEDUP_REMOVED lines=15> */
.L_x_225:
[----:B------:R-:W-:Y:S05]  /*60a0*/  BSYNC.RECONVERGENT B1 ;  /* 0x0000000000017941 */ /* 0x000fea0003800200 */
.L_x_224:
        /* <DEDUP_REMOVED lines=12> */
.L_x_163:
[----:B------:R-:W-:Y:S05]  /*6170*/  BSYNC.RECONVERGENT B0 ;  /* 0x0000000000007941 */ /* 0x000fea0003800200 */
.L_x_162:
        /* <DEDUP_REMOVED lines=23> */
.L_x_229:
[----:B------:R-:W-:Y:S05]  /*62f0*/  BSYNC.RECONVERGENT B1 ;  /* 0x0000000000017941 */ /* 0x000fea0003800200 */
.L_x_228:
        /* <DEDUP_REMOVED lines=15> */
.L_x_231:
[----:B------:R-:W-:Y:S05]  /*63f0*/  BSYNC.RECONVERGENT B1 ;  /* 0x0000000000017941 */ /* 0x000fea0003800200 */
.L_x_230:
        /* <DEDUP_REMOVED lines=15> */
.L_x_233:
[----:B------:R-:W-:Y:S05]  /*64f0*/  BSYNC.RECONVERGENT B1 ;  /* 0x0000000000017941 */ /* 0x000fea0003800200 */
.L_x_232:
        /* <DEDUP_REMOVED lines=15> */
.L_x_235:
[----:B------:R-:W-:Y:S05]  /*65f0*/  BSYNC.RECONVERGENT B1 ;  /* 0x0000000000017941 */ /* 0x000fea0003800200 */
.L_x_234:
        /* <DEDUP_REMOVED lines=15> */
.L_x_237:
[----:B------:R-:W-:Y:S05]  /*66f0*/  BSYNC.RECONVERGENT B1 ;  /* 0x0000000000017941 */ /* 0x000fea0003800200 */
.L_x_236:
        /* <DEDUP_REMOVED lines=15> */
.L_x_239:
[----:B------:R-:W-:Y:S05]  /*67f0*/  BSYNC.RECONVERGENT B1 ;  /* 0x0000000000017941 */ /* 0x000fea0003800200 */
.L_x_238:
        /* <DEDUP_REMOVED lines=15> */
.L_x_241:
[----:B------:R-:W-:Y:S05]  /*68f0*/  BSYNC.RECONVERGENT B1 ;  /* 0x0000000000017941 */ /* 0x000fea0003800200 */
.L_x_240:
        /* <DEDUP_REMOVED lines=15> */
.L_x_243:
[----:B------:R-:W-:Y:S05]  /*69f0*/  BSYNC.RECONVERGENT B1 ;  /* 0x0000000000017941 */ /* 0x000fea0003800200 */
.L_x_242:
        /* <DEDUP_REMOVED lines=15> */
.L_x_245:
[----:B------:R-:W-:Y:S05]  /*6af0*/  BSYNC.RECONVERGENT B1 ;  /* 0x0000000000017941 */ /* 0x000fea0003800200 */
.L_x_244:
        /* <DEDUP_REMOVED lines=15> */
.L_x_247:
[----:B------:R-:W-:Y:S05]  /*6bf0*/  BSYNC.RECONVERGENT B1 ;  /* 0x0000000000017941 */ /* 0x000fea0003800200 */
.L_x_246:
        /* <DEDUP_REMOVED lines=15> */
.L_x_249:
[----:B------:R-:W-:Y:S05]  /*6cf0*/  BSYNC.RECONVERGENT B1 ;  /* 0x0000000000017941 */ /* 0x000fea0003800200 */
.L_x_248:
        /* <DEDUP_REMOVED lines=15> */
.L_x_251:
[----:B------:R-:W-:Y:S05]  /*6df0*/  BSYNC.RECONVERGENT B1 ;  /* 0x0000000000017941 */ /* 0x000fea0003800200 */
.L_x_250:
        /* <DEDUP_REMOVED lines=15> */
.L_x_253:
[----:B------:R-:W-:Y:S05]  /*6ef0*/  BSYNC.RECONVERGENT B1 ;  /* 0x0000000000017941 */ /* 0x000fea0003800200 */
.L_x_252:
        /* <DEDUP_REMOVED lines=15> */
.L_x_255:
[----:B------:R-:W-:Y:S05]  /*6ff0*/  BSYNC.RECONVERGENT B1 ;  /* 0x0000000000017941 */ /* 0x000fea0003800200 */
.L_x_254:
        /* <DEDUP_REMOVED lines=15> */
.L_x_257:
[----:B------:R-:W-:Y:S05]  /*70f0*/  BSYNC.RECONVERGENT B1 ;  /* 0x0000000000017941 */ /* 0x000fea0003800200 */
.L_x_256:
        /* <DEDUP_REMOVED lines=15> */
.L_x_259:
[----:B------:R-:W-:Y:S05]  /*71f0*/  BSYNC.RECONVERGENT B1 ;  /* 0x0000000000017941 */ /* 0x000fea0003800200 */
.L_x_258:
        /* <DEDUP_REMOVED lines=15> */
.L_x_261:
[----:B------:R-:W-:Y:S05]  /*72f0*/  BSYNC.RECONVERGENT B1 ;  /* 0x0000000000017941 */ /* 0x000fea0003800200 */
.L_x_260:
        /* <DEDUP_REMOVED lines=15> */
.L_x_263:
[----:B------:R-:W-:Y:S05]  /*73f0*/  BSYNC.RECONVERGENT B1 ;  /* 0x0000000000017941 */ /* 0x000fea0003800200 */
.L_x_262:
        /* <DEDUP_REMOVED lines=15> */
.L_x_265:
[----:B------:R-:W-:Y:S05]  /*74f0*/  BSYNC.RECONVERGENT B1 ;  /* 0x0000000000017941 */ /* 0x000fea0003800200 */
.L_x_264:
        /* <DEDUP_REMOVED lines=15> */
.L_x_267:
[----:B------:R-:W-:Y:S05]  /*75f0*/  BSYNC.RECONVERGENT B1 ;  /* 0x0000000000017941 */ /* 0x000fea0003800200 */
.L_x_266:
        /* <DEDUP_REMOVED lines=15> */
.L_x_269:
[----:B------:R-:W-:Y:S05]  /*76f0*/  BSYNC.RECONVERGENT B1 ;  /* 0x0000000000017941 */ /* 0x000fea0003800200 */
.L_x_268:
        /* <DEDUP_REMOVED lines=15> */
.L_x_271:
[----:B------:R-:W-:Y:S05]  /*77f0*/  BSYNC.RECONVERGENT B1 ;  /* 0x0000000000017941 */ /* 0x000fea0003800200 */
.L_x_270:
        /* <DEDUP_REMOVED lines=15> */
.L_x_273:
[----:B------:R-:W-:Y:S05]  /*78f0*/  BSYNC.RECONVERGENT B1 ;  /* 0x0000000000017941 */ /* 0x000fea0003800200 */
.L_x_272:
        /* <DEDUP_REMOVED lines=15> */
.L_x_275:
[----:B------:R-:W-:Y:S05]  /*79f0*/  BSYNC.RECONVERGENT B1 ;  /* 0x0000000000017941 */ /* 0x000fea0003800200 */
.L_x_274:
        /* <DEDUP_REMOVED lines=15> */
.L_x_277:
[----:B------:R-:W-:Y:S05]  /*7af0*/  BSYNC.RECONVERGENT B1 ;  /* 0x0000000000017941 */ /* 0x000fea0003800200 */
.L_x_276:
        /* <DEDUP_REMOVED lines=15> */
.L_x_279:
[----:B------:R-:W-:Y:S05]  /*7bf0*/  BSYNC.RECONVERGENT B1 ;  /* 0x0000000000017941 */ /* 0x000fea0003800200 */
.L_x_278:
        /* <DEDUP_REMOVED lines=15> */
.L_x_281:
[----:B------:R-:W-:Y:S05]  /*7cf0*/  BSYNC.RECONVERGENT B1 ;  /* 0x0000000000017941 */ /* 0x000fea0003800200 */
.L_x_280:
        /* <DEDUP_REMOVED lines=15> */
.L_x_283:
[----:B------:R-:W-:Y:S05]  /*7df0*/  BSYNC.RECONVERGENT B1 ;  /* 0x0000000000017941 */ /* 0x000fea0003800200 */
.L_x_282:
        /* <DEDUP_REMOVED lines=15> */
.L_x_285:
[----:B------:R-:W-:Y:S05]  /*7ef0*/  BSYNC.RECONVERGENT B1 ;  /* 0x0000000000017941 */ /* 0x000fea0003800200 */
.L_x_284:
        /* <DEDUP_REMOVED lines=15> */
.L_x_287:
[----:B------:R-:W-:Y:S05]  /*7ff0*/  BSYNC.RECONVERGENT B1 ;  /* 0x0000000000017941 */ /* 0x000fea0003800200 */
.L_x_286:
        /* <DEDUP_REMOVED lines=15> */
.L_x_289:
[----:B------:R-:W-:Y:S05]  /*80f0*/  BSYNC.RECONVERGENT B1 ;  /* 0x0000000000017941 */ /* 0x000fea0003800200 */
.L_x_288:
        /* <DEDUP_REMOVED lines=12> */
.L_x_227:
[----:B------:R-:W-:Y:S05]  /*81c0*/  BSYNC.RECONVERGENT B0 ;  /* 0x0000000000007941 */ /* 0x000fea0003800200 */
.L_x_226:
        /* <DEDUP_REMOVED lines=23> */
.L_x_293:
[----:B------:R-:W-:Y:S05]  /*8340*/  BSYNC.RECONVERGENT B1 ;  /* 0x0000000000017941 */ /* 0x000fea0003800200 */
.L_x_292:
        /* <DEDUP_REMOVED lines=15> */
.L_x_295:
[----:B------:R-:W-:Y:S05]  /*8440*/  BSYNC.RECONVERGENT B1 ;  /* 0x0000000000017941 */ /* 0x000fea0003800200 */
.L_x_294:
        /* <DEDUP_REMOVED lines=15> */
.L_x_297:
[----:B------:R-:W-:Y:S05]  /*8540*/  BSYNC.RECONVERGENT B1 ;  /* 0x0000000000017941 */ /* 0x000fea0003800200 */
.L_x_296:
        /* <DEDUP_REMOVED lines=15> */
.L_x_299:
[----:B------:R-:W-:Y:S05]  /*8640*/  BSYNC.RECONVERGENT B1 ;  /* 0x0000000000017941 */ /* 0x000fea0003800200 */
.L_x_298:
        /* <DEDUP_REMOVED lines=15> */
.L_x_301:
[----:B------:R-:W-:Y:S05]  /*8740*/  BSYNC.RECONVERGENT B1 ;  /* 0x0000000000017941 */ /* 0x000fea0003800200 */
.L_x_300:
        /* <DEDUP_REMOVED lines=15> */
.L_x_303:
[----:B------:R-:W-:Y:S05]  /*8840*/  BSYNC.RECONVERGENT B1 ;  /* 0x0000000000017941 */ /* 0x000fea0003800200 */
.L_x_302:
        /* <DEDUP_REMOVED lines=15> */
.L_x_305:
[----:B------:R-:W-:Y:S05]  /*8940*/  BSYNC.RECONVERGENT B1 ;  /* 0x0000000000017941 */ /* 0x000fea0003800200 */
.L_x_304:
        /* <DEDUP_REMOVED lines=15> */
.L_x_307:
[----:B------:R-:W-:Y:S05]  /*8a40*/  BSYNC.RECONVERGENT B1 ;  /* 0x0000000000017941 */ /* 0x000fea0003800200 */
.L_x_306:
        /* <DEDUP_REMOVED lines=15> */
.L_x_309:
[----:B------:R-:W-:Y:S05]  /*8b40*/  BSYNC.RECONVERGENT B1 ;  /* 0x0000000000017941 */ /* 0x000fea0003800200 */
.L_x_308:
        /* <DEDUP_REMOVED lines=15> */
.L_x_311:
[----:B------:R-:W-:Y:S05]  /*8c40*/  BSYNC.RECONVERGENT B1 ;  /* 0x0000000000017941 */ /* 0x000fea0003800200 */
.L_x_310:
        /* <DEDUP_REMOVED lines=15> */
.L_x_313:
[----:B------:R-:W-:Y:S05]  /*8d40*/  BSYNC.RECONVERGENT B1 ;  /* 0x0000000000017941 */ /* 0x000fea0003800200 */
.L_x_312:
        /* <DEDUP_REMOVED lines=15> */
.L_x_315:
[----:B------:R-:W-:Y:S05]  /*8e40*/  BSYNC.RECONVERGENT B1 ;  /* 0x0000000000017941 */ /* 0x000fea0003800200 */
.L_x_314:
        /* <DEDUP_REMOVED lines=15> */
.L_x_317:
[----:B------:R-:W-:Y:S05]  /*8f40*/  BSYNC.RECONVERGENT B1 ;  /* 0x0000000000017941 */ /* 0x000fea0003800200 */
.L_x_316:
        /* <DEDUP_REMOVED lines=15> */
.L_x_319:
[----:B------:R-:W-:Y:S05]  /*9040*/  BSYNC.RECONVERGENT B1 ;  /* 0x0000000000017941 */ /* 0x000fea0003800200 */
.L_x_318:
        /* <DEDUP_REMOVED lines=15> */
.L_x_321:
[----:B------:R-:W-:Y:S05]  /*9140*/  BSYNC.RECONVERGENT B1 ;  /* 0x0000000000017941 */ /* 0x000fea0003800200 */
.L_x_320:
        /* <DEDUP_REMOVED lines=15> */
.L_x_323:
[----:B------:R-:W-:Y:S05]  /*9240*/  BSYNC.RECONVERGENT B1 ;  /* 0x0000000000017941 */ /* 0x000fea0003800200 */
.L_x_322:
        /* <DEDUP_REMOVED lines=15> */
.L_x_325:
[----:B------:R-:W-:Y:S05]  /*9340*/  BSYNC.RECONVERGENT B1 ;  /* 0x0000000000017941 */ /* 0x000fea0003800200 */
.L_x_324:
        /* <DEDUP_REMOVED lines=15> */
.L_x_327:
[----:B------:R-:W-:Y:S05]  /*9440*/  BSYNC.RECONVERGENT B1 ;  /* 0x0000000000017941 */ /* 0x000fea0003800200 */
.L_x_326:
        /* <DEDUP_REMOVED lines=15> */
.L_x_329:
[----:B------:R-:W-:Y:S05]  /*9540*/  BSYNC.RECONVERGENT B1 ;  /* 0x0000000000017941 */ /* 0x000fea0003800200 */
.L_x_328:
        /* <DEDUP_REMOVED lines=15> */
.L_x_331:
[----:B------:R-:W-:Y:S05]  /*9640*/  BSYNC.RECONVERGENT B1 ;  /* 0x0000000000017941 */ /* 0x000fea0003800200 */
.L_x_330:
        /* <DEDUP_REMOVED lines=15> */
.L_x_333:
[----:B------:R-:W-:Y:S05]  /*9740*/  BSYNC.RECONVERGENT B1 ;  /* 0x0000000000017941 */ /* 0x000fea0003800200 */
.L_x_332:
        /* <DEDUP_REMOVED lines=15> */
.L_x_335:
[----:B------:R-:W-:Y:S05]  /*9840*/  BSYNC.RECONVERGENT B1 ;  /* 0x0000000000017941 */ /* 0x000fea0003800200 */
.L_x_334:
        /* <DEDUP_REMOVED lines=15> */
.L_x_337:
[----:B------:R-:W-:Y:S05]  /*9940*/  BSYNC.RECONVERGENT B1 ;  /* 0x0000000000017941 */ /* 0x000fea0003800200 */
.L_x_336:
        /* <DEDUP_REMOVED lines=15> */
.L_x_339:
[----:B------:R-:W-:Y:S05]  /*9a40*/  BSYNC.RECONVERGENT B1 ;  /* 0x0000000000017941 */ /* 0x000fea0003800200 */
.L_x_338:
        /* <DEDUP_REMOVED lines=15> */
.L_x_341:
[----:B------:R-:W-:Y:S05]  /*9b40*/  BSYNC.RECONVERGENT B1 ;  /* 0x0000000000017941 */ /* 0x000fea0003800200 */
.L_x_340:
        /* <DEDUP_REMOVED lines=15> */
.L_x_343:
[----:B------:R-:W-:Y:S05]  /*9c40*/  BSYNC.RECONVERGENT B1 ;  /* 0x0000000000017941 */ /* 0x000fea0003800200 */
.L_x_342:
        /* <DEDUP_REMOVED lines=15> */
.L_x_345:
[----:B------:R-:W-:Y:S05]  /*9d40*/  BSYNC.RECONVERGENT B1 ;  /* 0x0000000000017941 */ /* 0x000fea0003800200 */
.L_x_344:
        /* <DEDUP_REMOVED lines=15> */
.L_x_347:
[----:B------:R-:W-:Y:S05]  /*9e40*/  BSYNC.RECONVERGENT B1 ;  /* 0x0000000000017941 */ /* 0x000fea0003800200 */
.L_x_346:
        /* <DEDUP_REMOVED lines=15> */
.L_x_349:
[----:B------:R-:W-:Y:S05]  /*9f40*/  BSYNC.RECONVERGENT B1 ;  /* 0x0000000000017941 */ /* 0x000fea0003800200 */
.L_x_348:
        /* <DEDUP_REMOVED lines=15> */
.L_x_351:
[----:B------:R-:W-:Y:S05]  /*a040*/  BSYNC.RECONVERGENT B1 ;  /* 0x0000000000017941 */ /* 0x000fea0003800200 */
.L_x_350:
        /* <DEDUP_REMOVED lines=15> */
.L_x_353:
[----:B------:R-:W-:Y:S05]  /*a140*/  BSYNC.RECONVERGENT B1 ;  /* 0x0000000000017941 */ /* 0x000fea0003800200 */
.L_x_352:
        /* <DEDUP_REMOVED lines=12> */
.L_x_291:
[----:B------:R-:W-:Y:S05]  /*a210*/  BSYNC.RECONVERGENT B0 ;  /* 0x0000000000007941 */ /* 0x000fea0003800200 */
.L_x_290:
        /* <DEDUP_REMOVED lines=23> */
.L_x_357:
[----:B------:R-:W-:Y:S05]  /*a390*/  BSYNC.RECONVERGENT B1 ;  /* 0x0000000000017941 */ /* 0x000fea0003800200 */
.L_x_356:
        /* <DEDUP_REMOVED lines=15> */
.L_x_359:
[----:B------:R-:W-:Y:S05]  /*a490*/  BSYNC.RECONVERGENT B1 ;  /* 0x0000000000017941 */ /* 0x000fea0003800200 */
.L_x_358:
        /* <DEDUP_REMOVED lines=15> */
.L_x_361:
[----:B------:R-:W-:Y:S05]  /*a590*/  BSYNC.RECONVERGENT B1 ;  /* 0x0000000000017941 */ /* 0x000fea0003800200 */
.L_x_360:
        /* <DEDUP_REMOVED lines=15> */
.L_x_363:
[----:B------:R-:W-:Y:S05]  /*a690*/  BSYNC.RECONVERGENT B1 ;  /* 0x0000000000017941 */ /* 0x000fea0003800200 */
.L_x_362:
        /* <DEDUP_REMOVED lines=15> */
.L_x_365:
[----:B------:R-:W-:Y:S05]  /*a790*/  BSYNC.RECONVERGENT B1 ;  /* 0x0000000000017941 */ /* 0x000fea0003800200 */
.L_x_364:
        /* <DEDUP_REMOVED lines=15> */
.L_x_367:
[----:B------:R-:W-:Y:S05]  /*a890*/  BSYNC.RECONVERGENT B1 ;  /* 0x0000000000017941 */ /* 0x000fea0003800200 */
.L_x_366:
        /* <DEDUP_REMOVED lines=15> */
.L_x_369:
[----:B------:R-:W-:Y:S05]  /*a990*/  BSYNC.RECONVERGENT B1 ;  /* 0x0000000000017941 */ /* 0x000fea0003800200 */
.L_x_368:
        /* <DEDUP_REMOVED lines=15> */
.L_x_371:
[----:B------:R-:W-:Y:S05]  /*aa90*/  BSYNC.RECONVERGENT B1 ;  /* 0x0000000000017941 */ /* 0x000fea0003800200 */
.L_x_370:
        /* <DEDUP_REMOVED lines=15> */
.L_x_373:
[----:B------:R-:W-:Y:S05]  /*ab90*/  BSYNC.RECONVERGENT B1 ;  /* 0x0000000000017941 */ /* 0x000fea0003800200 */
.L_x_372:
        /* <DEDUP_REMOVED lines=15> */
.L_x_375:
[----:B------:R-:W-:Y:S05]  /*ac90*/  BSYNC.RECONVERGENT B1 ;  /* 0x0000000000017941 */ /* 0x000fea0003800200 */
.L_x_374:
        /* <DEDUP_REMOVED lines=15> */
.L_x_377:
[----:B------:R-:W-:Y:S05]  /*ad90*/  BSYNC.RECONVERGENT B1 ;  /* 0x0000000000017941 */ /* 0x000fea0003800200 */
.L_x_376:
        /* <DEDUP_REMOVED lines=15> */
.L_x_379:
[----:B------:R-:W-:Y:S05]  /*ae90*/  BSYNC.RECONVERGENT B1 ;  /* 0x0000000000017941 */ /* 0x000fea0003800200 */
.L_x_378:
        /* <DEDUP_REMOVED lines=15> */
.L_x_381:
[----:B------:R-:W-:Y:S05]  /*af90*/  BSYNC.RECONVERGENT B1 ;  /* 0x0000000000017941 */ /* 0x000fea0003800200 */
.L_x_380:
        /* <DEDUP_REMOVED lines=15> */
.L_x_383:
[----:B------:R-:W-:Y:S05]  /*b090*/  BSYNC.RECONVERGENT B1 ;  /* 0x0000000000017941 */ /* 0x000fea0003800200 */
.L_x_382:
        /* <DEDUP_REMOVED lines=15> */
.L_x_385:
[----:B------:R-:W-:Y:S05]  /*b190*/  BSYNC.RECONVERGENT B1 ;  /* 0x0000000000017941 */ /* 0x000fea0003800200 */
.L_x_384:
        /* <DEDUP_REMOVED lines=15> */
.L_x_387:
[----:B------:R-:W-:Y:S05]  /*b290*/  BSYNC.RECONVERGENT B1 ;  /* 0x0000000000017941 */ /* 0x000fea0003800200 */
.L_x_386:
        /* <DEDUP_REMOVED lines=15> */
.L_x_389:
[----:B------:R-:W-:Y:S05]  /*b390*/  BSYNC.RECONVERGENT B1 ;  /* 0x0000000000017941 */ /* 0x000fea0003800200 */
.L_x_388:
        /* <DEDUP_REMOVED lines=15> */
.L_x_391:
[----:B------:R-:W-:Y:S05]  /*b490*/  BSYNC.RECONVERGENT B1 ;  /* 0x0000000000017941 */ /* 0x000fea0003800200 */
.L_x_390:
        /* <DEDUP_REMOVED lines=15> */
.L_x_393:
[----:B------:R-:W-:Y:S05]  /*b590*/  BSYNC.RECONVERGENT B1 ;  /* 0x0000000000017941 */ /* 0x000fea0003800200 */
.L_x_392:
        /* <DEDUP_REMOVED lines=15> */
.L_x_395:
[----:B------:R-:W-:Y:S05]  /*b690*/  BSYNC.RECONVERGENT B1 ;  /* 0x0000000000017941 */ /* 0x000fea0003800200 */
.L_x_394:
        /* <DEDUP_REMOVED lines=15> */
.L_x_397:
[----:B------:R-:W-:Y:S05]  /*b790*/  BSYNC.RECONVERGENT B1 ;  /* 0x0000000000017941 */ /* 0x000fea0003800200 */
.L_x_396:
        /* <DEDUP_REMOVED lines=15> */
.L_x_399:
[----:B------:R-:W-:Y:S05]  /*b890*/  BSYNC.RECONVERGENT B1 ;  /* 0x0000000000017941 */ /* 0x000fea0003800200 */
.L_x_398:
        /* <DEDUP_REMOVED lines=15> */
.L_x_401:
[----:B------:R-:W-:Y:S05]  /*b990*/  BSYNC.RECONVERGENT B1 ;  /* 0x0000000000017941 */ /* 0x000fea0003800200 */
.L_x_400:
        /* <DEDUP_REMOVED lines=15> */
.L_x_403:
[----:B------:R-:W-:Y:S05]  /*ba90*/  BSYNC.RECONVERGENT B1 ;  /* 0x0000000000017941 */ /* 0x000fea0003800200 */
.L_x_402:
        /* <DEDUP_REMOVED lines=15> */
.L_x_405:
[----:B------:R-:W-:Y:S05]  /*bb90*/  BSYNC.RECONVERGENT B1 ;  /* 0x0000000000017941 */ /* 0x000fea0003800200 */
.L_x_404:
        /* <DEDUP_REMOVED lines=15> */
.L_x_407:
[----:B------:R-:W-:Y:S05]  /*bc90*/  BSYNC.RECONVERGENT B1 ;  /* 0x0000000000017941 */ /* 0x000fea0003800200 */
.L_x_406:
        /* <DEDUP_REMOVED lines=15> */
.L_x_409:
[----:B------:R-:W-:Y:S05]  /*bd90*/  BSYNC.RECONVERGENT B1 ;  /* 0x0000000000017941 */ /* 0x000fea0003800200 */
.L_x_408:
        /* <DEDUP_REMOVED lines=15> */
.L_x_411:
[----:B------:R-:W-:Y:S05]  /*be90*/  BSYNC.RECONVERGENT B1 ;  /* 0x0000000000017941 */ /* 0x000fea0003800200 */
.L_x_410:
        /* <DEDUP_REMOVED lines=15> */
.L_x_413:
[----:B------:R-:W-:Y:S05]  /*bf90*/  BSYNC.RECONVERGENT B1 ;  /* 0x0000000000017941 */ /* 0x000fea0003800200 */
.L_x_412:
        /* <DEDUP_REMOVED lines=15> */
.L_x_415:
[----:B------:R-:W-:Y:S05]  /*c090*/  BSYNC.RECONVERGENT B1 ;  /* 0x0000000000017941 */ /* 0x000fea0003800200 */
.L_x_414:
        /* <DEDUP_REMOVED lines=15> */
.L_x_417:
[----:B------:R-:W-:Y:S05]  /*c190*/  BSYNC.RECONVERGENT B1 ;  /* 0x0000000000017941 */ /* 0x000fea0003800200 */
.L_x_416:
        /* <DEDUP_REMOVED lines=12> */
.L_x_355:
[----:B------:R-:W-:Y:S05]  /*c260*/  BSYNC.RECONVERGENT B0 ;  /* 0x0000000000007941 */ /* 0x000fea0003800200 */
.L_x_354:
        /* <DEDUP_REMOVED lines=23> */
.L_x_421:
[----:B------:R-:W-:Y:S05]  /*c3e0*/  BSYNC.RECONVERGENT B1 ;  /* 0x0000000000017941 */ /* 0x000fea0003800200 */
.L_x_420:
        /* <DEDUP_REMOVED lines=15> */
.L_x_423:
[----:B------:R-:W-:Y:S05]  /*c4e0*/  BSYNC.RECONVERGENT B1 ;  /* 0x0000000000017941 */ /* 0x000fea0003800200 */
.L_x_422:
        /* <DEDUP_REMOVED lines=15> */
.L_x_425:
[----:B------:R-:W-:Y:S05]  /*c5e0*/  BSYNC.RECONVERGENT B1 ;  /* 0x0000000000017941 */ /* 0x000fea0003800200 */
.L_x_424:
        /* <DEDUP_REMOVED lines=15> */
.L_x_427:
[----:B------:R-:W-:Y:S05]  /*c6e0*/  BSYNC.RECONVERGENT B1 ;  /* 0x0000000000017941 */ /* 0x000fea0003800200 */
.L_x_426:
        /* <DEDUP_REMOVED lines=15> */
.L_x_429:
[----:B------:R-:W-:Y:S05]  /*c7e0*/  BSYNC.RECONVERGENT B1 ;  /* 0x0000000000017941 */ /* 0x000fea0003800200 */
.L_x_428:
        /* <DEDUP_REMOVED lines=15> */
.L_x_431:
[----:B------:R-:W-:Y:S05]  /*c8e0*/  BSYNC.RECONVERGENT B1 ;  /* 0x0000000000017941 */ /* 0x000fea0003800200 */
.L_x_430:
        /* <DEDUP_REMOVED lines=15> */
.L_x_433:
[----:B------:R-:W-:Y:S05]  /*c9e0*/  BSYNC.RECONVERGENT B1 ;  /* 0x0000000000017941 */ /* 0x000fea0003800200 */
.L_x_432:
        /* <DEDUP_REMOVED lines=15> */
.L_x_435:
[----:B------:R-:W-:Y:S05]  /*cae0*/  BSYNC.RECONVERGENT B1 ;  /* 0x0000000000017941 */ /* 0x000fea0003800200 */
.L_x_434:
        /* <DEDUP_REMOVED lines=15> */
.L_x_437:
[----:B------:R-:W-:Y:S05]  /*cbe0*/  BSYNC.RECONVERGENT B1 ;  /* 0x0000000000017941 */ /* 0x000fea0003800200 */
.L_x_436:
        /* <DEDUP_REMOVED lines=15> */
.L_x_439:
[----:B------:R-:W-:Y:S05]  /*cce0*/  BSYNC.RECONVERGENT B1 ;  /* 0x0000000000017941 */ /* 0x000fea0003800200 */
.L_x_438:
        /* <DEDUP_REMOVED lines=15> */
.L_x_441:
[----:B------:R-:W-:Y:S05]  /*cde0*/  BSYNC.RECONVERGENT B1 ;  /* 0x0000000000017941 */ /* 0x000fea0003800200 */
.L_x_440:
        /* <DEDUP_REMOVED lines=15> */
.L_x_443:
[----:B------:R-:W-:Y:S05]  /*cee0*/  BSYNC.RECONVERGENT B1 ;  /* 0x0000000000017941 */ /* 0x000fea0003800200 */
.L_x_442:
        /* <DEDUP_REMOVED lines=15> */
.L_x_445:
[----:B------:R-:W-:Y:S05]  /*cfe0*/  BSYNC.RECONVERGENT B1 ;  /* 0x0000000000017941 */ /* 0x000fea0003800200 */
.L_x_444:
        /* <DEDUP_REMOVED lines=15> */
.L_x_447:
[----:B------:R-:W-:Y:S05]  /*d0e0*/  BSYNC.RECONVERGENT B1 ;  /* 0x0000000000017941 */ /* 0x000fea0003800200 */
.L_x_446:
        /* <DEDUP_REMOVED lines=15> */
.L_x_449:
[----:B------:R-:W-:Y:S05]  /*d1e0*/  BSYNC.RECONVERGENT B1 ;  /* 0x0000000000017941 */ /* 0x000fea0003800200 */
.L_x_448:
        /* <DEDUP_REMOVED lines=15> */
.L_x_451:
[----:B------:R-:W-:Y:S05]  /*d2e0*/  BSYNC.RECONVERGENT B1 ;  /* 0x0000000000017941 */ /* 0x000fea0003800200 */
.L_x_450:
        /* <DEDUP_REMOVED lines=15> */
.L_x_453:
[----:B------:R-:W-:Y:S05]  /*d3e0*/  BSYNC.RECONVERGENT B1 ;  /* 0x0000000000017941 */ /* 0x000fea0003800200 */
.L_x_452:
        /* <DEDUP_REMOVED lines=15> */
.L_x_455:
[----:B------:R-:W-:Y:S05]  /*d4e0*/  BSYNC.RECONVERGENT B1 ;  /* 0x0000000000017941 */ /* 0x000fea0003800200 */
.L_x_454:
        /* <DEDUP_REMOVED lines=15> */
.L_x_457:
[----:B------:R-:W-:Y:S05]  /*d5e0*/  BSYNC.RECONVERGENT B1 ;  /* 0x0000000000017941 */ /* 0x000fea0003800200 */
.L_x_456:
        /* <DEDUP_REMOVED lines=15> */
.L_x_459:
[----:B------:R-:W-:Y:S05]  /*d6e0*/  BSYNC.RECONVERGENT B1 ;  /* 0x0000000000017941 */ /* 0x000fea0003800200 */
.L_x_458:
        /* <DEDUP_REMOVED lines=15> */
.L_x_461:
[----:B------:R-:W-:Y:S05]  /*d7e0*/  BSYNC.RECONVERGENT B1 ;  /* 0x0000000000017941 */ /* 0x000fea0003800200 */
.L_x_460:
        /* <DEDUP_REMOVED lines=15> */
.L_x_463:
[----:B------:R-:W-:Y:S05]  /*d8e0*/  BSYNC.RECONVERGENT B1 ;  /* 0x0000000000017941 */ /* 0x000fea0003800200 */
.L_x_462:
        /* <DEDUP_REMOVED lines=15> */
.L_x_465:
[----:B------:R-:W-:Y:S05]  /*d9e0*/  BSYNC.RECONVERGENT B1 ;  /* 0x0000000000017941 */ /* 0x000fea0003800200 */
.L_x_464:
        /* <DEDUP_REMOVED lines=15> */
.L_x_467:
[----:B------:R-:W-:Y:S05]  /*dae0*/  BSYNC.RECONVERGENT B1 ;  /* 0x0000000000017941 */ /* 0x000fea0003800200 */
.L_x_466:
        /* <DEDUP_REMOVED lines=15> */
.L_x_469:
[----:B------:R-:W-:Y:S05]  /*dbe0*/  BSYNC.RECONVERGENT B1 ;  /* 0x0000000000017941 */ /* 0x000fea0003800200 */
.L_x_468:
        /* <DEDUP_REMOVED lines=15> */
.L_x_471:
[----:B------:R-:W-:Y:S05]  /*dce0*/  BSYNC.RECONVERGENT B1 ;  /* 0x0000000000017941 */ /* 0x000fea0003800200 */
.L_x_470:
        /* <DEDUP_REMOVED lines=15> */
.L_x_473:
[----:B------:R-:W-:Y:S05]  /*dde0*/  BSYNC.RECONVERGENT B1 ;  /* 0x0000000000017941 */ /* 0x000fea0003800200 */
.L_x_472:
        /* <DEDUP_REMOVED lines=15> */
.L_x_475:
[----:B------:R-:W-:Y:S05]  /*dee0*/  BSYNC.RECONVERGENT B1 ;  /* 0x0000000000017941 */ /* 0x000fea0003800200 */
.L_x_474:
        /* <DEDUP_REMOVED lines=15> */
.L_x_477:
[----:B------:R-:W-:Y:S05]  /*dfe0*/  BSYNC.RECONVERGENT B1 ;  /* 0x0000000000017941 */ /* 0x000fea0003800200 */
.L_x_476:
        /* <DEDUP_REMOVED lines=15> */
.L_x_479:
[----:B------:R-:W-:Y:S05]  /*e0e0*/  BSYNC.RECONVERGENT B1 ;  /* 0x0000000000017941 */ /* 0x000fea0003800200 */
.L_x_478:
        /* <DEDUP_REMOVED lines=15> */
.L_x_481:
[----:B------:R-:W-:Y:S05]  /*e1e0*/  BSYNC.RECONVERGENT B1 ;  /* 0x0000000000017941 */ /* 0x000fea0003800200 */
.L_x_480:
        /* <DEDUP_REMOVED lines=12> */
.L_x_419:
[----:B------:R-:W-:Y:S05]  /*e2b0*/  BSYNC.RECONVERGENT B0 ;  /* 0x0000000000007941 */ /* 0x000fea0003800200 */
.L_x_418:
        /* <DEDUP_REMOVED lines=23> */
.L_x_485:
[----:B------:R-:W-:Y:S05]  /*e430*/  BSYNC.RECONVERGENT B1 ;  /* 0x0000000000017941 */ /* 0x000fea0003800200 */
.L_x_484:
        /* <DEDUP_REMOVED lines=15> */
.L_x_487:
[----:B------:R-:W-:Y:S05]  /*e530*/  BSYNC.RECONVERGENT B1 ;  /* 0x0000000000017941 */ /* 0x000fea0003800200 */
.L_x_486:
        /* <DEDUP_REMOVED lines=15> */
.L_x_489:
[----:B------:R-:W-:Y:S05]  /*e630*/  BSYNC.RECONVERGENT B1 ;  /* 0x0000000000017941 */ /* 0x000fea0003800200 */
.L_x_488:
        /* <DEDUP_REMOVED lines=15> */
.L_x_491:
[----:B------:R-:W-:Y:S05]  /*e730*/  BSYNC.RECONVERGENT B1 ;  /* 0x0000000000017941 */ /* 0x000fea0003800200 */
.L_x_490:
        /* <DEDUP_REMOVED lines=15> */
.L_x_493:
[----:B------:R-:W-:Y:S05]  /*e830*/  BSYNC.RECONVERGENT B1 ;  /* 0x0000000000017941 */ /* 0x000fea0003800200 */
.L_x_492:
        /* <DEDUP_REMOVED lines=15> */
.L_x_495:
[----:B------:R-:W-:Y:S05]  /*e930*/  BSYNC.RECONVERGENT B1 ;  /* 0x0000000000017941 */ /* 0x000fea0003800200 */
.L_x_494:
        /* <DEDUP_REMOVED lines=15> */
.L_x_497:
[----:B------:R-:W-:Y:S05]  /*ea30*/  BSYNC.RECONVERGENT B1 ;  /* 0x0000000000017941 */ /* 0x000fea0003800200 */
.L_x_496:
        /* <DEDUP_REMOVED lines=15> */
.L_x_499:
[----:B------:R-:W-:Y:S05]  /*eb30*/  BSYNC.RECONVERGENT B1 ;  /* 0x0000000000017941 */ /* 0x000fea0003800200 */
.L_x_498:
        /* <DEDUP_REMOVED lines=15> */
.L_x_501:
[----:B------:R-:W-:Y:S05]  /*ec30*/  BSYNC.RECONVERGENT B1 ;  /* 0x0000000000017941 */ /* 0x000fea0003800200 */
.L_x_500:
        /* <DEDUP_REMOVED lines=15> */
.L_x_503:
[----:B------:R-:W-:Y:S05]  /*ed30*/  BSYNC.RECONVERGENT B1 ;  /* 0x0000000000017941 */ /* 0x000fea0003800200 */
.L_x_502:
        /* <DEDUP_REMOVED lines=15> */
.L_x_505:
[----:B------:R-:W-:Y:S05]  /*ee30*/  BSYNC.RECONVERGENT B1 ;  /* 0x0000000000017941 */ /* 0x000fea0003800200 */
.L_x_504:
        /* <DEDUP_REMOVED lines=15> */
.L_x_507:
[----:B------:R-:W-:Y:S05]  /*ef30*/  BSYNC.RECONVERGENT B1 ;  /* 0x0000000000017941 */ /* 0x000fea0003800200 */
.L_x_506:
        /* <DEDUP_REMOVED lines=15> */
.L_x_509:
[----:B------:R-:W-:Y:S05]  /*f030*/  BSYNC.RECONVERGENT B1 ;  /* 0x0000000000017941 */ /* 0x000fea0003800200 */
.L_x_508:
        /* <DEDUP_REMOVED lines=15> */
.L_x_511:
[----:B------:R-:W-:Y:S05]  /*f130*/  BSYNC.RECONVERGENT B1 ;  /* 0x0000000000017941 */ /* 0x000fea0003800200 */
.L_x_510:
        /* <DEDUP_REMOVED lines=15> */
.L_x_513:
[----:B------:R-:W-:Y:S05]  /*f230*/  BSYNC.RECONVERGENT B1 ;  /* 0x0000000000017941 */ /* 0x000fea0003800200 */
.L_x_512:
        /* <DEDUP_REMOVED lines=15> */
.L_x_515:
[----:B------:R-:W-:Y:S05]  /*f330*/  BSYNC.RECONVERGENT B1 ;  /* 0x0000000000017941 */ /* 0x000fea0003800200 */
.L_x_514:
        /* <DEDUP_REMOVED lines=15> */
.L_x_517:
[----:B------:R-:W-:Y:S05]  /*f430*/  BSYNC.RECONVERGENT B1 ;  /* 0x0000000000017941 */ /* 0x000fea0003800200 */
.L_x_516:
        /* <DEDUP_REMOVED lines=15> */
.L_x_519:
[----:B------:R-:W-:Y:S05]  /*f530*/  BSYNC.RECONVERGENT B1 ;  /* 0x0000000000017941 */ /* 0x000fea0003800200 */
.L_x_518:
        /* <DEDUP_REMOVED lines=15> */
.L_x_521:
[----:B------:R-:W-:Y:S05]  /*f630*/  BSYNC.RECONVERGENT B1 ;  /* 0x0000000000017941 */ /* 0x000fea0003800200 */
.L_x_520:
        /* <DEDUP_REMOVED lines=15> */
.L_x_523:
[----:B------:R-:W-:Y:S05]  /*f730*/  BSYNC.RECONVERGENT B1 ;  /* 0x0000000000017941 */ /* 0x000fea0003800200 */
.L_x_522:
        /* <DEDUP_REMOVED lines=15> */
.L_x_525:
[----:B------:R-:W-:Y:S05]  /*f830*/  BSYNC.RECONVERGENT B1 ;  /* 0x0000000000017941 */ /* 0x000fea0003800200 */
.L_x_524:
        /* <DEDUP_REMOVED lines=15> */
.L_x_527:
[----:B------:R-:W-:Y:S05]  /*f930*/  BSYNC.RECONVERGENT B1 ;  /* 0x0000000000017941 */ /* 0x000fea0003800200 */
.L_x_526:
        /* <DEDUP_REMOVED lines=15> */
.L_x_529:
[----:B------:R-:W-:Y:S05]  /*fa30*/  BSYNC.RECONVERGENT B1 ;  /* 0x0000000000017941 */ /* 0x000fea0003800200 */
.L_x_528:
        /* <DEDUP_REMOVED lines=15> */
.L_x_531:
[----:B------:R-:W-:Y:S05]  /*fb30*/  BSYNC.RECONVERGENT B1 ;  /* 0x0000000000017941 */ /* 0x000fea0003800200 */
.L_x_530:
        /* <DEDUP_REMOVED lines=15> */
.L_x_533:
[----:B------:R-:W-:Y:S05]  /*fc30*/  BSYNC.RECONVERGENT B1 ;  /* 0x0000000000017941 */ /* 0x000fea0003800200 */
.L_x_532:
        /* <DEDUP_REMOVED lines=15> */
.L_x_535:
[----:B------:R-:W-:Y:S05]  /*fd30*/  BSYNC.RECONVERGENT B1 ;  /* 0x0000000000017941 */ /* 0x000fea0003800200 */
.L_x_534:
        /* <DEDUP_REMOVED lines=15> */
.L_x_537:
[----:B------:R-:W-:Y:S05]  /*fe30*/  BSYNC.RECONVERGENT B1 ;  /* 0x0000000000017941 */ /* 0x000fea0003800200 */
.L_x_536:
        /* <DEDUP_REMOVED lines=15> */
.L_x_539:
[----:B------:R-:W-:Y:S05]  /*ff30*/  BSYNC.RECONVERGENT B1 ;  /* 0x0000000000017941 */ /* 0x000fea0003800200 */
.L_x_538:
        /* <DEDUP_REMOVED lines=15> */
.L_x_541:
[----:B------:R-:W-:Y:S05]  /*10030*/  BSYNC.RECONVERGENT B1 ;  /* 0x0000000000017941 */ /* 0x000fea0003800200 */
.L_x_540:
        /* <DEDUP_REMOVED lines=15> */
.L_x_543:
[----:B------:R-:W-:Y:S05]  /*10130*/  BSYNC.RECONVERGENT B1 ;  /* 0x0000000000017941 */ /* 0x000fea0003800200 */
.L_x_542:
        /* <DEDUP_REMOVED lines=15> */
.L_x_545:
[----:B------:R-:W-:Y:S05]  /*10230*/  BSYNC.RECONVERGENT B1 ;  /* 0x0000000000017941 */ /* 0x000fea0003800200 */
.L_x_544:
        /* <DEDUP_REMOVED lines=12> */
.L_x_483:
[----:B------:R-:W-:Y:S05]  /*10300*/  BSYNC.RECONVERGENT B0 ;  /* 0x0000000000007941 */ /* 0x000fea0003800200 */
.L_x_482:
        /* <DEDUP_REMOVED lines=23> */
.L_x_549:
[----:B------:R-:W-:Y:S05]  /*10480*/  BSYNC.RECONVERGENT B1 ;  /* 0x0000000000017941 */ /* 0x000fea0003800200 */
.L_x_548:
        /* <DEDUP_REMOVED lines=15> */
.L_x_551:
[----:B------:R-:W-:Y:S05]  /*10580*/  BSYNC.RECONVERGENT B1 ;  /* 0x0000000000017941 */ /* 0x000fea0003800200 */
.L_x_550:
        /* <DEDUP_REMOVED lines=15> */
.L_x_553:
[----:B------:R-:W-:Y:S05]  /*10680*/  BSYNC.RECONVERGENT B1 ;  /* 0x0000000000017941 */ /* 0x000fea0003800200 */
.L_x_552:
        /* <DEDUP_REMOVED lines=15> */
.L_x_555:
[----:B------:R-:W-:Y:S05]  /*10780*/  BSYNC.RECONVERGENT B1 ;  /* 0x0000000000017941 */ /* 0x000fea0003800200 */
.L_x_554:
        /* <DEDUP_REMOVED lines=15> */
.L_x_557:
[----:B------:R-:W-:Y:S05]  /*10880*/  BSYNC.RECONVERGENT B1 ;  /* 0x0000000000017941 */ /* 0x000fea0003800200 */
.L_x_556:
        /* <DEDUP_REMOVED lines=15> */
.L_x_559:
[----:B------:R-:W-:Y:S05]  /*10980*/  BSYNC.RECONVERGENT B1 ;  /* 0x0000000000017941 */ /* 0x000fea0003800200 */
.L_x_558:
        /* <DEDUP_REMOVED lines=15> */
.L_x_561:
[----:B------:R-:W-:Y:S05]  /*10a80*/  BSYNC.RECONVERGENT B1 ;  /* 0x0000000000017941 */ /* 0x000fea0003800200 */
.L_x_560:
        /* <DEDUP_REMOVED lines=15> */
.L_x_563:
[----:B------:R-:W-:Y:S05]  /*10b80*/  BSYNC.RECONVERGENT B1 ;  /* 0x0000000000017941 */ /* 0x000fea0003800200 */
.L_x_562:
        /* <DEDUP_REMOVED lines=15> */
.L_x_565:
[----:B------:R-:W-:Y:S05]  /*10c80*/  BSYNC.RECONVERGENT B1 ;  /* 0x0000000000017941 */ /* 0x000fea0003800200 */
.L_x_564:
        /* <DEDUP_REMOVED lines=15> */
.L_x_567:
[----:B------:R-:W-:Y:S05]  /*10d80*/  BSYNC.RECONVERGENT B1 ;  /* 0x0000000000017941 */ /* 0x000fea0003800200 */
.L_x_566:
        /* <DEDUP_REMOVED lines=15> */
.L_x_569:
[----:B------:R-:W-:Y:S05]  /*10e80*/  BSYNC.RECONVERGENT B1 ;  /* 0x0000000000017941 */ /* 0x000fea0003800200 */
.L_x_568:
        /* <DEDUP_REMOVED lines=15> */
.L_x_571:
[----:B------:R-:W-:Y:S05]  /*10f80*/  BSYNC.RECONVERGENT B1 ;  /* 0x0000000000017941 */ /* 0x000fea0003800200 */
.L_x_570:
        /* <DEDUP_REMOVED lines=15> */
.L_x_573:
[----:B------:R-:W-:Y:S05]  /*11080*/  BSYNC.RECONVERGENT B1 ;  /* 0x0000000000017941 */ /* 0x000fea0003800200 */
.L_x_572:
        /* <DEDUP_REMOVED lines=15> */
.L_x_575:
[----:B------:R-:W-:Y:S05]  /*11180*/  BSYNC.RECONVERGENT B1 ;  /* 0x0000000000017941 */ /* 0x000fea0003800200 */
.L_x_574:
        /* <DEDUP_REMOVED lines=15> */
.L_x_577:
[----:B------:R-:W-:Y:S05]  /*11280*/  BSYNC.RECONVERGENT B1 ;  /* 0x0000000000017941 */ /* 0x000fea0003800200 */
.L_x_576:
        /* <DEDUP_REMOVED lines=15> */
.L_x_579:
[----:B------:R-:W-:Y:S05]  /*11380*/  BSYNC.RECONVERGENT B1 ;  /* 0x0000000000017941 */ /* 0x000fea0003800200 */
.L_x_578:
        /* <DEDUP_REMOVED lines=15> */
.L_x_581:
[----:B------:R-:W-:Y:S05]  /*11480*/  BSYNC.RECONVERGENT B1 ;  /* 0x0000000000017941 */ /* 0x000fea0003800200 */
.L_x_580:
        /* <DEDUP_REMOVED lines=15> */
.L_x_583:
[----:B------:R-:W-:Y:S05]  /*11580*/  BSYNC.RECONVERGENT B1 ;  /* 0x0000000000017941 */ /* 0x000fea0003800200 */
.L_x_582:
        /* <DEDUP_REMOVED lines=15> */
.L_x_585:
[----:B------:R-:W-:Y:S05]  /*11680*/  BSYNC.RECONVERGENT B1 ;  /* 0x0000000000017941 */ /* 0x000fea0003800200 */
.L_x_584:
        /* <DEDUP_REMOVED lines=15> */
.L_x_587:
[----:B------:R-:W-:Y:S05]  /*11780*/  BSYNC.RECONVERGENT B1 ;  /* 0x0000000000017941 */ /* 0x000fea0003800200 */
.L_x_586:
        /* <DEDUP_REMOVED lines=15> */
.L_x_589:
[----:B------:R-:W-:Y:S05]  /*11880*/  BSYNC.RECONVERGENT B1 ;  /* 0x0000000000017941 */ /* 0x000fea0003800200 */
.L_x_588:
        /* <DEDUP_REMOVED lines=15> */
.L_x_591:
[----:B------:R-:W-:Y:S05]  /*11980*/  BSYNC.RECONVERGENT B1 ;  /* 0x0000000000017941 */ /* 0x000fea0003800200 */
.L_x_590:
        /* <DEDUP_REMOVED lines=15> */
.L_x_593:
[----:B------:R-:W-:Y:S05]  /*11a80*/  BSYNC.RECONVERGENT B1 ;  /* 0x0000000000017941 */ /* 0x000fea0003800200 */
.L_x_592:
        /* <DEDUP_REMOVED lines=15> */
.L_x_595:
[----:B------:R-:W-:Y:S05]  /*11b80*/  BSYNC.RECONVERGENT B1 ;  /* 0x0000000000017941 */ /* 0x000fea0003800200 */
.L_x_594:
        /* <DEDUP_REMOVED lines=15> */
.L_x_597:
[----:B------:R-:W-:Y:S05]  /*11c80*/  BSYNC.RECONVERGENT B1 ;  /* 0x0000000000017941 */ /* 0x000fea0003800200 */
.L_x_596:
        /* <DEDUP_REMOVED lines=15> */
.L_x_599:
[----:B------:R-:W-:Y:S05]  /*11d80*/  BSYNC.RECONVERGENT B1 ;  /* 0x0000000000017941 */ /* 0x000fea0003800200 */
.L_x_598:
        /* <DEDUP_REMOVED lines=15> */
.L_x_601:
[----:B------:R-:W-:Y:S05]  /*11e80*/  BSYNC.RECONVERGENT B1 ;  /* 0x0000000000017941 */ /* 0x000fea0003800200 */
.L_x_600:
        /* <DEDUP_REMOVED lines=15> */
.L_x_603:
[----:B------:R-:W-:Y:S05]  /*11f80*/  BSYNC.RECONVERGENT B1 ;  /* 0x0000000000017941 */ /* 0x000fea0003800200 */
.L_x_602:
        /* <DEDUP_REMOVED lines=15> */
.L_x_605:
[----:B------:R-:W-:Y:S05]  /*12080*/  BSYNC.RECONVERGENT B1 ;  /* 0x0000000000017941 */ /* 0x000fea0003800200 */
.L_x_604:
        /* <DEDUP_REMOVED lines=15> */
.L_x_607:
[----:B------:R-:W-:Y:S05]  /*12180*/  BSYNC.RECONVERGENT B1 ;  /* 0x0000000000017941 */ /* 0x000fea0003800200 */
.L_x_606:
        /* <DEDUP_REMOVED lines=15> */
.L_x_609:
[----:B------:R-:W-:Y:S05]  /*12280*/  BSYNC.RECONVERGENT B1 ;  /* 0x0000000000017941 */ /* 0x000fea0003800200 */
.L_x_608:
        /* <DEDUP_REMOVED lines=12> */
.L_x_547:
[----:B------:R-:W-:Y:S05]  /*12350*/  BSYNC.RECONVERGENT B0 ;  /* 0x0000000000007941 */ /* 0x000fea0003800200 */
.L_x_546:
        /* <DEDUP_REMOVED lines=23> */
.L_x_613:
[----:B------:R-:W-:Y:S05]  /*124d0*/  BSYNC.RECONVERGENT B1 ;  /* 0x0000000000017941 */ /* 0x000fea0003800200 */
.L_x_612:
        /* <DEDUP_REMOVED lines=15> */
.L_x_615:
[----:B------:R-:W-:Y:S05]  /*125d0*/  BSYNC.RECONVERGENT B1 ;  /* 0x0000000000017941 */ /* 0x000fea0003800200 */
.L_x_614:
        /* <DEDUP_REMOVED lines=15> */
.L_x_617:
[----:B------:R-:W-:Y:S05]  /*126d0*/  BSYNC.RECONVERGENT B1 ;  /* 0x0000000000017941 */ /* 0x000fea0003800200 */
.L_x_616:
        /* <DEDUP_REMOVED lines=15> */
.L_x_619:
[----:B------:R-:W-:Y:S05]  /*127d0*/  BSYNC.RECONVERGENT B1 ;  /* 0x0000000000017941 */ /* 0x000fea0003800200 */
.L_x_618:
        /* <DEDUP_REMOVED lines=15> */
.L_x_621:
[----:B------:R-:W-:Y:S05]  /*128d0*/  BSYNC.RECONVERGENT B1 ;  /* 0x0000000000017941 */ /* 0x000fea0003800200 */
.L_x_620:
        /* <DEDUP_REMOVED lines=15> */
.L_x_623:
[----:B------:R-:W-:Y:S05]  /*129d0*/  BSYNC.RECONVERGENT B1 ;  /* 0x0000000000017941 */ /* 0x000fea0003800200 */
.L_x_622:
        /* <DEDUP_REMOVED lines=15> */
.L_x_625:
[----:B------:R-:W-:Y:S05]  /*12ad0*/  BSYNC.RECONVERGENT B1 ;  /* 0x0000000000017941 */ /* 0x000fea0003800200 */
.L_x_624:
        /* <DEDUP_REMOVED lines=15> */
.L_x_627:
[----:B------:R-:W-:Y:S05]  /*12bd0*/  BSYNC.RECONVERGENT B1 ;  /* 0x0000000000017941 */ /* 0x000fea0003800200 */
.L_x_626:
        /* <DEDUP_REMOVED lines=15> */
.L_x_629:
[----:B------:R-:W-:Y:S05]  /*12cd0*/  BSYNC.RECONVERGENT B1 ;  /* 0x0000000000017941 */ /* 0x000fea0003800200 */
.L_x_628:
        /* <DEDUP_REMOVED lines=15> */
.L_x_631:
[----:B------:R-:W-:Y:S05]  /*12dd0*/  BSYNC.RECONVERGENT B1 ;  /* 0x0000000000017941 */ /* 0x000fea0003800200 */
.L_x_630:
        /* <DEDUP_REMOVED lines=15> */
.L_x_633:
[----:B------:R-:W-:Y:S05]  /*12ed0*/  BSYNC.RECONVERGENT B1 ;  /* 0x0000000000017941 */ /* 0x000fea0003800200 */
.L_x_632:
        /* <DEDUP_REMOVED lines=15> */
.L_x_635:
[----:B------:R-:W-:Y:S05]  /*12fd0*/  BSYNC.RECONVERGENT B1 ;  /* 0x0000000000017941 */ /* 0x000fea0003800200 */
.L_x_634:
        /* <DEDUP_REMOVED lines=15> */
.L_x_637:
[----:B------:R-:W-:Y:S05]  /*130d0*/  BSYNC.RECONVERGENT B1 ;  /* 0x0000000000017941 */ /* 0x000fea0003800200 */
.L_x_636:
        /* <DEDUP_REMOVED lines=15> */
.L_x_639:
[----:B------:R-:W-:Y:S05]  /*131d0*/  BSYNC.RECONVERGENT B1 ;  /* 0x0000000000017941 */ /* 0x000fea0003800200 */
.L_x_638:
        /* <DEDUP_REMOVED lines=15> */
.L_x_641:
[----:B------:R-:W-:Y:S05]  /*132d0*/  BSYNC.RECONVERGENT B1 ;  /* 0x0000000000017941 */ /* 0x000fea0003800200 */
.L_x_640:
        /* <DEDUP_REMOVED lines=15> */
.L_x_643:
[----:B------:R-:W-:Y:S05]  /*133d0*/  BSYNC.RECONVERGENT B1 ;  /* 0x0000000000017941 */ /* 0x000fea0003800200 */
.L_x_642:
        /* <DEDUP_REMOVED lines=15> */
.L_x_645:
[----:B------:R-:W-:Y:S05]  /*134d0*/  BSYNC.RECONVERGENT B1 ;  /* 0x0000000000017941 */ /* 0x000fea0003800200 */
.L_x_644:
        /* <DEDUP_REMOVED lines=15> */
.L_x_647:
[----:B------:R-:W-:Y:S05]  /*135d0*/  BSYNC.RECONVERGENT B1 ;  /* 0x0000000000017941 */ /* 0x000fea0003800200 */
.L_x_646:
        /* <DEDUP_REMOVED lines=15> */
.L_x_649:
[----:B------:R-:W-:Y:S05]  /*136d0*/  BSYNC.RECONVERGENT B1 ;  /* 0x0000000000017941 */ /* 0x000fea0003800200 */
.L_x_648:
        /* <DEDUP_REMOVED lines=15> */
.L_x_651:
[----:B------:R-:W-:Y:S05]  /*137d0*/  BSYNC.RECONVERGENT B1 ;  /* 0x0000000000017941 */ /* 0x000fea0003800200 */
.L_x_650:
        /* <DEDUP_REMOVED lines=15> */
.L_x_653:
[----:B------:R-:W-:Y:S05]  /*138d0*/  BSYNC.RECONVERGENT B1 ;  /* 0x0000000000017941 */ /* 0x000fea0003800200 */
.L_x_652:
        /* <DEDUP_REMOVED lines=15> */
.L_x_655:
[----:B------:R-:W-:Y:S05]  /*139d0*/  BSYNC.RECONVERGENT B1 ;  /* 0x0000000000017941 */ /* 0x000fea0003800200 */
.L_x_654:
        /* <DEDUP_REMOVED lines=15> */
.L_x_657:
[----:B------:R-:W-:Y:S05]  /*13ad0*/  BSYNC.RECONVERGENT B1 ;  /* 0x0000000000017941 */ /* 0x000fea0003800200 */
.L_x_656:
        /* <DEDUP_REMOVED lines=15> */
.L_x_659:
[----:B------:R-:W-:Y:S05]  /*13bd0*/  BSYNC.RECONVERGENT B1 ;  /* 0x0000000000017941 */ /* 0x000fea0003800200 */
.L_x_658:
        /* <DEDUP_REMOVED lines=15> */
.L_x_661:
[----:B------:R-:W-:Y:S05]  /*13cd0*/  BSYNC.RECONVERGENT B1 ;  /* 0x0000000000017941 */ /* 0x000fea0003800200 */
.L_x_660:
        /* <DEDUP_REMOVED lines=15> */
.L_x_663:
[----:B------:R-:W-:Y:S05]  /*13dd0*/  BSYNC.RECONVERGENT B1 ;  /* 0x0000000000017941 */ /* 0x000fea0003800200 */
.L_x_662:
        /* <DEDUP_REMOVED lines=15> */
.L_x_665:
[----:B------:R-:W-:Y:S05]  /*13ed0*/  BSYNC.RECONVERGENT B1 ;  /* 0x0000000000017941 */ /* 0x000fea0003800200 */
.L_x_664:
        /* <DEDUP_REMOVED lines=15> */
.L_x_667:
[----:B------:R-:W-:Y:S05]  /*13fd0*/  BSYNC.RECONVERGENT B1 ;  /* 0x0000000000017941 */ /* 0x000fea0003800200 */
.L_x_666:
        /* <DEDUP_REMOVED lines=15> */
.L_x_669:
[----:B------:R-:W-:Y:S05]  /*140d0*/  BSYNC.RECONVERGENT B1 ;  /* 0x0000000000017941 */ /* 0x000fea0003800200 */
.L_x_668:
        /* <DEDUP_REMOVED lines=15> */
.L_x_671:
[----:B------:R-:W-:Y:S05]  /*141d0*/  BSYNC.RECONVERGENT B1 ;  /* 0x0000000000017941 */ /* 0x000fea0003800200 */
.L_x_670:
        /* <DEDUP_REMOVED lines=15> */
.L_x_673:
[----:B------:R-:W-:Y:S05]  /*142d0*/  BSYNC.RECONVERGENT B1 ;  /* 0x0000000000017941 */ /* 0x000fea0003800200 */
.L_x_672:
        /* <DEDUP_REMOVED lines=12> */
.L_x_611:
[----:B------:R-:W-:Y:S05]  /*143a0*/  BSYNC.RECONVERGENT B0 ;  /* 0x0000000000007941 */ /* 0x000fea0003800200 */
.L_x_610:
        /* <DEDUP_REMOVED lines=23> */
.L_x_677:
[----:B------:R-:W-:Y:S05]  /*14520*/  BSYNC.RECONVERGENT B1 ;  /* 0x0000000000017941 */ /* 0x000fea0003800200 */
.L_x_676:
        /* <DEDUP_REMOVED lines=15> */
.L_x_679:
[----:B------:R-:W-:Y:S05]  /*14620*/  BSYNC.RECONVERGENT B1 ;  /* 0x0000000000017941 */ /* 0x000fea0003800200 */
.L_x_678:
        /* <DEDUP_REMOVED lines=15> */
.L_x_681:
[----:B------:R-:W-:Y:S05]  /*14720*/  BSYNC.RECONVERGENT B1 ;  /* 0x0000000000017941 */ /* 0x000fea0003800200 */
.L_x_680:
        /* <DEDUP_REMOVED lines=15> */
.L_x_683:
[----:B------:R-:W-:Y:S05]  /*14820*/  BSYNC.RECONVERGENT B1 ;  /* 0x0000000000017941 */ /* 0x000fea0003800200 */
.L_x_682:
        /* <DEDUP_REMOVED lines=15> */
.L_x_685:
[----:B------:R-:W-:Y:S05]  /*14920*/  BSYNC.RECONVERGENT B1 ;  /* 0x0000000000017941 */ /* 0x000fea0003800200 */
.L_x_684:
        /* <DEDUP_REMOVED lines=15> */
.L_x_687:
[----:B------:R-:W-:Y:S05]  /*14a20*/  BSYNC.RECONVERGENT B1 ;  /* 0x0000000000017941 */ /* 0x000fea0003800200 */
.L_x_686:
        /* <DEDUP_REMOVED lines=15> */
.L_x_689:
[----:B------:R-:W-:Y:S05]  /*14b20*/  BSYNC.RECONVERGENT B1 ;  /* 0x0000000000017941 */ /* 0x000fea0003800200 */
.L_x_688:
        /* <DEDUP_REMOVED lines=15> */
.L_x_691:
[----:B------:R-:W-:Y:S05]  /*14c20*/  BSYNC.RECONVERGENT B1 ;  /* 0x0000000000017941 */ /* 0x000fea0003800200 */
.L_x_690:
        /* <DEDUP_REMOVED lines=15> */
.L_x_693:
[----:B------:R-:W-:Y:S05]  /*14d20*/  BSYNC.RECONVERGENT B1 ;  /* 0x0000000000017941 */ /* 0x000fea0003800200 */
.L_x_692:
        /* <DEDUP_REMOVED lines=15> */
.L_x_695:
[----:B------:R-:W-:Y:S05]  /*14e20*/  BSYNC.RECONVERGENT B1 ;  /* 0x0000000000017941 */ /* 0x000fea0003800200 */
.L_x_694:
        /* <DEDUP_REMOVED lines=15> */
.L_x_697:
[----:B------:R-:W-:Y:S05]  /*14f20*/  BSYNC.RECONVERGENT B1 ;  /* 0x0000000000017941 */ /* 0x000fea0003800200 */
.L_x_696:
        /* <DEDUP_REMOVED lines=15> */
.L_x_699:
[----:B------:R-:W-:Y:S05]  /*15020*/  BSYNC.RECONVERGENT B1 ;  /* 0x0000000000017941 */ /* 0x000fea0003800200 */
.L_x_698:
        /* <DEDUP_REMOVED lines=15> */
.L_x_701:
[----:B------:R-:W-:Y:S05]  /*15120*/  BSYNC.RECONVERGENT B1 ;  /* 0x0000000000017941 */ /* 0x000fea0003800200 */
.L_x_700:
        /* <DEDUP_REMOVED lines=15> */
.L_x_703:
[----:B------:R-:W-:Y:S05]  /*15220*/  BSYNC.RECONVERGENT B1 ;  /* 0x0000000000017941 */ /* 0x000fea0003800200 */
.L_x_702:
        /* <DEDUP_REMOVED lines=15> */
.L_x_705:
[----:B------:R-:W-:Y:S05]  /*15320*/  BSYNC.RECONVERGENT B1 ;  /* 0x0000000000017941 */ /* 0x000fea0003800200 */
.L_x_704:
        /* <DEDUP_REMOVED lines=15> */
.L_x_707:
[----:B------:R-:W-:Y:S05]  /*15420*/  BSYNC.RECONVERGENT B1 ;  /* 0x0000000000017941 */ /* 0x000fea0003800200 */
.L_x_706:
        /* <DEDUP_REMOVED lines=15> */
.L_x_709:
[----:B------:R-:W-:Y:S05]  /*15520*/  BSYNC.RECONVERGENT B1 ;  /* 0x0000000000017941 */ /* 0x000fea0003800200 */
.L_x_708:
        /* <DEDUP_REMOVED lines=15> */
.L_x_711:
[----:B------:R-:W-:Y:S05]  /*15620*/  BSYNC.RECONVERGENT B1 ;  /* 0x0000000000017941 */ /* 0x000fea0003800200 */
.L_x_710:
        /* <DEDUP_REMOVED lines=15> */
.L_x_713:
[----:B------:R-:W-:Y:S05]  /*15720*/  BSYNC.RECONVERGENT B1 ;  /* 0x0000000000017941 */ /* 0x000fea0003800200 */
.L_x_712:
        /* <DEDUP_REMOVED lines=15> */
.L_x_715:
[----:B------:R-:W-:Y:S05]  /*15820*/  BSYNC.RECONVERGENT B1 ;  /* 0x0000000000017941 */ /* 0x000fea0003800200 */
.L_x_714:
        /* <DEDUP_REMOVED lines=15> */
.L_x_717:
[----:B------:R-:W-:Y:S05]  /*15920*/  BSYNC.RECONVERGENT B1 ;  /* 0x0000000000017941 */ /* 0x000fea0003800200 */
.L_x_716:
        /* <DEDUP_REMOVED lines=15> */
.L_x_719:
[----:B------:R-:W-:Y:S05]  /*15a20*/  BSYNC.RECONVERGENT B1 ;  /* 0x0000000000017941 */ /* 0x000fea0003800200 */
.L_x_718:
        /* <DEDUP_REMOVED lines=15> */
.L_x_721:
[----:B------:R-:W-:Y:S05]  /*15b20*/  BSYNC.RECONVERGENT B1 ;  /* 0x0000000000017941 */ /* 0x000fea0003800200 */
.L_x_720:
        /* <DEDUP_REMOVED lines=15> */
.L_x_723:
[----:B------:R-:W-:Y:S05]  /*15c20*/  BSYNC.RECONVERGENT B1 ;  /* 0x0000000000017941 */ /* 0x000fea0003800200 */
.L_x_722:
        /* <DEDUP_REMOVED lines=15> */
.L_x_725:
[----:B------:R-:W-:Y:S05]  /*15d20*/  BSYNC.RECONVERGENT B1 ;  /* 0x0000000000017941 */ /* 0x000fea0003800200 */
.L_x_724:
        /* <DEDUP_REMOVED lines=15> */
.L_x_727:
[----:B------:R-:W-:Y:S05]  /*15e20*/  BSYNC.RECONVERGENT B1 ;  /* 0x0000000000017941 */ /* 0x000fea0003800200 */
.L_x_726:
        /* <DEDUP_REMOVED lines=15> */
.L_x_729:
[----:B------:R-:W-:Y:S05]  /*15f20*/  BSYNC.RECONVERGENT B1 ;  /* 0x0000000000017941 */ /* 0x000fea0003800200 */
.L_x_728:
        /* <DEDUP_REMOVED lines=15> */
.L_x_731:
[----:B------:R-:W-:Y:S05]  /*16020*/  BSYNC.RECONVERGENT B1 ;  /* 0x0000000000017941 */ /* 0x000fea0003800200 */
.L_x_730:
        /* <DEDUP_REMOVED lines=15> */
.L_x_733:
[----:B------:R-:W-:Y:S05]  /*16120*/  BSYNC.RECONVERGENT B1 ;  /* 0x0000000000017941 */ /* 0x000fea0003800200 */
.L_x_732:
        /* <DEDUP_REMOVED lines=15> */
.L_x_735:
[----:B------:R-:W-:Y:S05]  /*16220*/  BSYNC.RECONVERGENT B1 ;  /* 0x0000000000017941 */ /* 0x000fea0003800200 */
.L_x_734:
        /* <DEDUP_REMOVED lines=15> */
.L_x_737:
[----:B------:R-:W-:Y:S05]  /*16320*/  BSYNC.RECONVERGENT B1 ;  /* 0x0000000000017941 */ /* 0x000fea0003800200 */
.L_x_736:
        /* <DEDUP_REMOVED lines=12> */
.L_x_675:
[----:B------:R-:W-:Y:S05]  /*163f0*/  BSYNC.RECONVERGENT B0 ;  /* 0x0000000000007941 */ /* 0x000fea0003800200 */
.L_x_674:
        /* <DEDUP_REMOVED lines=23> */
.L_x_741:
[----:B------:R-:W-:Y:S05]  /*16570*/  BSYNC.RECONVERGENT B1 ;  /* 0x0000000000017941 */ /* 0x000fea0003800200 */
.L_x_740:
        /* <DEDUP_REMOVED lines=15> */
.L_x_743:
[----:B------:R-:W-:Y:S05]  /*16670*/  BSYNC.RECONVERGENT B1 ;  /* 0x0000000000017941 */ /* 0x000fea0003800200 */
.L_x_742:
        /* <DEDUP_REMOVED lines=15> */
.L_x_745:
[----:B------:R-:W-:Y:S05]  /*16770*/  BSYNC.RECONVERGENT B1 ;  /* 0x0000000000017941 */ /* 0x000fea0003800200 */
.L_x_744:
        /* <DEDUP_REMOVED lines=15> */
.L_x_747:
[----:B------:R-:W-:Y:S05]  /*16870*/  BSYNC.RECONVERGENT B1 ;  /* 0x0000000000017941 */ /* 0x000fea0003800200 */
.L_x_746:
        /* <DEDUP_REMOVED lines=15> */
.L_x_749:
[----:B------:R-:W-:Y:S05]  /*16970*/  BSYNC.RECONVERGENT B1 ;  /* 0x0000000000017941 */ /* 0x000fea0003800200 */
.L_x_748:
        /* <DEDUP_REMOVED lines=15> */
.L_x_751:
[----:B------:R-:W-:Y:S05]  /*16a70*/  BSYNC.RECONVERGENT B1 ;  /* 0x0000000000017941 */ /* 0x000fea0003800200 */
.L_x_750:
        /* <DEDUP_REMOVED lines=15> */
.L_x_753:
[----:B------:R-:W-:Y:S05]  /*16b70*/  BSYNC.RECONVERGENT B1 ;  /* 0x0000000000017941 */ /* 0x000fea0003800200 */
.L_x_752:
        /* <DEDUP_REMOVED lines=15> */
.L_x_755:
[----:B------:R-:W-:Y:S05]  /*16c70*/  BSYNC.RECONVERGENT B1 ;  /* 0x0000000000017941 */ /* 0x000fea0003800200 */
.L_x_754:
        /* <DEDUP_REMOVED lines=15> */
.L_x_757:
[----:B------:R-:W-:Y:S05]  /*16d70*/  BSYNC.RECONVERGENT B1 ;  /* 0x0000000000017941 */ /* 0x000fea0003800200 */
.L_x_756:
        /* <DEDUP_REMOVED lines=15> */
.L_x_759:
[----:B------:R-:W-:Y:S05]  /*16e70*/  BSYNC.RECONVERGENT B1 ;  /* 0x0000000000017941 */ /* 0x000fea0003800200 */
.L_x_758:
        /* <DEDUP_REMOVED lines=15> */
.L_x_761:
[----:B------:R-:W-:Y:S05]  /*16f70*/  BSYNC.RECONVERGENT B1 ;  /* 0x0000000000017941 */ /* 0x000fea0003800200 */
.L_x_760:
        /* <DEDUP_REMOVED lines=15> */
.L_x_763:
[----:B------:R-:W-:Y:S05]  /*17070*/  BSYNC.RECONVERGENT B1 ;  /* 0x0000000000017941 */ /* 0x000fea0003800200 */
.L_x_762:
        /* <DEDUP_REMOVED lines=15> */
.L_x_765:
[----:B------:R-:W-:Y:S05]  /*17170*/  BSYNC.RECONVERGENT B1 ;  /* 0x0000000000017941 */ /* 0x000fea0003800200 */
.L_x_764:
        /* <DEDUP_REMOVED lines=15> */
.L_x_767:
[----:B------:R-:W-:Y:S05]  /*17270*/  BSYNC.RECONVERGENT B1 ;  /* 0x0000000000017941 */ /* 0x000fea0003800200 */
.L_x_766:
        /* <DEDUP_REMOVED lines=15> */
.L_x_769:
[----:B------:R-:W-:Y:S05]  /*17370*/  BSYNC.RECONVERGENT B1 ;  /* 0x0000000000017941 */ /* 0x000fea0003800200 */
.L_x_768:
        /* <DEDUP_REMOVED lines=15> */
.L_x_771:
[----:B------:R-:W-:Y:S05]  /*17470*/  BSYNC.RECONVERGENT B1 ;  /* 0x0000000000017941 */ /* 0x000fea0003800200 */
.L_x_770:
        /* <DEDUP_REMOVED lines=15> */
.L_x_773:
[----:B------:R-:W-:Y:S05]  /*17570*/  BSYNC.RECONVERGENT B1 ;  /* 0x0000000000017941 */ /* 0x000fea0003800200 */
.L_x_772:
        /* <DEDUP_REMOVED lines=15> */
.L_x_775:
[----:B------:R-:W-:Y:S05]  /*17670*/  BSYNC.RECONVERGENT B1 ;  /* 0x0000000000017941 */ /* 0x000fea0003800200 */
.L_x_774:
        /* <DEDUP_REMOVED lines=15> */
.L_x_777:
[----:B------:R-:W-:Y:S05]  /*17770*/  BSYNC.RECONVERGENT B1 ;  /* 0x0000000000017941 */ /* 0x000fea0003800200 */
.L_x_776:
        /* <DEDUP_REMOVED lines=15> */
.L_x_779:
[----:B------:R-:W-:Y:S05]  /*17870*/  BSYNC.RECONVERGENT B1 ;  /* 0x0000000000017941 */ /* 0x000fea0003800200 */
.L_x_778:
        /* <DEDUP_REMOVED lines=15> */
.L_x_781:
[----:B------:R-:W-:Y:S05]  /*17970*/  BSYNC.RECONVERGENT B1 ;  /* 0x0000000000017941 */ /* 0x000fea0003800200 */
.L_x_780:
        /* <DEDUP_REMOVED lines=15> */
.L_x_783:
[----:B------:R-:W-:Y:S05]  /*17a70*/  BSYNC.RECONVERGENT B1 ;  /* 0x0000000000017941 */ /* 0x000fea0003800200 */
.L_x_782:
        /* <DEDUP_REMOVED lines=15> */
.L_x_785:
[----:B------:R-:W-:Y:S05]  /*17b70*/  BSYNC.RECONVERGENT B1 ;  /* 0x0000000000017941 */ /* 0x000fea0003800200 */
.L_x_784:
        /* <DEDUP_REMOVED lines=15> */
.L_x_787:
[----:B------:R-:W-:Y:S05]  /*17c70*/  BSYNC.RECONVERGENT B1 ;  /* 0x0000000000017941 */ /* 0x000fea0003800200 */
.L_x_786:
        /* <DEDUP_REMOVED lines=15> */
.L_x_789:
[----:B------:R-:W-:Y:S05]  /*17d70*/  BSYNC.RECONVERGENT B1 ;  /* 0x0000000000017941 */ /* 0x000fea0003800200 */
.L_x_788:
        /* <DEDUP_REMOVED lines=15> */
.L_x_791:
[----:B------:R-:W-:Y:S05]  /*17e70*/  BSYNC.RECONVERGENT B1 ;  /* 0x0000000000017941 */ /* 0x000fea0003800200 */
.L_x_790:
        /* <DEDUP_REMOVED lines=15> */
.L_x_793:
[----:B------:R-:W-:Y:S05]  /*17f70*/  BSYNC.RECONVERGENT B1 ;  /* 0x0000000000017941 */ /* 0x000fea0003800200 */
.L_x_792:
        /* <DEDUP_REMOVED lines=15> */
.L_x_795:
[----:B------:R-:W-:Y:S05]  /*18070*/  BSYNC.RECONVERGENT B1 ;  /* 0x0000000000017941 */ /* 0x000fea0003800200 */
.L_x_794:
        /* <DEDUP_REMOVED lines=15> */
.L_x_797:
[----:B------:R-:W-:Y:S05]  /*18170*/  BSYNC.RECONVERGENT B1 ;  /* 0x0000000000017941 */ /* 0x000fea0003800200 */
.L_x_796:
        /* <DEDUP_REMOVED lines=15> */
.L_x_799:
[----:B------:R-:W-:Y:S05]  /*18270*/  BSYNC.RECONVERGENT B1 ;  /* 0x0000000000017941 */ /* 0x000fea0003800200 */
.L_x_798:
        /* <DEDUP_REMOVED lines=15> */
.L_x_801:
[----:B------:R-:W-:Y:S05]  /*18370*/  BSYNC.RECONVERGENT B1 ;  /* 0x0000000000017941 */ /* 0x000fea0003800200 */
.L_x_800:
        /* <DEDUP_REMOVED lines=12> */
.L_x_739:
[----:B------:R-:W-:Y:S05]  /*18440*/  BSYNC.RECONVERGENT B0 ;  /* 0x0000000000007941 */ /* 0x000fea0003800200 */
.L_x_738:
        /* <DEDUP_REMOVED lines=23> */
.L_x_805:
[----:B------:R-:W-:Y:S05]  /*185c0*/  BSYNC.RECONVERGENT B1 ;  /* 0x0000000000017941 */ /* 0x000fea0003800200 */
.L_x_804:
        /* <DEDUP_REMOVED lines=15> */
.L_x_807:
[----:B------:R-:W-:Y:S05]  /*186c0*/  BSYNC.RECONVERGENT B1 ;  /* 0x0000000000017941 */ /* 0x000fea0003800200 */
.L_x_806:
        /* <DEDUP_REMOVED lines=15> */
.L_x_809:
[----:B------:R-:W-:Y:S05]  /*187c0*/  BSYNC.RECONVERGENT B1 ;  /* 0x0000000000017941 */ /* 0x000fea0003800200 */
.L_x_808:
        /* <DEDUP_REMOVED lines=15> */
.L_x_811:
[----:B------:R-:W-:Y:S05]  /*188c0*/  BSYNC.RECONVERGENT B1 ;  /* 0x0000000000017941 */ /* 0x000fea0003800200 */
.L_x_810:
        /* <DEDUP_REMOVED lines=15> */
.L_x_813:
[----:B------:R-:W-:Y:S05]  /*189c0*/  BSYNC.RECONVERGENT B1 ;  /* 0x0000000000017941 */ /* 0x000fea0003800200 */
.L_x_812:
        /* <DEDUP_REMOVED lines=15> */
.L_x_815:
[----:B------:R-:W-:Y:S05]  /*18ac0*/  BSYNC.RECONVERGENT B1 ;  /* 0x0000000000017941 */ /* 0x000fea0003800200 */
.L_x_814:
        /* <DEDUP_REMOVED lines=15> */
.L_x_817:
[----:B------:R-:W-:Y:S05]  /*18bc0*/  BSYNC.RECONVERGENT B1 ;  /* 0x0000000000017941 */ /* 0x000fea0003800200 */
.L_x_816:
        /* <DEDUP_REMOVED lines=15> */
.L_x_819:
[----:B------:R-:W-:Y:S05]  /*18cc0*/  BSYNC.RECONVERGENT B1 ;  /* 0x0000000000017941 */ /* 0x000fea0003800200 */
.L_x_818:
        /* <DEDUP_REMOVED lines=15> */
.L_x_821:
[----:B------:R-:W-:Y:S05]  /*18dc0*/  BSYNC.RECONVERGENT B1 ;  /* 0x0000000000017941 */ /* 0x000fea0003800200 */
.L_x_820:
        /* <DEDUP_REMOVED lines=15> */
.L_x_823:
[----:B------:R-:W-:Y:S05]  /*18ec0*/  BSYNC.RECONVERGENT B1 ;  /* 0x0000000000017941 */ /* 0x000fea0003800200 */
.L_x_822:
        /* <DEDUP_REMOVED lines=15> */
.L_x_825:
[----:B------:R-:W-:Y:S05]  /*18fc0*/  BSYNC.RECONVERGENT B1 ;  /* 0x0000000000017941 */ /* 0x000fea0003800200 */
.L_x_824:
        /* <DEDUP_REMOVED lines=15> */
.L_x_827:
[----:B------:R-:W-:Y:S05]  /*190c0*/  BSYNC.RECONVERGENT B1 ;  /* 0x0000000000017941 */ /* 0x000fea0003800200 */
.L_x_826:
        /* <DEDUP_REMOVED lines=15> */
.L_x_829:
[----:B------:R-:W-:Y:S05]  /*191c0*/  BSYNC.RECONVERGENT B1 ;  /* 0x0000000000017941 */ /* 0x000fea0003800200 */
.L_x_828:
        /* <DEDUP_REMOVED lines=15> */
.L_x_831:
[----:B------:R-:W-:Y:S05]  /*192c0*/  BSYNC.RECONVERGENT B1 ;  /* 0x0000000000017941 */ /* 0x000fea0003800200 */
.L_x_830:
        /* <DEDUP_REMOVED lines=15> */
.L_x_833:
[----:B------:R-:W-:Y:S05]  /*193c0*/  BSYNC.RECONVERGENT B1 ;  /* 0x0000000000017941 */ /* 0x000fea0003800200 */
.L_x_832:
        /* <DEDUP_REMOVED lines=15> */
.L_x_835:
[----:B------:R-:W-:Y:S05]  /*194c0*/  BSYNC.RECONVERGENT B1 ;  /* 0x0000000000017941 */ /* 0x000fea0003800200 */
.L_x_834:
        /* <DEDUP_REMOVED lines=15> */
.L_x_837:
[----:B------:R-:W-:Y:S05]  /*195c0*/  BSYNC.RECONVERGENT B1 ;  /* 0x0000000000017941 */ /* 0x000fea0003800200 */
.L_x_836:
        /* <DEDUP_REMOVED lines=15> */
.L_x_839:
[----:B------:R-:W-:Y:S05]  /*196c0*/  BSYNC.RECONVERGENT B1 ;  /* 0x0000000000017941 */ /* 0x000fea0003800200 */
.L_x_838:
        /* <DEDUP_REMOVED lines=15> */
.L_x_841:
[----:B------:R-:W-:Y:S05]  /*197c0*/  BSYNC.RECONVERGENT B1 ;  /* 0x0000000000017941 */ /* 0x000fea0003800200 */
.L_x_840:
        /* <DEDUP_REMOVED lines=15> */
.L_x_843:
[----:B------:R-:W-:Y:S05]  /*198c0*/  BSYNC.RECONVERGENT B1 ;  /* 0x0000000000017941 */ /* 0x000fea0003800200 */
.L_x_842:
        /* <DEDUP_REMOVED lines=15> */
.L_x_845:
[----:B------:R-:W-:Y:S05]  /*199c0*/  BSYNC.RECONVERGENT B1 ;  /* 0x0000000000017941 */ /* 0x000fea0003800200 */
.L_x_844:
        /* <DEDUP_REMOVED lines=15> */
.L_x_847:
[----:B------:R-:W-:Y:S05]  /*19ac0*/  BSYNC.RECONVERGENT B1 ;  /* 0x0000000000017941 */ /* 0x000fea0003800200 */
.L_x_846:
        /* <DEDUP_REMOVED lines=15> */
.L_x_849:
[----:B------:R-:W-:Y:S05]  /*19bc0*/  BSYNC.RECONVERGENT B1 ;  /* 0x0000000000017941 */ /* 0x000fea0003800200 */
.L_x_848:
        /* <DEDUP_REMOVED lines=15> */
.L_x_851:
[----:B------:R-:W-:Y:S05]  /*19cc0*/  BSYNC.RECONVERGENT B1 ;  /* 0x0000000000017941 */ /* 0x000fea0003800200 */
.L_x_850:
        /* <DEDUP_REMOVED lines=15> */
.L_x_853:
[----:B------:R-:W-:Y:S05]  /*19dc0*/  BSYNC.RECONVERGENT B1 ;  /* 0x0000000000017941 */ /* 0x000fea0003800200 */
.L_x_852:
        /* <DEDUP_REMOVED lines=15> */
.L_x_855:
[----:B------:R-:W-:Y:S05]  /*19ec0*/  BSYNC.RECONVERGENT B1 ;  /* 0x0000000000017941 */ /* 0x000fea0003800200 */
.L_x_854:
        /* <DEDUP_REMOVED lines=15> */
.L_x_857:
[----:B------:R-:W-:Y:S05]  /*19fc0*/  BSYNC.RECONVERGENT B1 ;  /* 0x0000000000017941 */ /* 0x000fea0003800200 */
.L_x_856:
        /* <DEDUP_REMOVED lines=15> */
.L_x_859:
[----:B------:R-:W-:Y:S05]  /*1a0c0*/  BSYNC.RECONVERGENT B1 ;  /* 0x0000000000017941 */ /* 0x000fea0003800200 */
.L_x_858:
        /* <DEDUP_REMOVED lines=15> */
.L_x_861:
[----:B------:R-:W-:Y:S05]  /*1a1c0*/  BSYNC.RECONVERGENT B1 ;  /* 0x0000000000017941 */ /* 0x000fea0003800200 */
.L_x_860:
        /* <DEDUP_REMOVED lines=15> */
.L_x_863:
[----:B------:R-:W-:Y:S05]  /*1a2c0*/  BSYNC.RECONVERGENT B1 ;  /* 0x0000000000017941 */ /* 0x000fea0003800200 */
.L_x_862:
        /* <DEDUP_REMOVED lines=15> */
.L_x_865:
[----:B------:R-:W-:Y:S05]  /*1a3c0*/  BSYNC.RECONVERGENT B1 ;  /* 0x0000000000017941 */ /* 0x000fea0003800200 */
.L_x_864:
        /* <DEDUP_REMOVED lines=12> */
.L_x_803:
[----:B------:R-:W-:Y:S05]  /*1a490*/  BSYNC.RECONVERGENT B0 ;  /* 0x0000000000007941 */ /* 0x000fea0003800200 */
.L_x_802:
        /* <DEDUP_REMOVED lines=23> */
.L_x_869:
[----:B------:R-:W-:Y:S05]  /*1a610*/  BSYNC.RECONVERGENT B1 ;  /* 0x0000000000017941 */ /* 0x000fea0003800200 */
.L_x_868:
        /* <DEDUP_REMOVED lines=15> */
.L_x_871:
[----:B------:R-:W-:Y:S05]  /*1a710*/  BSYNC.RECONVERGENT B1 ;  /* 0x0000000000017941 */ /* 0x000fea0003800200 */
.L_x_870:
        /* <DEDUP_REMOVED lines=15> */
.L_x_873:
[----:B------:R-:W-:Y:S05]  /*1a810*/  BSYNC.RECONVERGENT B1 ;  /* 0x0000000000017941 */ /* 0x000fea0003800200 */
.L_x_872:
        /* <DEDUP_REMOVED lines=15> */
.L_x_875:
[----:B------:R-:W-:Y:S05]  /*1a910*/  BSYNC.RECONVERGENT B1 ;  /* 0x0000000000017941 */ /* 0x000fea0003800200 */
.L_x_874:
        /* <DEDUP_REMOVED lines=15> */
.L_x_877:
[----:B------:R-:W-:Y:S05]  /*1aa10*/  BSYNC.RECONVERGENT B1 ;  /* 0x0000000000017941 */ /* 0x000fea0003800200 */
.L_x_876:
        /* <DEDUP_REMOVED lines=15> */
.L_x_879:
[----:B------:R-:W-:Y:S05]  /*1ab10*/  BSYNC.RECONVERGENT B1 ;  /* 0x0000000000017941 */ /* 0x000fea0003800200 */
.L_x_878:
        /* <DEDUP_REMOVED lines=15> */
.L_x_881:
[----:B------:R-:W-:Y:S05]  /*1ac10*/  BSYNC.RECONVERGENT B1 ;  /* 0x0000000000017941 */ /* 0x000fea0003800200 */
.L_x_880:
        /* <DEDUP_REMOVED lines=15> */
.L_x_883:
[----:B------:R-:W-:Y:S05]  /*1ad10*/  BSYNC.RECONVERGENT B1 ;  /* 0x0000000000017941 */ /* 0x000fea0003800200 */
.L_x_882:
        /* <DEDUP_REMOVED lines=15> */
.L_x_885:
[----:B------:R-:W-:Y:S05]  /*1ae10*/  BSYNC.RECONVERGENT B1 ;  /* 0x0000000000017941 */ /* 0x000fea0003800200 */
.L_x_884:
        /* <DEDUP_REMOVED lines=15> */
.L_x_887:
[----:B------:R-:W-:Y:S05]  /*1af10*/  BSYNC.RECONVERGENT B1 ;  /* 0x0000000000017941 */ /* 0x000fea0003800200 */
.L_x_886:
        /* <DEDUP_REMOVED lines=15> */
.L_x_889:
[----:B------:R-:W-:Y:S05]  /*1b010*/  BSYNC.RECONVERGENT B1 ;  /* 0x0000000000017941 */ /* 0x000fea0003800200 */
.L_x_888:
        /* <DEDUP_REMOVED lines=15> */
.L_x_891:
[----:B------:R-:W-:Y:S05]  /*1b110*/  BSYNC.RECONVERGENT B1 ;  /* 0x0000000000017941 */ /* 0x000fea0003800200 */
.L_x_890:
        /* <DEDUP_REMOVED lines=15> */
.L_x_893:
[----:B------:R-:W-:Y:S05]  /*1b210*/  BSYNC.RECONVERGENT B1 ;  /* 0x0000000000017941 */ /* 0x000fea0003800200 */
.L_x_892:
        /* <DEDUP_REMOVED lines=15> */
.L_x_895:
[----:B------:R-:W-:Y:S05]  /*1b310*/  BSYNC.RECONVERGENT B1 ;  /* 0x0000000000017941 */ /* 0x000fea0003800200 */
.L_x_894:
        /* <DEDUP_REMOVED lines=15> */
.L_x_897:
[----:B------:R-:W-:Y:S05]  /*1b410*/  BSYNC.RECONVERGENT B1 ;  /* 0x0000000000017941 */ /* 0x000fea0003800200 */
.L_x_896:
        /* <DEDUP_REMOVED lines=15> */
.L_x_899:
[----:B------:R-:W-:Y:S05]  /*1b510*/  BSYNC.RECONVERGENT B1 ;  /* 0x0000000000017941 */ /* 0x000fea0003800200 */
.L_x_898:
        /* <DEDUP_REMOVED lines=15> */
.L_x_901:
[----:B------:R-:W-:Y:S05]  /*1b610*/  BSYNC.RECONVERGENT B1 ;  /* 0x0000000000017941 */ /* 0x000fea0003800200 */
.L_x_900:
        /* <DEDUP_REMOVED lines=15> */
.L_x_903:
[----:B------:R-:W-:Y:S05]  /*1b710*/  BSYNC.RECONVERGENT B1 ;  /* 0x0000000000017941 */ /* 0x000fea0003800200 */
.L_x_902:
        /* <DEDUP_REMOVED lines=15> */
.L_x_905:
[----:B------:R-:W-:Y:S05]  /*1b810*/  BSYNC.RECONVERGENT B1 ;  /* 0x0000000000017941 */ /* 0x000fea0003800200 */
.L_x_904:
        /* <DEDUP_REMOVED lines=15> */
.L_x_907:
[----:B------:R-:W-:Y:S05]  /*1b910*/  BSYNC.RECONVERGENT B1 ;  /* 0x0000000000017941 */ /* 0x000fea0003800200 */
.L_x_906:
        /* <DEDUP_REMOVED lines=15> */
.L_x_909:
[----:B------:R-:W-:Y:S05]  /*1ba10*/  BSYNC.RECONVERGENT B1 ;  /* 0x0000000000017941 */ /* 0x000fea0003800200 */
.L_x_908:
        /* <DEDUP_REMOVED lines=15> */
.L_x_911:
[----:B------:R-:W-:Y:S05]  /*1bb10*/  BSYNC.RECONVERGENT B1 ;  /* 0x0000000000017941 */ /* 0x000fea0003800200 */
.L_x_910:
        /* <DEDUP_REMOVED lines=15> */
.L_x_913:
[----:B------:R-:W-:Y:S05]  /*1bc10*/  BSYNC.RECONVERGENT B1 ;  /* 0x0000000000017941 */ /* 0x000fea0003800200 */
.L_x_912:
        /* <DEDUP_REMOVED lines=15> */
.L_x_915:
[----:B------:R-:W-:Y:S05]  /*1bd10*/  BSYNC.RECONVERGENT B1 ;  /* 0x0000000000017941 */ /* 0x000fea0003800200 */
.L_x_914:
        /* <DEDUP_REMOVED lines=15> */
.L_x_917:
[----:B------:R-:W-:Y:S05]  /*1be10*/  BSYNC.RECONVERGENT B1 ;  /* 0x0000000000017941 */ /* 0x000fea0003800200 */
.L_x_916:
        /* <DEDUP_REMOVED lines=15> */
.L_x_919:
[----:B------:R-:W-:Y:S05]  /*1bf10*/  BSYNC.RECONVERGENT B1 ;  /* 0x0000000000017941 */ /* 0x000fea0003800200 */
.L_x_918:
        /* <DEDUP_REMOVED lines=15> */
.L_x_921:
[----:B------:R-:W-:Y:S05]  /*1c010*/  BSYNC.RECONVERGENT B1 ;  /* 0x0000000000017941 */ /* 0x000fea0003800200 */
.L_x_920:
        /* <DEDUP_REMOVED lines=15> */
.L_x_923:
[----:B------:R-:W-:Y:S05]  /*1c110*/  BSYNC.RECONVERGENT B1 ;  /* 0x0000000000017941 */ /* 0x000fea0003800200 */
.L_x_922:
        /* <DEDUP_REMOVED lines=15> */
.L_x_925:
[----:B------:R-:W-:Y:S05]  /*1c210*/  BSYNC.RECONVERGENT B1 ;  /* 0x0000000000017941 */ /* 0x000fea0003800200 */
.L_x_924:
        /* <DEDUP_REMOVED lines=15> */
.L_x_927:
[----:B------:R-:W-:Y:S05]  /*1c310*/  BSYNC.RECONVERGENT B1 ;  /* 0x0000000000017941 */ /* 0x000fea0003800200 */
.L_x_926:
        /* <DEDUP_REMOVED lines=15> */
.L_x_929:
[----:B------:R-:W-:Y:S05]  /*1c410*/  BSYNC.RECONVERGENT B1 ;  /* 0x0000000000017941 */ /* 0x000fea0003800200 */
.L_x_928:
        /* <DEDUP_REMOVED lines=12> */
.L_x_867:
[----:B------:R-:W-:Y:S05]  /*1c4e0*/  BSYNC.RECONVERGENT B0 ;  /* 0x0000000000007941 */ /* 0x000fea0003800200 */
.L_x_866:
        /* <DEDUP_REMOVED lines=23> */
.L_x_933:
[----:B------:R-:W-:Y:S05]  /*1c660*/  BSYNC.RECONVERGENT B1 ;  /* 0x0000000000017941 */ /* 0x000fea0003800200 */
.L_x_932:
        /* <DEDUP_REMOVED lines=15> */
.L_x_935:
[----:B------:R-:W-:Y:S05]  /*1c760*/  BSYNC.RECONVERGENT B1 ;  /* 0x0000000000017941 */ /* 0x000fea0003800200 */
.L_x_934:
        /* <DEDUP_REMOVED lines=15> */
.L_x_937:
[----:B------:R-:W-:Y:S05]  /*1c860*/  BSYNC.RECONVERGENT B1 ;  /* 0x0000000000017941 */ /* 0x000fea0003800200 */
.L_x_936:
        /* <DEDUP_REMOVED lines=15> */
.L_x_939:
[----:B------:R-:W-:Y:S05]  /*1c960*/  BSYNC.RECONVERGENT B1 ;  /* 0x0000000000017941 */ /* 0x000fea0003800200 */
.L_x_938:
        /* <DEDUP_REMOVED lines=15> */
.L_x_941:
[----:B------:R-:W-:Y:S05]  /*1ca60*/  BSYNC.RECONVERGENT B1 ;  /* 0x0000000000017941 */ /* 0x000fea0003800200 */
.L_x_940:
        /* <DEDUP_REMOVED lines=15> */
.L_x_943:
[----:B------:R-:W-:Y:S05]  /*1cb60*/  BSYNC.RECONVERGENT B1 ;  /* 0x0000000000017941 */ /* 0x000fea0003800200 */
.L_x_942:
        /* <DEDUP_REMOVED lines=15> */
.L_x_945:
[----:B------:R-:W-:Y:S05]  /*1cc60*/  BSYNC.RECONVERGENT B1 ;  /* 0x0000000000017941 */ /* 0x000fea0003800200 */
.L_x_944:
        /* <DEDUP_REMOVED lines=15> */
.L_x_947:
[----:B------:R-:W-:Y:S05]  /*1cd60*/  BSYNC.RECONVERGENT B1 ;  /* 0x0000000000017941 */ /* 0x000fea0003800200 */
.L_x_946:
        /* <DEDUP_REMOVED lines=15> */
.L_x_949:
[----:B------:R-:W-:Y:S05]  /*1ce60*/  BSYNC.RECONVERGENT B1 ;  /* 0x0000000000017941 */ /* 0x000fea0003800200 */
.L_x_948:
        /* <DEDUP_REMOVED lines=15> */
.L_x_951:
[----:B------:R-:W-:Y:S05]  /*1cf60*/  BSYNC.RECONVERGENT B1 ;  /* 0x0000000000017941 */ /* 0x000fea0003800200 */
.L_x_950:
        /* <DEDUP_REMOVED lines=15> */
.L_x_953:
[----:B------:R-:W-:Y:S05]  /*1d060*/  BSYNC.RECONVERGENT B1 ;  /* 0x0000000000017941 */ /* 0x000fea0003800200 */
.L_x_952:
        /* <DEDUP_REMOVED lines=15> */
.L_x_955:
[----:B------:R-:W-:Y:S05]  /*1d160*/  BSYNC.RECONVERGENT B1 ;  /* 0x0000000000017941 */ /* 0x000fea0003800200 */
.L_x_954:
        /* <DEDUP_REMOVED lines=15> */
.L_x_957:
[----:B------:R-:W-:Y:S05]  /*1d260*/  BSYNC.RECONVERGENT B1 ;  /* 0x0000000000017941 */ /* 0x000fea0003800200 */
.L_x_956:
        /* <DEDUP_REMOVED lines=15> */
.L_x_959:
[----:B------:R-:W-:Y:S05]  /*1d360*/  BSYNC.RECONVERGENT B1 ;  /* 0x0000000000017941 */ /* 0x000fea0003800200 */
.L_x_958:
        /* <DEDUP_REMOVED lines=15> */
.L_x_961:
[----:B------:R-:W-:Y:S05]  /*1d460*/  BSYNC.RECONVERGENT B1 ;  /* 0x0000000000017941 */ /* 0x000fea0003800200 */
.L_x_960:
        /* <DEDUP_REMOVED lines=15> */
.L_x_963:
[----:B------:R-:W-:Y:S05]  /*1d560*/  BSYNC.RECONVERGENT B1 ;  /* 0x0000000000017941 */ /* 0x000fea0003800200 */
.L_x_962:
        /* <DEDUP_REMOVED lines=15> */
.L_x_965:
[----:B------:R-:W-:Y:S05]  /*1d660*/  BSYNC.RECONVERGENT B1 ;  /* 0x0000000000017941 */ /* 0x000fea0003800200 */
.L_x_964:
        /* <DEDUP_REMOVED lines=15> */
.L_x_967:
[----:B------:R-:W-:Y:S05]  /*1d760*/  BSYNC.RECONVERGENT B1 ;  /* 0x0000000000017941 */ /* 0x000fea0003800200 */
.L_x_966:
        /* <DEDUP_REMOVED lines=15> */
.L_x_969:
[----:B------:R-:W-:Y:S05]  /*1d860*/  BSYNC.RECONVERGENT B1 ;  /* 0x0000000000017941 */ /* 0x000fea0003800200 */
.L_x_968:
        /* <DEDUP_REMOVED lines=15> */
.L_x_971:
[----:B------:R-:W-:Y:S05]  /*1d960*/  BSYNC.RECONVERGENT B1 ;  /* 0x0000000000017941 */ /* 0x000fea0003800200 */
.L_x_970:
        /* <DEDUP_REMOVED lines=15> */
.L_x_973:
[----:B------:R-:W-:Y:S05]  /*1da60*/  BSYNC.RECONVERGENT B1 ;  /* 0x0000000000017941 */ /* 0x000fea0003800200 */
.L_x_972:
        /* <DEDUP_REMOVED lines=15> */
.L_x_975:
[----:B------:R-:W-:Y:S05]  /*1db60*/  BSYNC.RECONVERGENT B1 ;  /* 0x0000000000017941 */ /* 0x000fea0003800200 */
.L_x_974:
        /* <DEDUP_REMOVED lines=15> */
.L_x_977:
[----:B------:R-:W-:Y:S05]  /*1dc60*/  BSYNC.RECONVERGENT B1 ;  /* 0x0000000000017941 */ /* 0x000fea0003800200 */
.L_x_976:
        /* <DEDUP_REMOVED lines=15> */
.L_x_979:
[----:B------:R-:W-:Y:S05]  /*1dd60*/  BSYNC.RECONVERGENT B1 ;  /* 0x0000000000017941 */ /* 0x000fea0003800200 */
.L_x_978:
        /* <DEDUP_REMOVED lines=15> */
.L_x_981:
[----:B------:R-:W-:Y:S05]  /*1de60*/  BSYNC.RECONVERGENT B1 ;  /* 0x0000000000017941 */ /* 0x000fea0003800200 */
.L_x_980:
        /* <DEDUP_REMOVED lines=15> */
.L_x_983:
[----:B------:R-:W-:Y:S05]  /*1df60*/  BSYNC.RECONVERGENT B1 ;  /* 0x0000000000017941 */ /* 0x000fea0003800200 */
.L_x_982:
        /* <DEDUP_REMOVED lines=15> */
.L_x_985:
[----:B------:R-:W-:Y:S05]  /*1e060*/  BSYNC.RECONVERGENT B1 ;  /* 0x0000000000017941 */ /* 0x000fea0003800200 */
.L_x_984:
        /* <DEDUP_REMOVED lines=15> */
.L_x_987:
[----:B------:R-:W-:Y:S05]  /*1e160*/  BSYNC.RECONVERGENT B1 ;  /* 0x0000000000017941 */ /* 0x000fea0003800200 */
.L_x_986:
        /* <DEDUP_REMOVED lines=15> */
.L_x_989:
[----:B------:R-:W-:Y:S05]  /*1e260*/  BSYNC.RECONVERGENT B1 ;  /* 0x0000000000017941 */ /* 0x000fea0003800200 */
.L_x_988:
        /* <DEDUP_REMOVED lines=15> */
.L_x_991:
[----:B------:R-:W-:Y:S05]  /*1e360*/  BSYNC.RECONVERGENT B1 ;  /* 0x0000000000017941 */ /* 0x000fea0003800200 */
.L_x_990:
        /* <DEDUP_REMOVED lines=15> */
.L_x_993:
[----:B------:R-:W-:Y:S05]  /*1e460*/  BSYNC.RECONVERGENT B1 ;  /* 0x0000000000017941 */ /* 0x000fea0003800200 */
.L_x_992:
        /* <DEDUP_REMOVED lines=12> */
.L_x_931:
[----:B------:R-:W-:Y:S05]  /*1e530*/  BSYNC.RECONVERGENT B0 ;  /* 0x0000000000007941 */ /* 0x000fea0003800200 */
.L_x_930:
        /* <DEDUP_REMOVED lines=23> */
.L_x_997:
[----:B------:R-:W-:Y:S05]  /*1e6b0*/  BSYNC.RECONVERGENT B1 ;  /* 0x0000000000017941 */ /* 0x000fea0003800200 */
.L_x_996:
        /* <DEDUP_REMOVED lines=15> */
.L_x_999:
[----:B------:R-:W-:Y:S05]  /*1e7b0*/  BSYNC.RECONVERGENT B1 ;  /* 0x0000000000017941 */ /* 0x000fea0003800200 */
.L_x_998:
        /* <DEDUP_REMOVED lines=15> */
.L_x_1001:
[----:B------:R-:W-:Y:S05]  /*1e8b0*/  BSYNC.RECONVERGENT B1 ;  /* 0x0000000000017941 */ /* 0x000fea0003800200 */
.L_x_1000:
        /* <DEDUP_REMOVED lines=15> */
.L_x_1003:
[----:B------:R-:W-:Y:S05]  /*1e9b0*/  BSYNC.RECONVERGENT B1 ;  /* 0x0000000000017941 */ /* 0x000fea0003800200 */
.L_x_1002:
        /* <DEDUP_REMOVED lines=15> */
.L_x_1005:
[----:B------:R-:W-:Y:S05]  /*1eab0*/  BSYNC.RECONVERGENT B1 ;  /* 0x0000000000017941 */ /* 0x000fea0003800200 */
.L_x_1004:
        /* <DEDUP_REMOVED lines=15> */
.L_x_1007:
[----:B------:R-:W-:Y:S05]  /*1ebb0*/  BSYNC.RECONVERGENT B1 ;  /* 0x0000000000017941 */ /* 0x000fea0003800200 */
.L_x_1006:
        /* <DEDUP_REMOVED lines=15> */
.L_x_1009:
[----:B------:R-:W-:Y:S05]  /*1ecb0*/  BSYNC.RECONVERGENT B1 ;  /* 0x0000000000017941 */ /* 0x000fea0003800200 */
.L_x_1008:
        /* <DEDUP_REMOVED lines=15> */
.L_x_1011:
[----:B------:R-:W-:Y:S05]  /*1edb0*/  BSYNC.RECONVERGENT B1 ;  /* 0x0000000000017941 */ /* 0x000fea0003800200 */
.L_x_1010:
        /* <DEDUP_REMOVED lines=15> */
.L_x_1013:
[----:B------:R-:W-:Y:S05]  /*1eeb0*/  BSYNC.RECONVERGENT B1 ;  /* 0x0000000000017941 */ /* 0x000fea0003800200 */
.L_x_1012:
        /* <DEDUP_REMOVED lines=15> */
.L_x_1015:
[----:B------:R-:W-:Y:S05]  /*1efb0*/  BSYNC.RECONVERGENT B1 ;  /* 0x0000000000017941 */ /* 0x000fea0003800200 */
.L_x_1014:
        /* <DEDUP_REMOVED lines=15> */
.L_x_1017:
[----:B------:R-:W-:Y:S05]  /*1f0b0*/  BSYNC.RECONVERGENT B1 ;  /* 0x0000000000017941 */ /* 0x000fea0003800200 */
.L_x_1016:
        /* <DEDUP_REMOVED lines=15> */
.L_x_1019:
[----:B------:R-:W-:Y:S05]  /*1f1b0*/  BSYNC.RECONVERGENT B1 ;  /* 0x0000000000017941 */ /* 0x000fea0003800200 */
.L_x_1018:
        /* <DEDUP_REMOVED lines=15> */
.L_x_1021:
[----:B------:R-:W-:Y:S05]  /*1f2b0*/  BSYNC.RECONVERGENT B1 ;  /* 0x0000000000017941 */ /* 0x000fea0003800200 */
.L_x_1020:
        /* <DEDUP_REMOVED lines=15> */
.L_x_1023:
[----:B------:R-:W-:Y:S05]  /*1f3b0*/  BSYNC.RECONVERGENT B1 ;  /* 0x0000000000017941 */ /* 0x000fea0003800200 */
.L_x_1022:
        /* <DEDUP_REMOVED lines=15> */
.L_x_1025:
[----:B------:R-:W-:Y:S05]  /*1f4b0*/  BSYNC.RECONVERGENT B1 ;  /* 0x0000000000017941 */ /* 0x000fea0003800200 */
.L_x_1024:
        /* <DEDUP_REMOVED lines=15> */
.L_x_1027:
[----:B------:R-:W-:Y:S05]  /*1f5b0*/  BSYNC.RECONVERGENT B1 ;  /* 0x0000000000017941 */ /* 0x000fea0003800200 */
.L_x_1026:
        /* <DEDUP_REMOVED lines=15> */
.L_x_1029:
[----:B------:R-:W-:Y:S05]  /*1f6b0*/  BSYNC.RECONVERGENT B1 ;  /* 0x0000000000017941 */ /* 0x000fea0003800200 */
.L_x_1028:
        /* <DEDUP_REMOVED lines=15> */
.L_x_1031:
[----:B------:R-:W-:Y:S05]  /*1f7b0*/  BSYNC.RECONVERGENT B1 ;  /* 0x0000000000017941 */ /* 0x000fea0003800200 */
.L_x_1030:
        /* <DEDUP_REMOVED lines=15> */
.L_x_1033:
[----:B------:R-:W-:Y:S05]  /*1f8b0*/  BSYNC.RECONVERGENT B1 ;  /* 0x0000000000017941 */ /* 0x000fea0003800200 */
.L_x_1032:
        /* <DEDUP_REMOVED lines=15> */
.L_x_1035:
[----:B------:R-:W-:Y:S05]  /*1f9b0*/  BSYNC.RECONVERGENT B1 ;  /* 0x0000000000017941 */ /* 0x000fea0003800200 */
.L_x_1034:
        /* <DEDUP_REMOVED lines=15> */
.L_x_1037:
[----:B------:R-:W-:Y:S05]  /*1fab0*/  BSYNC.RECONVERGENT B1 ;  /* 0x0000000000017941 */ /* 0x000fea0003800200 */
.L_x_1036:
        /* <DEDUP_REMOVED lines=15> */
.L_x_1039:
[----:B------:R-:W-:Y:S05]  /*1fbb0*/  BSYNC.RECONVERGENT B1 ;  /* 0x0000000000017941 */ /* 0x000fea0003800200 */
.L_x_1038:
        /* <DEDUP_REMOVED lines=15> */
.L_x_1041:
[----:B------:R-:W-:Y:S05]  /*1fcb0*/  BSYNC.RECONVERGENT B1 ;  /* 0x0000000000017941 */ /* 0x000fea0003800200 */
.L_x_1040:
        /* <DEDUP_REMOVED lines=15> */
.L_x_1043:
[----:B------:R-:W-:Y:S05]  /*1fdb0*/  BSYNC.RECONVERGENT B1 ;  /* 0x0000000000017941 */ /* 0x000fea0003800200 */
.L_x_1042:
        /* <DEDUP_REMOVED lines=15> */
.L_x_1045:
[----:B------:R-:W-:Y:S05]  /*1feb0*/  BSYNC.RECONVERGENT B1 ;  /* 0x0000000000017941 */ /* 0x000fea0003800200 */
.L_x_1044:
        /* <DEDUP_REMOVED lines=15> */
.L_x_1047:
[----:B------:R-:W-:Y:S05]  /*1ffb0*/  BSYNC.RECONVERGENT B1 ;  /* 0x0000000000017941 */ /* 0x000fea0003800200 */
.L_x_1046:
        /* <DEDUP_REMOVED lines=15> */
.L_x_1049:
[----:B------:R-:W-:Y:S05]  /*200b0*/  BSYNC.RECONVERGENT B1 ;  /* 0x0000000000017941 */ /* 0x000fea0003800200 */
.L_x_1048:
        /* <DEDUP_REMOVED lines=15> */
.L_x_1051:
[----:B------:R-:W-:Y:S05]  /*201b0*/  BSYNC.RECONVERGENT B1 ;  /* 0x0000000000017941 */ /* 0x000fea0003800200 */
.L_x_1050:
        /* <DEDUP_REMOVED lines=15> */
.L_x_1053:
[----:B------:R-:W-:Y:S05]  /*202b0*/  BSYNC.RECONVERGENT B1 ;  /* 0x0000000000017941 */ /* 0x000fea0003800200 */
.L_x_1052:
        /* <DEDUP_REMOVED lines=15> */
.L_x_1055:
[----:B------:R-:W-:Y:S05]  /*203b0*/  BSYNC.RECONVERGENT B1 ;  /* 0x0000000000017941 */ /* 0x000fea0003800200 */
.L_x_1054:
        /* <DEDUP_REMOVED lines=15> */
.L_x_1057:
[----:B------:R-:W-:Y:S05]  /*204b0*/  BSYNC.RECONVERGENT B1 ;  /* 0x0000000000017941 */ /* 0x000fea0003800200 */
.L_x_1056:
        /* <DEDUP_REMOVED lines=12> */
.L_x_995:
[----:B------:R-:W-:Y:S05]  /*20580*/  BSYNC.RECONVERGENT B0 ;  /* 0x0000000000007941 */ /* 0x000fea0003800200 */
.L_x_994:
        /* <DEDUP_REMOVED lines=23> */
.L_x_1061:
[----:B------:R-:W-:Y:S05]  /*20700*/  BSYNC.RECONVERGENT B1 ;  /* 0x0000000000017941 */ /* 0x000fea0003800200 */
.L_x_1060:
        /* <DEDUP_REMOVED lines=15> */
.L_x_1063:
[----:B------:R-:W-:Y:S05]  /*20800*/  BSYNC.RECONVERGENT B1 ;  /* 0x0000000000017941 */ /* 0x000fea0003800200 */
.L_x_1062:
        /* <DEDUP_REMOVED lines=15> */
.L_x_1065:
[----:B------:R-:W-:Y:S05]  /*20900*/  BSYNC.RECONVERGENT B1 ;  /* 0x0000000000017941 */ /* 0x000fea0003800200 */
.L_x_1064:
        /* <DEDUP_REMOVED lines=15> */
.L_x_1067:
[----:B------:R-:W-:Y:S05]  /*20a00*/  BSYNC.RECONVERGENT B1 ;  /* 0x0000000000017941 */ /* 0x000fea0003800200 */
.L_x_1066:
        /* <DEDUP_REMOVED lines=15> */
.L_x_1069:
[----:B------:R-:W-:Y:S05]  /*20b00*/  BSYNC.RECONVERGENT B1 ;  /* 0x0000000000017941 */ /* 0x000fea0003800200 */
.L_x_1068:
        /* <DEDUP_REMOVED lines=15> */
.L_x_1071:
[----:B------:R-:W-:Y:S05]  /*20c00*/  BSYNC.RECONVERGENT B1 ;  /* 0x0000000000017941 */ /* 0x000fea0003800200 */
.L_x_1070:
        /* <DEDUP_REMOVED lines=15> */
.L_x_1073:
[----:B------:R-:W-:Y:S05]  /*20d00*/  BSYNC.RECONVERGENT B1 ;  /* 0x0000000000017941 */ /* 0x000fea0003800200 */
.L_x_1072:
        /* <DEDUP_REMOVED lines=15> */
.L_x_1075:
[----:B------:R-:W-:Y:S05]  /*20e00*/  BSYNC.RECONVERGENT B1 ;  /* 0x0000000000017941 */ /* 0x000fea0003800200 */
.L_x_1074:
        /* <DEDUP_REMOVED lines=15> */
.L_x_1077:
[----:B------:R-:W-:Y:S05]  /*20f00*/  BSYNC.RECONVERGENT B1 ;  /* 0x0000000000017941 */ /* 0x000fea0003800200 */
.L_x_1076:
        /* <DEDUP_REMOVED lines=15> */
.L_x_1079:
[----:B------:R-:W-:Y:S05]  /*21000*/  BSYNC.RECONVERGENT B1 ;  /* 0x0000000000017941 */ /* 0x000fea0003800200 */
.L_x_1078:
        /* <DEDUP_REMOVED lines=15> */
.L_x_1081:
[----:B------:R-:W-:Y:S05]  /*21100*/  BSYNC.RECONVERGENT B1 ;  /* 0x0000000000017941 */ /* 0x000fea0003800200 */
.L_x_1080:
        /* <DEDUP_REMOVED lines=15> */
.L_x_1083:
[----:B------:R-:W-:Y:S05]  /*21200*/  BSYNC.RECONVERGENT B1 ;  /* 0x0000000000017941 */ /* 0x000fea0003800200 */
.L_x_1082:
        /* <DEDUP_REMOVED lines=15> */
.L_x_1085:
[----:B------:R-:W-:Y:S05]  /*21300*/  BSYNC.RECONVERGENT B1 ;  /* 0x0000000000017941 */ /* 0x000fea0003800200 */
.L_x_1084:
        /* <DEDUP_REMOVED lines=15> */
.L_x_1087:
[----:B------:R-:W-:Y:S05]  /*21400*/  BSYNC.RECONVERGENT B1 ;  /* 0x0000000000017941 */ /* 0x000fea0003800200 */
.L_x_1086:
        /* <DEDUP_REMOVED lines=15> */
.L_x_1089:
[----:B------:R-:W-:Y:S05]  /*21500*/  BSYNC.RECONVERGENT B1 ;  /* 0x0000000000017941 */ /* 0x000fea0003800200 */
.L_x_1088:
        /* <DEDUP_REMOVED lines=15> */
.L_x_1091:
[----:B------:R-:W-:Y:S05]  /*21600*/  BSYNC.RECONVERGENT B1 ;  /* 0x0000000000017941 */ /* 0x000fea0003800200 */
.L_x_1090:
        /* <DEDUP_REMOVED lines=15> */
.L_x_1093:
[----:B------:R-:W-:Y:S05]  /*21700*/  BSYNC.RECONVERGENT B1 ;  /* 0x0000000000017941 */ /* 0x000fea0003800200 */
.L_x_1092:
        /* <DEDUP_REMOVED lines=15> */
.L_x_1095:
[----:B------:R-:W-:Y:S05]  /*21800*/  BSYNC.RECONVERGENT B1 ;  /* 0x0000000000017941 */ /* 0x000fea0003800200 */
.L_x_1094:
        /* <DEDUP_REMOVED lines=15> */
.L_x_1097:
[----:B------:R-:W-:Y:S05]  /*21900*/  BSYNC.RECONVERGENT B1 ;  /* 0x0000000000017941 */ /* 0x000fea0003800200 */
.L_x_1096:
        /* <DEDUP_REMOVED lines=15> */
.L_x_1099:
[----:B------:R-:W-:Y:S05]  /*21a00*/  BSYNC.RECONVERGENT B1 ;  /* 0x0000000000017941 */ /* 0x000fea0003800200 */
.L_x_1098:
        /* <DEDUP_REMOVED lines=15> */
.L_x_1101:
[----:B------:R-:W-:Y:S05]  /*21b00*/  BSYNC.RECONVERGENT B1 ;  /* 0x0000000000017941 */ /* 0x000fea0003800200 */
.L_x_1100:
        /* <DEDUP_REMOVED lines=15> */
.L_x_1103:
[----:B------:R-:W-:Y:S05]  /*21c00*/  BSYNC.RECONVERGENT B1 ;  /* 0x0000000000017941 */ /* 0x000fea0003800200 */
.L_x_1102:
        /* <DEDUP_REMOVED lines=15> */
.L_x_1105:
[----:B------:R-:W-:Y:S05]  /*21d00*/  BSYNC.RECONVERGENT B1 ;  /* 0x0000000000017941 */ /* 0x000fea0003800200 */
.L_x_1104:
        /* <DEDUP_REMOVED lines=15> */
.L_x_1107:
[----:B------:R-:W-:Y:S05]  /*21e00*/  BSYNC.RECONVERGENT B1 ;  /* 0x0000000000017941 */ /* 0x000fea0003800200 */
.L_x_1106:
        /* <DEDUP_REMOVED lines=15> */
.L_x_1109:
[----:B------:R-:W-:Y:S05]  /*21f00*/  BSYNC.RECONVERGENT B1 ;  /* 0x0000000000017941 */ /* 0x000fea0003800200 */
.L_x_1108:
        /* <DEDUP_REMOVED lines=15> */
.L_x_1111:
[----:B------:R-:W-:Y:S05]  /*22000*/  BSYNC.RECONVERGENT B1 ;  /* 0x0000000000017941 */ /* 0x000fea0003800200 */
.L_x_1110:
        /* <DEDUP_REMOVED lines=15> */
.L_x_1113:
[----:B------:R-:W-:Y:S05]  /*22100*/  BSYNC.RECONVERGENT B1 ;  /* 0x0000000000017941 */ /* 0x000fea0003800200 */
.L_x_1112:
        /* <DEDUP_REMOVED lines=15> */
.L_x_1115:
[----:B------:R-:W-:Y:S05]  /*22200*/  BSYNC.RECONVERGENT B1 ;  /* 0x0000000000017941 */ /* 0x000fea0003800200 */
.L_x_1114:
        /* <DEDUP_REMOVED lines=15> */
.L_x_1117:
[----:B------:R-:W-:Y:S05]  /*22300*/  BSYNC.RECONVERGENT B1 ;  /* 0x0000000000017941 */ /* 0x000fea0003800200 */
.L_x_1116:
        /* <DEDUP_REMOVED lines=15> */
.L_x_1119:
[----:B------:R-:W-:Y:S05]  /*22400*/  BSYNC.RECONVERGENT B1 ;  /* 0x0000000000017941 */ /* 0x000fea0003800200 */
.L_x_1118:
        /* <DEDUP_REMOVED lines=15> */
.L_x_1121:
[----:B------:R-:W-:Y:S05]  /*22500*/  BSYNC.RECONVERGENT B1 ;  /* 0x0000000000017941 */ /* 0x000fea0003800200 */
.L_x_1120:
        /* <DEDUP_REMOVED lines=12> */
.L_x_1059:
[----:B------:R-:W-:Y:S05]  /*225d0*/  BSYNC.RECONVERGENT B0 ;  /* 0x0000000000007941 */ /* 0x000fea0003800200 */
.L_x_1058:
        /* <DEDUP_REMOVED lines=23> */
.L_x_1125:
[----:B------:R-:W-:Y:S05]  /*22750*/  BSYNC.RECONVERGENT B1 ;  /* 0x0000000000017941 */ /* 0x000fea0003800200 */
.L_x_1124:
        /* <DEDUP_REMOVED lines=15> */
.L_x_1127:
[----:B------:R-:W-:Y:S05]  /*22850*/  BSYNC.RECONVERGENT B1 ;  /* 0x0000000000017941 */ /* 0x000fea0003800200 */
.L_x_1126:
        /* <DEDUP_REMOVED lines=15> */
.L_x_1129:
[----:B------:R-:W-:Y:S05]  /*22950*/  BSYNC.RECONVERGENT B1 ;  /* 0x0000000000017941 */ /* 0x000fea0003800200 */
.L_x_1128:
        /* <DEDUP_REMOVED lines=15> */
.L_x_1131:
[----:B------:R-:W-:Y:S05]  /*22a50*/  BSYNC.RECONVERGENT B1 ;  /* 0x0000000000017941 */ /* 0x000fea0003800200 */
.L_x_1130:
        /* <DEDUP_REMOVED lines=15> */
.L_x_1133:
[----:B------:R-:W-:Y:S05]  /*22b50*/  BSYNC.RECONVERGENT B1 ;  /* 0x0000000000017941 */ /* 0x000fea0003800200 */
.L_x_1132:
        /* <DEDUP_REMOVED lines=15> */
.L_x_1135:
[----:B------:R-:W-:Y:S05]  /*22c50*/  BSYNC.RECONVERGENT B1 ;  /* 0x0000000000017941 */ /* 0x000fea0003800200 */
.L_x_1134:
        /* <DEDUP_REMOVED lines=15> */
.L_x_1137:
[----:B------:R-:W-:Y:S05]  /*22d50*/  BSYNC.RECONVERGENT B1 ;  /* 0x0000000000017941 */ /* 0x000fea0003800200 */
.L_x_1136:
        /* <DEDUP_REMOVED lines=15> */
.L_x_1139:
[----:B------:R-:W-:Y:S05]  /*22e50*/  BSYNC.RECONVERGENT B1 ;  /* 0x0000000000017941 */ /* 0x000fea0003800200 */
.L_x_1138:
        /* <DEDUP_REMOVED lines=15> */
.L_x_1141:
[----:B------:R-:W-:Y:S05]  /*22f50*/  BSYNC.RECONVERGENT B1 ;  /* 0x0000000000017941 */ /* 0x000fea0003800200 */
.L_x_1140:
        /* <DEDUP_REMOVED lines=15> */
.L_x_1143:
[----:B------:R-:W-:Y:S05]  /*23050*/  BSYNC.RECONVERGENT B1 ;  /* 0x0000000000017941 */ /* 0x000fea0003800200 */
.L_x_1142:
        /* <DEDUP_REMOVED lines=15> */
.L_x_1145:
[----:B------:R-:W-:Y:S05]  /*23150*/  BSYNC.RECONVERGENT B1 ;  /* 0x0000000000017941 */ /* 0x000fea0003800200 */
.L_x_1144:
        /* <DEDUP_REMOVED lines=15> */
.L_x_1147:
[----:B------:R-:W-:Y:S05]  /*23250*/  BSYNC.RECONVERGENT B1 ;  /* 0x0000000000017941 */ /* 0x000fea0003800200 */
.L_x_1146:
        /* <DEDUP_REMOVED lines=15> */
.L_x_1149:
[----:B------:R-:W-:Y:S05]  /*23350*/  BSYNC.RECONVERGENT B1 ;  /* 0x0000000000017941 */ /* 0x000fea0003800200 */
.L_x_1148:
        /* <DEDUP_REMOVED lines=15> */
.L_x_1151:
[----:B------:R-:W-:Y:S05]  /*23450*/  BSYNC.RECONVERGENT B1 ;  /* 0x0000000000017941 */ /* 0x000fea0003800200 */
.L_x_1150:
        /* <DEDUP_REMOVED lines=15> */
.L_x_1153:
[----:B------:R-:W-:Y:S05]  /*23550*/  BSYNC.RECONVERGENT B1 ;  /* 0x0000000000017941 */ /* 0x000fea0003800200 */
.L_x_1152:
        /* <DEDUP_REMOVED lines=15> */
.L_x_1155:
[----:B------:R-:W-:Y:S05]  /*23650*/  BSYNC.RECONVERGENT B1 ;  /* 0x0000000000017941 */ /* 0x000fea0003800200 */
.L_x_1154:
        /* <DEDUP_REMOVED lines=15> */
.L_x_1157:
[----:B------:R-:W-:Y:S05]  /*23750*/  BSYNC.RECONVERGENT B1 ;  /* 0x0000000000017941 */ /* 0x000fea0003800200 */
.L_x_1156:
        /* <DEDUP_REMOVED lines=15> */
.L_x_1159:
[----:B------:R-:W-:Y:S05]  /*23850*/  BSYNC.RECONVERGENT B1 ;  /* 0x0000000000017941 */ /* 0x000fea0003800200 */
.L_x_1158:
        /* <DEDUP_REMOVED lines=15> */
.L_x_1161:
[----:B------:R-:W-:Y:S05]  /*23950*/  BSYNC.RECONVERGENT B1 ;  /* 0x0000000000017941 */ /* 0x000fea0003800200 */
.L_x_1160:
        /* <DEDUP_REMOVED lines=15> */
.L_x_1163:
[----:B------:R-:W-:Y:S05]  /*23a50*/  BSYNC.RECONVERGENT B1 ;  /* 0x0000000000017941 */ /* 0x000fea0003800200 */
.L_x_1162:
        /* <DEDUP_REMOVED lines=15> */
.L_x_1165:
[----:B------:R-:W-:Y:S05]  /*23b50*/  BSYNC.RECONVERGENT B1 ;  /* 0x0000000000017941 */ /* 0x000fea0003800200 */
.L_x_1164:
        /* <DEDUP_REMOVED lines=15> */
.L_x_1167:
[----:B------:R-:W-:Y:S05]  /*23c50*/  BSYNC.RECONVERGENT B1 ;  /* 0x0000000000017941 */ /* 0x000fea0003800200 */
.L_x_1166:
        /* <DEDUP_REMOVED lines=15> */
.L_x_1169:
[----:B------:R-:W-:Y:S05]  /*23d50*/  BSYNC.RECONVERGENT B1 ;  /* 0x0000000000017941 */ /* 0x000fea0003800200 */
.L_x_1168:
        /* <DEDUP_REMOVED lines=15> */
.L_x_1171:
[----:B------:R-:W-:Y:S05]  /*23e50*/  BSYNC.RECONVERGENT B1 ;  /* 0x0000000000017941 */ /* 0x000fea0003800200 */
.L_x_1170:
        /* <DEDUP_REMOVED lines=15> */
.L_x_1173:
[----:B------:R-:W-:Y:S05]  /*23f50*/  BSYNC.RECONVERGENT B1 ;  /* 0x0000000000017941 */ /* 0x000fea0003800200 */
.L_x_1172:
        /* <DEDUP_REMOVED lines=15> */
.L_x_1175:
[----:B------:R-:W-:Y:S05]  /*24050*/  BSYNC.RECONVERGENT B1 ;  /* 0x0000000000017941 */ /* 0x000fea0003800200 */
.L_x_1174:
        /* <DEDUP_REMOVED lines=15> */
.L_x_1177:
[----:B------:R-:W-:Y:S05]  /*24150*/  BSYNC.RECONVERGENT B1 ;  /* 0x0000000000017941 */ /* 0x000fea0003800200 */
.L_x_1176:
        /* <DEDUP_REMOVED lines=15> */
.L_x_1179:
[----:B------:R-:W-:Y:S05]  /*24250*/  BSYNC.RECONVERGENT B1 ;  /* 0x0000000000017941 */ /* 0x000fea0003800200 */
.L_x_1178:
        /* <DEDUP_REMOVED lines=15> */
.L_x_1181:
[----:B------:R-:W-:Y:S05]  /*24350*/  BSYNC.RECONVERGENT B1 ;  /* 0x0000000000017941 */ /* 0x000fea0003800200 */
.L_x_1180:
        /* <DEDUP_REMOVED lines=15> */
.L_x_1183:
[----:B------:R-:W-:Y:S05]  /*24450*/  BSYNC.RECONVERGENT B1 ;  /* 0x0000000000017941 */ /* 0x000fea0003800200 */
.L_x_1182:
        /* <DEDUP_REMOVED lines=15> */
.L_x_1185:
[----:B------:R-:W-:Y:S05]  /*24550*/  BSYNC.RECONVERGENT B1 ;  /* 0x0000000000017941 */ /* 0x000fea0003800200 */
.L_x_1184:
        /* <DEDUP_REMOVED lines=12> */
.L_x_1123:
[----:B------:R-:W-:Y:S05]  /*24620*/  BSYNC.RECONVERGENT B0 ;  /* 0x0000000000007941 */ /* 0x000fea0003800200 */
.L_x_1122:
        /* <DEDUP_REMOVED lines=23> */
.L_x_1189:
[----:B------:R-:W-:Y:S05]  /*247a0*/  BSYNC.RECONVERGENT B1 ;  /* 0x0000000000017941 */ /* 0x000fea0003800200 */
.L_x_1188:
        /* <DEDUP_REMOVED lines=15> */
.L_x_1191:
[----:B------:R-:W-:Y:S05]  /*248a0*/  BSYNC.RECONVERGENT B1 ;  /* 0x0000000000017941 */ /* 0x000fea0003800200 */
.L_x_1190:
        /* <DEDUP_REMOVED lines=15> */
.L_x_1193:
[----:B------:R-:W-:Y:S05]  /*249a0*/  BSYNC.RECONVERGENT B1 ;  /* 0x0000000000017941 */ /* 0x000fea0003800200 */
.L_x_1192:
        /* <DEDUP_REMOVED lines=15> */
.L_x_1195:
[----:B------:R-:W-:Y:S05]  /*24aa0*/  BSYNC.RECONVERGENT B1 ;  /* 0x0000000000017941 */ /* 0x000fea0003800200 */
.L_x_1194:
        /* <DEDUP_REMOVED lines=15> */
.L_x_1197:
[----:B------:R-:W-:Y:S05]  /*24ba0*/  BSYNC.RECONVERGENT B1 ;  /* 0x0000000000017941 */ /* 0x000fea0003800200 */
.L_x_1196:
        /* <DEDUP_REMOVED lines=15> */
.L_x_1199:
[----:B------:R-:W-:Y:S05]  /*24ca0*/  BSYNC.RECONVERGENT B1 ;  /* 0x0000000000017941 */ /* 0x000fea0003800200 */
.L_x_1198:
        /* <DEDUP_REMOVED lines=15> */
.L_x_1201:
[----:B------:R-:W-:Y:S05]  /*24da0*/  BSYNC.RECONVERGENT B1 ;  /* 0x0000000000017941 */ /* 0x000fea0003800200 */
.L_x_1200:
        /* <DEDUP_REMOVED lines=15> */
.L_x_1203:
[----:B------:R-:W-:Y:S05]  /*24ea0*/  BSYNC.RECONVERGENT B1 ;  /* 0x0000000000017941 */ /* 0x000fea0003800200 */
.L_x_1202:
        /* <DEDUP_REMOVED lines=15> */
.L_x_1205:
[----:B------:R-:W-:Y:S05]  /*24fa0*/  BSYNC.RECONVERGENT B1 ;  /* 0x0000000000017941 */ /* 0x000fea0003800200 */
.L_x_1204:
        /* <DEDUP_REMOVED lines=15> */
.L_x_1207:
[----:B------:R-:W-:Y:S05]  /*250a0*/  BSYNC.RECONVERGENT B1 ;  /* 0x0000000000017941 */ /* 0x000fea0003800200 */
.L_x_1206:
        /* <DEDUP_REMOVED lines=15> */
.L_x_1209:
[----:B------:R-:W-:Y:S05]  /*251a0*/  BSYNC.RECONVERGENT B1 ;  /* 0x0000000000017941 */ /* 0x000fea0003800200 */
.L_x_1208:
        /* <DEDUP_REMOVED lines=15> */
.L_x_1211:
[----:B------:R-:W-:Y:S05]  /*252a0*/  BSYNC.RECONVERGENT B1 ;  /* 0x0000000000017941 */ /* 0x000fea0003800200 */
.L_x_1210:
        /* <DEDUP_REMOVED lines=15> */
.L_x_1213:
[----:B------:R-:W-:Y:S05]  /*253a0*/  BSYNC.RECONVERGENT B1 ;  /* 0x0000000000017941 */ /* 0x000fea0003800200 */
.L_x_1212:
        /* <DEDUP_REMOVED lines=15> */
.L_x_1215:
[----:B------:R-:W-:Y:S05]  /*254a0*/  BSYNC.RECONVERGENT B1 ;  /* 0x0000000000017941 */ /* 0x000fea0003800200 */
.L_x_1214:
        /* <DEDUP_REMOVED lines=15> */
.L_x_1217:
[----:B------:R-:W-:Y:S05]  /*255a0*/  BSYNC.RECONVERGENT B1 ;  /* 0x0000000000017941 */ /* 0x000fea0003800200 */
.L_x_1216:
        /* <DEDUP_REMOVED lines=15> */
.L_x_1219:
[----:B------:R-:W-:Y:S05]  /*256a0*/  BSYNC.RECONVERGENT B1 ;  /* 0x0000000000017941 */ /* 0x000fea0003800200 */
.L_x_1218:
        /* <DEDUP_REMOVED lines=15> */
.L_x_1221:
[----:B------:R-:W-:Y:S05]  /*257a0*/  BSYNC.RECONVERGENT B1 ;  /* 0x0000000000017941 */ /* 0x000fea0003800200 */
.L_x_1220:
        /* <DEDUP_REMOVED lines=15> */
.L_x_1223:
[----:B------:R-:W-:Y:S05]  /*258a0*/  BSYNC.RECONVERGENT B1 ;  /* 0x0000000000017941 */ /* 0x000fea0003800200 */
.L_x_1222:
        /* <DEDUP_REMOVED lines=15> */
.L_x_1225:
[----:B------:R-:W-:Y:S05]  /*259a0*/  BSYNC.RECONVERGENT B1 ;  /* 0x0000000000017941 */ /* 0x000fea0003800200 */
.L_x_1224:
        /* <DEDUP_REMOVED lines=15> */
.L_x_1227:
[----:B------:R-:W-:Y:S05]  /*25aa0*/  BSYNC.RECONVERGENT B1 ;  /* 0x0000000000017941 */ /* 0x000fea0003800200 */
.L_x_1226:
        /* <DEDUP_REMOVED lines=15> */
.L_x_1229:
[----:B------:R-:W-:Y:S05]  /*25ba0*/  BSYNC.RECONVERGENT B1 ;  /* 0x0000000000017941 */ /* 0x000fea0003800200 */
.L_x_1228:
        /* <DEDUP_REMOVED lines=15> */
.L_x_1231:
[----:B------:R-:W-:Y:S05]  /*25ca0*/  BSYNC.RECONVERGENT B1 ;  /* 0x0000000000017941 */ /* 0x000fea0003800200 */
.L_x_1230:
        /* <DEDUP_REMOVED lines=15> */
.L_x_1233:
[----:B------:R-:W-:Y:S05]  /*25da0*/  BSYNC.RECONVERGENT B1 ;  /* 0x0000000000017941 */ /* 0x000fea0003800200 */
.L_x_1232:
        /* <DEDUP_REMOVED lines=15> */
.L_x_1235:
[----:B------:R-:W-:Y:S05]  /*25ea0*/  BSYNC.RECONVERGENT B1 ;  /* 0x0000000000017941 */ /* 0x000fea0003800200 */
.L_x_1234:
        /* <DEDUP_REMOVED lines=15> */
.L_x_1237:
[----:B------:R-:W-:Y:S05]  /*25fa0*/  BSYNC.RECONVERGENT B1 ;  /* 0x0000000000017941 */ /* 0x000fea0003800200 */
.L_x_1236:
        /* <DEDUP_REMOVED lines=15> */
.L_x_1239:
[----:B------:R-:W-:Y:S05]  /*260a0*/  BSYNC.RECONVERGENT B1 ;  /* 0x0000000000017941 */ /* 0x000fea0003800200 */
.L_x_1238:
        /* <DEDUP_REMOVED lines=15> */
.L_x_1241:
[----:B------:R-:W-:Y:S05]  /*261a0*/  BSYNC.RECONVERGENT B1 ;  /* 0x0000000000017941 */ /* 0x000fea0003800200 */
.L_x_1240:
        /* <DEDUP_REMOVED lines=15> */
.L_x_1243:
[----:B------:R-:W-:Y:S05]  /*262a0*/  BSYNC.RECONVERGENT B1 ;  /* 0x0000000000017941 */ /* 0x000fea0003800200 */
.L_x_1242:
        /* <DEDUP_REMOVED lines=15> */
.L_x_1245:
[----:B------:R-:W-:Y:S05]  /*263a0*/  BSYNC.RECONVERGENT B1 ;  /* 0x0000000000017941 */ /* 0x000fea0003800200 */
.L_x_1244:
        /* <DEDUP_REMOVED lines=15> */
.L_x_1247:
[----:B------:R-:W-:Y:S05]  /*264a0*/  BSYNC.RECONVERGENT B1 ;  /* 0x0000000000017941 */ /* 0x000fea0003800200 */
.L_x_1246:
        /* <DEDUP_REMOVED lines=15> */
.L_x_1249:
[----:B------:R-:W-:Y:S05]  /*265a0*/  BSYNC.RECONVERGENT B1 ;  /* 0x0000000000017941 */ /* 0x000fea0003800200 */
.L_x_1248:
        /* <DEDUP_REMOVED lines=12> */
.L_x_1187:
[----:B------:R-:W-:Y:S05]  /*26670*/  BSYNC.RECONVERGENT B0 ;  /* 0x0000000000007941 */ /* 0x000fea0003800200 */
.L_x_1186:
        /* <DEDUP_REMOVED lines=23> */
.L_x_1253:
[----:B------:R-:W-:Y:S05]  /*267f0*/  BSYNC.RECONVERGENT B1 ;  /* 0x0000000000017941 */ /* 0x000fea0003800200 */
.L_x_1252:
        /* <DEDUP_REMOVED lines=15> */
.L_x_1255:
[----:B------:R-:W-:Y:S05]  /*268f0*/  BSYNC.RECONVERGENT B1 ;  /* 0x0000000000017941 */ /* 0x000fea0003800200 */
.L_x_1254:
        /* <DEDUP_REMOVED lines=15> */
.L_x_1257:
[----:B------:R-:W-:Y:S05]  /*269f0*/  BSYNC.RECONVERGENT B1 ;  /* 0x0000000000017941 */ /* 0x000fea0003800200 */
.L_x_1256:
        /* <DEDUP_REMOVED lines=15> */
.L_x_1259:
[----:B------:R-:W-:Y:S05]  /*26af0*/  BSYNC.RECONVERGENT B1 ;  /* 0x0000000000017941 */ /* 0x000fea0003800200 */
.L_x_1258:
        /* <DEDUP_REMOVED lines=15> */
.L_x_1261:
[----:B------:R-:W-:Y:S05]  /*26bf0*/  BSYNC.RECONVERGENT B1 ;  /* 0x0000000000017941 */ /* 0x000fea0003800200 */
.L_x_1260:
        /* <DEDUP_REMOVED lines=15> */
.L_x_1263:
[----:B------:R-:W-:Y:S05]  /*26cf0*/  BSYNC.RECONVERGENT B1 ;  /* 0x0000000000017941 */ /* 0x000fea0003800200 */
.L_x_1262:
        /* <DEDUP_REMOVED lines=15> */
.L_x_1265:
[----:B------:R-:W-:Y:S05]  /*26df0*/  BSYNC.RECONVERGENT B1 ;  /* 0x0000000000017941 */ /* 0x000fea0003800200 */
.L_x_1264:
        /* <DEDUP_REMOVED lines=15> */
.L_x_1267:
[----:B------:R-:W-:Y:S05]  /*26ef0*/  BSYNC.RECONVERGENT B1 ;  /* 0x0000000000017941 */ /* 0x000fea0003800200 */
.L_x_1266:
        /* <DEDUP_REMOVED lines=15> */
.L_x_1269:
[----:B------:R-:W-:Y:S05]  /*26ff0*/  BSYNC.RECONVERGENT B1 ;  /* 0x0000000000017941 */ /* 0x000fea0003800200 */
.L_x_1268:
        /* <DEDUP_REMOVED lines=15> */
.L_x_1271:
[----:B------:R-:W-:Y:S05]  /*270f0*/  BSYNC.RECONVERGENT B1 ;  /* 0x0000000000017941 */ /* 0x000fea0003800200 */
.L_x_1270:
        /* <DEDUP_REMOVED lines=15> */
.L_x_1273:
[----:B------:R-:W-:Y:S05]  /*271f0*/  BSYNC.RECONVERGENT B1 ;  /* 0x0000000000017941 */ /* 0x000fea0003800200 */
.L_x_1272:
        /* <DEDUP_REMOVED lines=15> */
.L_x_1275:
[----:B------:R-:W-:Y:S05]  /*272f0*/  BSYNC.RECONVERGENT B1 ;  /* 0x0000000000017941 */ /* 0x000fea0003800200 */
.L_x_1274:
        /* <DEDUP_REMOVED lines=15> */
.L_x_1277:
[----:B------:R-:W-:Y:S05]  /*273f0*/  BSYNC.RECONVERGENT B1 ;  /* 0x0000000000017941 */ /* 0x000fea0003800200 */
.L_x_1276:
        /* <DEDUP_REMOVED lines=15> */
.L_x_1279:
[----:B------:R-:W-:Y:S05]  /*274f0*/  BSYNC.RECONVERGENT B1 ;  /* 0x0000000000017941 */ /* 0x000fea0003800200 */
.L_x_1278:
        /* <DEDUP_REMOVED lines=15> */
.L_x_1281:
[----:B------:R-:W-:Y:S05]  /*275f0*/  BSYNC.RECONVERGENT B1 ;  /* 0x0000000000017941 */ /* 0x000fea0003800200 */
.L_x_1280:
        /* <DEDUP_REMOVED lines=15> */
.L_x_1283:
[----:B------:R-:W-:Y:S05]  /*276f0*/  BSYNC.RECONVERGENT B1 ;  /* 0x0000000000017941 */ /* 0x000fea0003800200 */
.L_x_1282:
        /* <DEDUP_REMOVED lines=15> */
.L_x_1285:
[----:B------:R-:W-:Y:S05]  /*277f0*/  BSYNC.RECONVERGENT B1 ;  /* 0x0000000000017941 */ /* 0x000fea0003800200 */
.L_x_1284:
        /* <DEDUP_REMOVED lines=15> */
.L_x_1287:
[----:B------:R-:W-:Y:S05]  /*278f0*/  BSYNC.RECONVERGENT B1 ;  /* 0x0000000000017941 */ /* 0x000fea0003800200 */
.L_x_1286:
        /* <DEDUP_REMOVED lines=15> */
.L_x_1289:
[----:B------:R-:W-:Y:S05]  /*279f0*/  BSYNC.RECONVERGENT B1 ;  /* 0x0000000000017941 */ /* 0x000fea0003800200 */
.L_x_1288:
        /* <DEDUP_REMOVED lines=15> */
.L_x_1291:
[----:B------:R-:W-:Y:S05]  /*27af0*/  BSYNC.RECONVERGENT B1 ;  /* 0x0000000000017941 */ /* 0x000fea0003800200 */
.L_x_1290:
        /* <DEDUP_REMOVED lines=15> */
.L_x_1293:
[----:B------:R-:W-:Y:S05]  /*27bf0*/  BSYNC.RECONVERGENT B1 ;  /* 0x0000000000017941 */ /* 0x000fea0003800200 */
.L_x_1292:
        /* <DEDUP_REMOVED lines=15> */
.L_x_1295:
[----:B------:R-:W-:Y:S05]  /*27cf0*/  BSYNC.RECONVERGENT B1 ;  /* 0x0000000000017941 */ /* 0x000fea0003800200 */
.L_x_1294:
        /* <DEDUP_REMOVED lines=15> */
.L_x_1297:
[----:B------:R-:W-:Y:S05]  /*27df0*/  BSYNC.RECONVERGENT B1 ;  /* 0x0000000000017941 */ /* 0x000fea0003800200 */
.L_x_1296:
        /* <DEDUP_REMOVED lines=15> */
.L_x_1299:
[----:B------:R-:W-:Y:S05]  /*27ef0*/  BSYNC.RECONVERGENT B1 ;  /* 0x0000000000017941 */ /* 0x000fea0003800200 */
.L_x_1298:
        /* <DEDUP_REMOVED lines=15> */
.L_x_1301:
[----:B------:R-:W-:Y:S05]  /*27ff0*/  BSYNC.RECONVERGENT B1 ;  /* 0x0000000000017941 */ /* 0x000fea0003800200 */
.L_x_1300:
        /* <DEDUP_REMOVED lines=15> */
.L_x_1303:
[----:B------:R-:W-:Y:S05]  /*280f0*/  BSYNC.RECONVERGENT B1 ;  /* 0x0000000000017941 */ /* 0x000fea0003800200 */
.L_x_1302:
        /* <DEDUP_REMOVED lines=15> */
.L_x_1305:
[----:B------:R-:W-:Y:S05]  /*281f0*/  BSYNC.RECONVERGENT B1 ;  /* 0x0000000000017941 */ /* 0x000fea0003800200 */
.L_x_1304:
        /* <DEDUP_REMOVED lines=15> */
.L_x_1307:
[----:B------:R-:W-:Y:S05]  /*282f0*/  BSYNC.RECONVERGENT B1 ;  /* 0x0000000000017941 */ /* 0x000fea0003800200 */
.L_x_1306:
        /* <DEDUP_REMOVED lines=15> */
.L_x_1309:
[----:B------:R-:W-:Y:S05]  /*283f0*/  BSYNC.RECONVERGENT B1 ;  /* 0x0000000000017941 */ /* 0x000fea0003800200 */
.L_x_1308:
        /* <DEDUP_REMOVED lines=15> */
.L_x_1311:
[----:B------:R-:W-:Y:S05]  /*284f0*/  BSYNC.RECONVERGENT B1 ;  /* 0x0000000000017941 */ /* 0x000fea0003800200 */
.L_x_1310:
        /* <DEDUP_REMOVED lines=15> */
.L_x_1313:
[----:B------:R-:W-:Y:S05]  /*285f0*/  BSYNC.RECONVERGENT B1 ;  /* 0x0000000000017941 */ /* 0x000fea0003800200 */
.L_x_1312:
        /* <DEDUP_REMOVED lines=12> */
.L_x_1251:
[----:B------:R-:W-:Y:S05]  /*286c0*/  BSYNC.RECONVERGENT B0 ;  /* 0x0000000000007941 */ /* 0x000fea0003800200 */
.L_x_1250:
        /* <DEDUP_REMOVED lines=23> */
.L_x_1317:
[----:B------:R-:W-:Y:S05]  /*28840*/  BSYNC.RECONVERGENT B1 ;  /* 0x0000000000017941 */ /* 0x000fea0003800200 */
.L_x_1316:
        /* <DEDUP_REMOVED lines=15> */
.L_x_1319:
[----:B------:R-:W-:Y:S05]  /*28940*/  BSYNC.RECONVERGENT B1 ;  /* 0x0000000000017941 */ /* 0x000fea0003800200 */
.L_x_1318:
        /* <DEDUP_REMOVED lines=15> */
.L_x_1321:
[----:B------:R-:W-:Y:S05]  /*28a40*/  BSYNC.RECONVERGENT B1 ;  /* 0x0000000000017941 */ /* 0x000fea0003800200 */
.L_x_1320:
        /* <DEDUP_REMOVED lines=15> */
.L_x_1323:
[----:B------:R-:W-:Y:S05]  /*28b40*/  BSYNC.RECONVERGENT B1 ;  /* 0x0000000000017941 */ /* 0x000fea0003800200 */
.L_x_1322:
        /* <DEDUP_REMOVED lines=15> */
.L_x_1325:
[----:B------:R-:W-:Y:S05]  /*28c40*/  BSYNC.RECONVERGENT B1 ;  /* 0x0000000000017941 */ /* 0x000fea0003800200 */
.L_x_1324:
        /* <DEDUP_REMOVED lines=15> */
.L_x_1327:
[----:B------:R-:W-:Y:S05]  /*28d40*/  BSYNC.RECONVERGENT B1 ;  /* 0x0000000000017941 */ /* 0x000fea0003800200 */
.L_x_1326:
        /* <DEDUP_REMOVED lines=15> */
.L_x_1329:
[----:B------:R-:W-:Y:S05]  /*28e40*/  BSYNC.RECONVERGENT B1 ;  /* 0x0000000000017941 */ /* 0x000fea0003800200 */
.L_x_1328:
        /* <DEDUP_REMOVED lines=15> */
.L_x_1331:
[----:B------:R-:W-:Y:S05]  /*28f40*/  BSYNC.RECONVERGENT B1 ;  /* 0x0000000000017941 */ /* 0x000fea0003800200 */
.L_x_1330:
        /* <DEDUP_REMOVED lines=15> */
.L_x_1333:
[----:B------:R-:W-:Y:S05]  /*29040*/  BSYNC.RECONVERGENT B1 ;  /* 0x0000000000017941 */ /* 0x000fea0003800200 */
.L_x_1332:
        /* <DEDUP_REMOVED lines=15> */
.L_x_1335:
[----:B------:R-:W-:Y:S05]  /*29140*/  BSYNC.RECONVERGENT B1 ;  /* 0x0000000000017941 */ /* 0x000fea0003800200 */
.L_x_1334:
        /* <DEDUP_REMOVED lines=15> */
.L_x_1337:
[----:B------:R-:W-:Y:S05]  /*29240*/  BSYNC.RECONVERGENT B1 ;  /* 0x0000000000017941 */ /* 0x000fea0003800200 */
.L_x_1336:
        /* <DEDUP_REMOVED lines=15> */
.L_x_1339:
[----:B------:R-:W-:Y:S05]  /*29340*/  BSYNC.RECONVERGENT B1 ;  /* 0x0000000000017941 */ /* 0x000fea0003800200 */
.L_x_1338:
        /* <DEDUP_REMOVED lines=15> */
.L_x_1341:
[----:B------:R-:W-:Y:S05]  /*29440*/  BSYNC.RECONVERGENT B1 ;  /* 0x0000000000017941 */ /* 0x000fea0003800200 */
.L_x_1340:
        /* <DEDUP_REMOVED lines=15> */
.L_x_1343:
[----:B------:R-:W-:Y:S05]  /*29540*/  BSYNC.RECONVERGENT B1 ;  /* 0x0000000000017941 */ /* 0x000fea0003800200 */
.L_x_1342:
        /* <DEDUP_REMOVED lines=15> */
.L_x_1345:
[----:B------:R-:W-:Y:S05]  /*29640*/  BSYNC.RECONVERGENT B1 ;  /* 0x0000000000017941 */ /* 0x000fea0003800200 */
.L_x_1344:
        /* <DEDUP_REMOVED lines=15> */
.L_x_1347:
[----:B------:R-:W-:Y:S05]  /*29740*/  BSYNC.RECONVERGENT B1 ;  /* 0x0000000000017941 */ /* 0x000fea0003800200 */
.L_x_1346:
        /* <DEDUP_REMOVED lines=15> */
.L_x_1349:
[----:B------:R-:W-:Y:S05]  /*29840*/  BSYNC.RECONVERGENT B1 ;  /* 0x0000000000017941 */ /* 0x000fea0003800200 */
.L_x_1348:
        /* <DEDUP_REMOVED lines=15> */
.L_x_1351:
[----:B------:R-:W-:Y:S05]  /*29940*/  BSYNC.RECONVERGENT B1 ;  /* 0x0000000000017941 */ /* 0x000fea0003800200 */
.L_x_1350:
        /* <DEDUP_REMOVED lines=15> */
.L_x_1353:
[----:B------:R-:W-:Y:S05]  /*29a40*/  BSYNC.RECONVERGENT B1 ;  /* 0x0000000000017941 */ /* 0x000fea0003800200 */
.L_x_1352:
        /* <DEDUP_REMOVED lines=15> */
.L_x_1355:
[----:B------:R-:W-:Y:S05]  /*29b40*/  BSYNC.RECONVERGENT B1 ;  /* 0x0000000000017941 */ /* 0x000fea0003800200 */
.L_x_1354:
        /* <DEDUP_REMOVED lines=15> */
.L_x_1357:
[----:B------:R-:W-:Y:S05]  /*29c40*/  BSYNC.RECONVERGENT B1 ;  /* 0x0000000000017941 */ /* 0x000fea0003800200 */
.L_x_1356:
        /* <DEDUP_REMOVED lines=15> */
.L_x_1359:
[----:B------:R-:W-:Y:S05]  /*29d40*/  BSYNC.RECONVERGENT B1 ;  /* 0x0000000000017941 */ /* 0x000fea0003800200 */
.L_x_1358:
        /* <DEDUP_REMOVED lines=15> */
.L_x_1361:
[----:B------:R-:W-:Y:S05]  /*29e40*/  BSYNC.RECONVERGENT B1 ;  /* 0x0000000000017941 */ /* 0x000fea0003800200 */
.L_x_1360:
        /* <DEDUP_REMOVED lines=15> */
.L_x_1363:
[----:B------:R-:W-:Y:S05]  /*29f40*/  BSYNC.RECONVERGENT B1 ;  /* 0x0000000000017941 */ /* 0x000fea0003800200 */
.L_x_1362:
        /* <DEDUP_REMOVED lines=15> */
.L_x_1365:
[----:B------:R-:W-:Y:S05]  /*2a040*/  BSYNC.RECONVERGENT B1 ;  /* 0x0000000000017941 */ /* 0x000fea0003800200 */
.L_x_1364:
        /* <DEDUP_REMOVED lines=15> */
.L_x_1367:
[----:B------:R-:W-:Y:S05]  /*2a140*/  BSYNC.RECONVERGENT B1 ;  /* 0x0000000000017941 */ /* 0x000fea0003800200 */
.L_x_1366:
        /* <DEDUP_REMOVED lines=15> */
.L_x_1369:
[----:B------:R-:W-:Y:S05]  /*2a240*/  BSYNC.RECONVERGENT B1 ;  /* 0x0000000000017941 */ /* 0x000fea0003800200 */
.L_x_1368:
        /* <DEDUP_REMOVED lines=15> */
.L_x_1371:
[----:B------:R-:W-:Y:S05]  /*2a340*/  BSYNC.RECONVERGENT B1 ;  /* 0x0000000000017941 */ /* 0x000fea0003800200 */
.L_x_1370:
        /* <DEDUP_REMOVED lines=15> */
.L_x_1373:
[----:B------:R-:W-:Y:S05]  /*2a440*/  BSYNC.RECONVERGENT B1 ;  /* 0x0000000000017941 */ /* 0x000fea0003800200 */
.L_x_1372:
        /* <DEDUP_REMOVED lines=15> */
.L_x_1375:
[----:B------:R-:W-:Y:S05]  /*2a540*/  BSYNC.RECONVERGENT B1 ;  /* 0x0000000000017941 */ /* 0x000fea0003800200 */
.L_x_1374:
        /* <DEDUP_REMOVED lines=15> */
.L_x_1377:
[----:B------:R-:W-:Y:S05]  /*2a640*/  BSYNC.RECONVERGENT B1 ;  /* 0x0000000000017941 */ /* 0x000fea0003800200 */
.L_x_1376:
        /* <DEDUP_REMOVED lines=12> */
.L_x_1315:
[----:B------:R-:W-:Y:S05]  /*2a710*/  BSYNC.RECONVERGENT B0 ;  /* 0x0000000000007941 */ /* 0x000fea0003800200 */
.L_x_1314:
        /* <DEDUP_REMOVED lines=23> */
.L_x_1381:
[----:B------:R-:W-:Y:S05]  /*2a890*/  BSYNC.RECONVERGENT B1 ;  /* 0x0000000000017941 */ /* 0x000fea0003800200 */
.L_x_1380:
        /* <DEDUP_REMOVED lines=15> */
.L_x_1383:
[----:B------:R-:W-:Y:S05]  /*2a990*/  BSYNC.RECONVERGENT B1 ;  /* 0x0000000000017941 */ /* 0x000fea0003800200 */
.L_x_1382:
        /* <DEDUP_REMOVED lines=15> */
.L_x_1385:
[----:B------:R-:W-:Y:S05]  /*2aa90*/  BSYNC.RECONVERGENT B1 ;  /* 0x0000000000017941 */ /* 0x000fea0003800200 */
.L_x_1384:
        /* <DEDUP_REMOVED lines=15> */
.L_x_1387:
[----:B------:R-:W-:Y:S05]  /*2ab90*/  BSYNC.RECONVERGENT B1 ;  /* 0x0000000000017941 */ /* 0x000fea0003800200 */
.L_x_1386:
        /* <DEDUP_REMOVED lines=15> */
.L_x_1389:
[----:B------:R-:W-:Y:S05]  /*2ac90*/  BSYNC.RECONVERGENT B1 ;  /* 0x0000000000017941 */ /* 0x000fea0003800200 */
.L_x_1388:
        /* <DEDUP_REMOVED lines=15> */
.L_x_1391:
[----:B------:R-:W-:Y:S05]  /*2ad90*/  BSYNC.RECONVERGENT B1 ;  /* 0x0000000000017941 */ /* 0x000fea0003800200 */
.L_x_1390:
        /* <DEDUP_REMOVED lines=15> */
.L_x_1393:
[----:B------:R-:W-:Y:S05]  /*2ae90*/  BSYNC.RECONVERGENT B1 ;  /* 0x0000000000017941 */ /* 0x000fea0003800200 */
.L_x_1392:
        /* <DEDUP_REMOVED lines=15> */
.L_x_1395:
[----:B------:R-:W-:Y:S05]  /*2af90*/  BSYNC.RECONVERGENT B1 ;  /* 0x0000000000017941 */ /* 0x000fea0003800200 */
.L_x_1394:
        /* <DEDUP_REMOVED lines=15> */
.L_x_1397:
[----:B------:R-:W-:Y:S05]  /*2b090*/  BSYNC.RECONVERGENT B1 ;  /* 0x0000000000017941 */ /* 0x000fea0003800200 */
.L_x_1396:
        /* <DEDUP_REMOVED lines=15> */
.L_x_1399:
[----:B------:R-:W-:Y:S05]  /*2b190*/  BSYNC.RECONVERGENT B1 ;  /* 0x0000000000017941 */ /* 0x000fea0003800200 */
.L_x_1398:
        /* <DEDUP_REMOVED lines=15> */
.L_x_1401:
[----:B------:R-:W-:Y:S05]  /*2b290*/  BSYNC.RECONVERGENT B1 ;  /* 0x0000000000017941 */ /* 0x000fea0003800200 */
.L_x_1400:
        /* <DEDUP_REMOVED lines=15> */
.L_x_1403:
[----:B------:R-:W-:Y:S05]  /*2b390*/  BSYNC.RECONVERGENT B1 ;  /* 0x0000000000017941 */ /* 0x000fea0003800200 */
.L_x_1402:
        /* <DEDUP_REMOVED lines=15> */
.L_x_1405:
[----:B------:R-:W-:Y:S05]  /*2b490*/  BSYNC.RECONVERGENT B1 ;  /* 0x0000000000017941 */ /* 0x000fea0003800200 */
.L_x_1404:
        /* <DEDUP_REMOVED lines=15> */
.L_x_1407:
[----:B------:R-:W-:Y:S05]  /*2b590*/  BSYNC.RECONVERGENT B1 ;  /* 0x0000000000017941 */ /* 0x000fea0003800200 */
.L_x_1406:
        /* <DEDUP_REMOVED lines=15> */
.L_x_1409:
[----:B------:R-:W-:Y:S05]  /*2b690*/  BSYNC.RECONVERGENT B1 ;  /* 0x0000000000017941 */ /* 0x000fea0003800200 */
.L_x_1408:
        /* <DEDUP_REMOVED lines=15> */
.L_x_1411:
[----:B------:R-:W-:Y:S05]  /*2b790*/  BSYNC.RECONVERGENT B1 ;  /* 0x0000000000017941 */ /* 0x000fea0003800200 */
.L_x_1410:
        /* <DEDUP_REMOVED lines=15> */
.L_x_1413:
[----:B------:R-:W-:Y:S05]  /*2b890*/  BSYNC.RECONVERGENT B1 ;  /* 0x0000000000017941 */ /* 0x000fea0003800200 */
.L_x_1412:
        /* <DEDUP_REMOVED lines=15> */
.L_x_1415:
[----:B------:R-:W-:Y:S05]  /*2b990*/  BSYNC.RECONVERGENT B1 ;  /* 0x0000000000017941 */ /* 0x000fea0003800200 */
.L_x_1414:
        /* <DEDUP_REMOVED lines=15> */
.L_x_1417:
[----:B------:R-:W-:Y:S05]  /*2ba90*/  BSYNC.RECONVERGENT B1 ;  /* 0x0000000000017941 */ /* 0x000fea0003800200 */
.L_x_1416:
        /* <DEDUP_REMOVED lines=15> */
.L_x_1419:
[----:B------:R-:W-:Y:S05]  /*2bb90*/  BSYNC.RECONVERGENT B1 ;  /* 0x0000000000017941 */ /* 0x000fea0003800200 */
.L_x_1418:
        /* <DEDUP_REMOVED lines=15> */
.L_x_1421:
[----:B------:R-:W-:Y:S05]  /*2bc90*/  BSYNC.RECONVERGENT B1 ;  /* 0x0000000000017941 */ /* 0x000fea0003800200 */
.L_x_1420:
        /* <DEDUP_REMOVED lines=15> */
.L_x_1423:
[----:B------:R-:W-:Y:S05]  /*2bd90*/  BSYNC.RECONVERGENT B1 ;  /* 0x0000000000017941 */ /* 0x000fea0003800200 */
.L_x_1422:
        /* <DEDUP_REMOVED lines=15> */
.L_x_1425:
[----:B------:R-:W-:Y:S05]  /*2be90*/  BSYNC.RECONVERGENT B1 ;  /* 0x0000000000017941 */ /* 0x000fea0003800200 */
.L_x_1424:
        /* <DEDUP_REMOVED lines=15> */
.L_x_1427:
[----:B------:R-:W-:Y:S05]  /*2bf90*/  BSYNC.RECONVERGENT B1 ;  /* 0x0000000000017941 */ /* 0x000fea0003800200 */
.L_x_1426:
        /* <DEDUP_REMOVED lines=15> */
.L_x_1429:
[----:B------:R-:W-:Y:S05]  /*2c090*/  BSYNC.RECONVERGENT B1 ;  /* 0x0000000000017941 */ /* 0x000fea0003800200 */
.L_x_1428:
        /* <DEDUP_REMOVED lines=15> */
.L_x_1431:
[----:B------:R-:W-:Y:S05]  /*2c190*/  BSYNC.RECONVERGENT B1 ;  /* 0x0000000000017941 */ /* 0x000fea0003800200 */
.L_x_1430:
        /* <DEDUP_REMOVED lines=15> */
.L_x_1433:
[----:B------:R-:W-:Y:S05]  /*2c290*/  BSYNC.RECONVERGENT B1 ;  /* 0x0000000000017941 */ /* 0x000fea0003800200 */
.L_x_1432:
        /* <DEDUP_REMOVED lines=15> */
.L_x_1435:
[----:B------:R-:W-:Y:S05]  /*2c390*/  BSYNC.RECONVERGENT B1 ;  /* 0x0000000000017941 */ /* 0x000fea0003800200 */
.L_x_1434:
        /* <DEDUP_REMOVED lines=15> */
.L_x_1437:
[----:B------:R-:W-:Y:S05]  /*2c490*/  BSYNC.RECONVERGENT B1 ;  /* 0x0000000000017941 */ /* 0x000fea0003800200 */
.L_x_1436:
        /* <DEDUP_REMOVED lines=15> */
.L_x_1439:
[----:B------:R-:W-:Y:S05]  /*2c590*/  BSYNC.RECONVERGENT B1 ;  /* 0x0000000000017941 */ /* 0x000fea0003800200 */
.L_x_1438:
        /* <DEDUP_REMOVED lines=15> */
.L_x_1441:
[----:B------:R-:W-:Y:S05]  /*2c690*/  BSYNC.RECONVERGENT B1 ;  /* 0x0000000000017941 */ /* 0x000fea0003800200 */
.L_x_1440:
        /* <DEDUP_REMOVED lines=12> */
.L_x_1379:
[----:B------:R-:W-:Y:S05]  /*2c760*/  BSYNC.RECONVERGENT B0 ;  /* 0x0000000000007941 */ /* 0x000fea0003800200 */
.L_x_1378:
        /* <DEDUP_REMOVED lines=23> */
.L_x_1445:
[----:B------:R-:W-:Y:S05]  /*2c8e0*/  BSYNC.RECONVERGENT B1 ;  /* 0x0000000000017941 */ /* 0x000fea0003800200 */
.L_x_1444:
        /* <DEDUP_REMOVED lines=15> */
.L_x_1447:
[----:B------:R-:W-:Y:S05]  /*2c9e0*/  BSYNC.RECONVERGENT B1 ;  /* 0x0000000000017941 */ /* 0x000fea0003800200 */
.L_x_1446:
        /* <DEDUP_REMOVED lines=15> */
.L_x_1449:
[----:B------:R-:W-:Y:S05]  /*2cae0*/  BSYNC.RECONVERGENT B1 ;  /* 0x0000000000017941 */ /* 0x000fea0003800200 */
.L_x_1448:
        /* <DEDUP_REMOVED lines=15> */
.L_x_1451:
[----:B------:R-:W-:Y:S05]  /*2cbe0*/  BSYNC.RECONVERGENT B1 ;  /* 0x0000000000017941 */ /* 0x000fea0003800200 */
.L_x_1450:
        /* <DEDUP_REMOVED lines=15> */
.L_x_1453:
[----:B------:R-:W-:Y:S05]  /*2cce0*/  BSYNC.RECONVERGENT B1 ;  /* 0x0000000000017941 */ /* 0x000fea0003800200 */
.L_x_1452:
        /* <DEDUP_REMOVED lines=15> */
.L_x_1455:
[----:B------:R-:W-:Y:S05]  /*2cde0*/  BSYNC.RECONVERGENT B1 ;  /* 0x0000000000017941 */ /* 0x000fea0003800200 */
.L_x_1454:
        /* <DEDUP_REMOVED lines=15> */
.L_x_1457:
[----:B------:R-:W-:Y:S05]  /*2cee0*/  BSYNC.RECONVERGENT B1 ;  /* 0x0000000000017941 */ /* 0x000fea0003800200 */
.L_x_1456:
        /* <DEDUP_REMOVED lines=15> */
.L_x_1459:
[----:B------:R-:W-:Y:S05]  /*2cfe0*/  BSYNC.RECONVERGENT B1 ;  /* 0x0000000000017941 */ /* 0x000fea0003800200 */
.L_x_1458:
        /* <DEDUP_REMOVED lines=15> */
.L_x_1461:
[----:B------:R-:W-:Y:S05]  /*2d0e0*/  BSYNC.RECONVERGENT B1 ;  /* 0x0000000000017941 */ /* 0x000fea0003800200 */
.L_x_1460:
        /* <DEDUP_REMOVED lines=15> */
.L_x_1463:
[----:B------:R-:W-:Y:S05]  /*2d1e0*/  BSYNC.RECONVERGENT B1 ;  /* 0x0000000000017941 */ /* 0x000fea0003800200 */
.L_x_1462:
        /* <DEDUP_REMOVED lines=15> */
.L_x_1465:
[----:B------:R-:W-:Y:S05]  /*2d2e0*/  BSYNC.RECONVERGENT B1 ;  /* 0x0000000000017941 */ /* 0x000fea0003800200 */
.L_x_1464:
        /* <DEDUP_REMOVED lines=15> */
.L_x_1467:
[----:B------:R-:W-:Y:S05]  /*2d3e0*/  BSYNC.RECONVERGENT B1 ;  /* 0x0000000000017941 */ /* 0x000fea0003800200 */
.L_x_1466:
        /* <DEDUP_REMOVED lines=15> */
.L_x_1469:
[----:B------:R-:W-:Y:S05]  /*2d4e0*/  BSYNC.RECONVERGENT B1 ;  /* 0x0000000000017941 */ /* 0x000fea0003800200 */
.L_x_1468:
        /* <DEDUP_REMOVED lines=15> */
.L_x_1471:
[----:B------:R-:W-:Y:S05]  /*2d5e0*/  BSYNC.RECONVERGENT B1 ;  /* 0x0000000000017941 */ /* 0x000fea0003800200 */
.L_x_1470:
        /* <DEDUP_REMOVED lines=15> */
.L_x_1473:
[----:B------:R-:W-:Y:S05]  /*2d6e0*/  BSYNC.RECONVERGENT B1 ;  /* 0x0000000000017941 */ /* 0x000fea0003800200 */
.L_x_1472:
        /* <DEDUP_REMOVED lines=15> */
.L_x_1475:
[----:B------:R-:W-:Y:S05]  /*2d7e0*/  BSYNC.RECONVERGENT B1 ;  /* 0x0000000000017941 */ /* 0x000fea0003800200 */
.L_x_1474:
        /* <DEDUP_REMOVED lines=15> */
.L_x_1477:
[----:B------:R-:W-:Y:S05]  /*2d8e0*/  BSYNC.RECONVERGENT B1 ;  /* 0x0000000000017941 */ /* 0x000fea0003800200 */
.L_x_1476:
        /* <DEDUP_REMOVED lines=15> */
.L_x_1479:
[----:B------:R-:W-:Y:S05]  /*2d9e0*/  BSYNC.RECONVERGENT B1 ;  /* 0x0000000000017941 */ /* 0x000fea0003800200 */
.L_x_1478:
        /* <DEDUP_REMOVED lines=15> */
.L_x_1481:
[----:B------:R-:W-:Y:S05]  /*2dae0*/  BSYNC.RECONVERGENT B1 ;  /* 0x0000000000017941 */ /* 0x000fea0003800200 */
.L_x_1480:
        /* <DEDUP_REMOVED lines=15> */
.L_x_1483:
[----:B------:R-:W-:Y:S05]  /*2dbe0*/  BSYNC.RECONVERGENT B1 ;  /* 0x0000000000017941 */ /* 0x000fea0003800200 */
.L_x_1482:
        /* <DEDUP_REMOVED lines=15> */
.L_x_1485:
[----:B------:R-:W-:Y:S05]  /*2dce0*/  BSYNC.RECONVERGENT B1 ;  /* 0x0000000000017941 */ /* 0x000fea0003800200 */
.L_x_1484:
        /* <DEDUP_REMOVED lines=15> */
.L_x_1487:
[----:B------:R-:W-:Y:S05]  /*2dde0*/  BSYNC.RECONVERGENT B1 ;  /* 0x0000000000017941 */ /* 0x000fea0003800200 */
.L_x_1486:
        /* <DEDUP_REMOVED lines=15> */
.L_x_1489:
[----:B------:R-:W-:Y:S05]  /*2dee0*/  BSYNC.RECONVERGENT B1 ;  /* 0x0000000000017941 */ /* 0x000fea0003800200 */
.L_x_1488:
        /* <DEDUP_REMOVED lines=15> */
.L_x_1491:
[----:B------:R-:W-:Y:S05]  /*2dfe0*/  BSYNC.RECONVERGENT B1 ;  /* 0x0000000000017941 */ /* 0x000fea0003800200 */
.L_x_1490:
        /* <DEDUP_REMOVED lines=15> */
.L_x_1493:
[----:B------:R-:W-:Y:S05]  /*2e0e0*/  BSYNC.RECONVERGENT B1 ;  /* 0x0000000000017941 */ /* 0x000fea0003800200 */
.L_x_1492:
        /* <DEDUP_REMOVED lines=15> */
.L_x_1495:
[----:B------:R-:W-:Y:S05]  /*2e1e0*/  BSYNC.RECONVERGENT B1 ;  /* 0x0000000000017941 */ /* 0x000fea0003800200 */
.L_x_1494:
        /* <DEDUP_REMOVED lines=15> */
.L_x_1497:
[----:B------:R-:W-:Y:S05]  /*2e2e0*/  BSYNC.RECONVERGENT B1 ;  /* 0x0000000000017941 */ /* 0x000fea0003800200 */
.L_x_1496:
        /* <DEDUP_REMOVED lines=15> */
.L_x_1499:
[----:B------:R-:W-:Y:S05]  /*2e3e0*/  BSYNC.RECONVERGENT B1 ;  /* 0x0000000000017941 */ /* 0x000fea0003800200 */
.L_x_1498:
        /* <DEDUP_REMOVED lines=15> */
.L_x_1501:
[----:B------:R-:W-:Y:S05]  /*2e4e0*/  BSYNC.RECONVERGENT B1 ;  /* 0x0000000000017941 */ /* 0x000fea0003800200 */
.L_x_1500:
        /* <DEDUP_REMOVED lines=15> */
.L_x_1503:
[----:B------:R-:W-:Y:S05]  /*2e5e0*/  BSYNC.RECONVERGENT B1 ;  /* 0x0000000000017941 */ /* 0x000fea0003800200 */
.L_x_1502:
        /* <DEDUP_REMOVED lines=15> */
.L_x_1505:
[----:B------:R-:W-:Y:S05]  /*2e6e0*/  BSYNC.RECONVERGENT B1 ;  /* 0x0000000000017941 */ /* 0x000fea0003800200 */
.L_x_1504:
        /* <DEDUP_REMOVED lines=12> */
.L_x_1443:
[----:B------:R-:W-:Y:S05]  /*2e7b0*/  BSYNC.RECONVERGENT B0 ;  /* 0x0000000000007941 */ /* 0x000fea0003800200 */
.L_x_1442:
        /* <DEDUP_REMOVED lines=23> */
.L_x_1509:
[----:B------:R-:W-:Y:S05]  /*2e930*/  BSYNC.RECONVERGENT B1 ;  /* 0x0000000000017941 */ /* 0x000fea0003800200 */
.L_x_1508:
        /* <DEDUP_REMOVED lines=15> */
.L_x_1511:
[----:B------:R-:W-:Y:S05]  /*2ea30*/  BSYNC.RECONVERGENT B1 ;  /* 0x0000000000017941 */ /* 0x000fea0003800200 */
.L_x_1510:
        /* <DEDUP_REMOVED lines=15> */
.L_x_1513:
[----:B------:R-:W-:Y:S05]  /*2eb30*/  BSYNC.RECONVERGENT B1 ;  /* 0x0000000000017941 */ /* 0x000fea0003800200 */
.L_x_1512:
        /* <DEDUP_REMOVED lines=15> */
.L_x_1515:
[----:B------:R-:W-:Y:S05]  /*2ec30*/  BSYNC.RECONVERGENT B1 ;  /* 0x0000000000017941 */ /* 0x000fea0003800200 */
.L_x_1514:
        /* <DEDUP_REMOVED lines=15> */
.L_x_1517:
[----:B------:R-:W-:Y:S05]  /*2ed30*/  BSYNC.RECONVERGENT B1 ;  /* 0x0000000000017941 */ /* 0x000fea0003800200 */
.L_x_1516:
        /* <DEDUP_REMOVED lines=15> */
.L_x_1519:
[----:B------:R-:W-:Y:S05]  /*2ee30*/  BSYNC.RECONVERGENT B1 ;  /* 0x0000000000017941 */ /* 0x000fea0003800200 */
.L_x_1518:
        /* <DEDUP_REMOVED lines=15> */
.L_x_1521:
[----:B------:R-:W-:Y:S05]  /*2ef30*/  BSYNC.RECONVERGENT B1 ;  /* 0x0000000000017941 */ /* 0x000fea0003800200 */
.L_x_1520:
        /* <DEDUP_REMOVED lines=15> */
.L_x_1523:
[----:B------:R-:W-:Y:S05]  /*2f030*/  BSYNC.RECONVERGENT B1 ;  /* 0x0000000000017941 */ /* 0x000fea0003800200 */
.L_x_1522:
        /* <DEDUP_REMOVED lines=15> */
.L_x_1525:
[----:B------:R-:W-:Y:S05]  /*2f130*/  BSYNC.RECONVERGENT B1 ;  /* 0x0000000000017941 */ /* 0x000fea0003800200 */
.L_x_1524:
        /* <DEDUP_REMOVED lines=15> */
.L_x_1527:
[----:B------:R-:W-:Y:S05]  /*2f230*/  BSYNC.RECONVERGENT B1 ;  /* 0x0000000000017941 */ /* 0x000fea0003800200 */
.L_x_1526:
        /* <DEDUP_REMOVED lines=15> */
.L_x_1529:
[----:B------:R-:W-:Y:S05]  /*2f330*/  BSYNC.RECONVERGENT B1 ;  /* 0x0000000000017941 */ /* 0x000fea0003800200 */
.L_x_1528:
        /* <DEDUP_REMOVED lines=15> */
.L_x_1531:
[----:B------:R-:W-:Y:S05]  /*2f430*/  BSYNC.RECONVERGENT B1 ;  /* 0x0000000000017941 */ /* 0x000fea0003800200 */
.L_x_1530:
        /* <DEDUP_REMOVED lines=15> */
.L_x_1533:
[----:B------:R-:W-:Y:S05]  /*2f530*/  BSYNC.RECONVERGENT B1 ;  /* 0x0000000000017941 */ /* 0x000fea0003800200 */
.L_x_1532:
        /* <DEDUP_REMOVED lines=15> */
.L_x_1535:
[----:B------:R-:W-:Y:S05]  /*2f630*/  BSYNC.RECONVERGENT B1 ;  /* 0x0000000000017941 */ /* 0x000fea0003800200 */
.L_x_1534:
        /* <DEDUP_REMOVED lines=15> */
.L_x_1537:
[----:B------:R-:W-:Y:S05]  /*2f730*/  BSYNC.RECONVERGENT B1 ;  /* 0x0000000000017941 */ /* 0x000fea0003800200 */
.L_x_1536:
        /* <DEDUP_REMOVED lines=15> */
.L_x_1539:
[----:B------:R-:W-:Y:S05]  /*2f830*/  BSYNC.RECONVERGENT B1 ;  /* 0x0000000000017941 */ /* 0x000fea0003800200 */
.L_x_1538:
        /* <DEDUP_REMOVED lines=15> */
.L_x_1541:
[----:B------:R-:W-:Y:S05]  /*2f930*/  BSYNC.RECONVERGENT B1 ;  /* 0x0000000000017941 */ /* 0x000fea0003800200 */
.L_x_1540:
        /* <DEDUP_REMOVED lines=15> */
.L_x_1543:
[----:B------:R-:W-:Y:S05]  /*2fa30*/  BSYNC.RECONVERGENT B1 ;  /* 0x0000000000017941 */ /* 0x000fea0003800200 */
.L_x_1542:
        /* <DEDUP_REMOVED lines=15> */
.L_x_1545:
[----:B------:R-:W-:Y:S05]  /*2fb30*/  BSYNC.RECONVERGENT B1 ;  /* 0x0000000000017941 */ /* 0x000fea0003800200 */
.L_x_1544:
        /* <DEDUP_REMOVED lines=15> */
.L_x_1547:
[----:B------:R-:W-:Y:S05]  /*2fc30*/  BSYNC.RECONVERGENT B1 ;  /* 0x0000000000017941 */ /* 0x000fea0003800200 */
.L_x_1546:
        /* <DEDUP_REMOVED lines=15> */
.L_x_1549:
[----:B------:R-:W-:Y:S05]  /*2fd30*/  BSYNC.RECONVERGENT B1 ;  /* 0x0000000000017941 */ /* 0x000fea0003800200 */
.L_x_1548:
        /* <DEDUP_REMOVED lines=15> */
.L_x_1551:
[----:B------:R-:W-:Y:S05]  /*2fe30*/  BSYNC.RECONVERGENT B1 ;  /* 0x0000000000017941 */ /* 0x000fea0003800200 */
.L_x_1550:
        /* <DEDUP_REMOVED lines=15> */
.L_x_1553:
[----:B------:R-:W-:Y:S05]  /*2ff30*/  BSYNC.RECONVERGENT B1 ;  /* 0x0000000000017941 */ /* 0x000fea0003800200 */
.L_x_1552:
        /* <DEDUP_REMOVED lines=15> */
.L_x_1555:
[----:B------:R-:W-:Y:S05]  /*30030*/  BSYNC.RECONVERGENT B1 ;  /* 0x0000000000017941 */ /* 0x000fea0003800200 */
.L_x_1554:
        /* <DEDUP_REMOVED lines=15> */
.L_x_1557:
[----:B------:R-:W-:Y:S05]  /*30130*/  BSYNC.RECONVERGENT B1 ;  /* 0x0000000000017941 */ /* 0x000fea0003800200 */
.L_x_1556:
        /* <DEDUP_REMOVED lines=15> */
.L_x_1559:
[----:B------:R-:W-:Y:S05]  /*30230*/  BSYNC.RECONVERGENT B1 ;  /* 0x0000000000017941 */ /* 0x000fea0003800200 */
.L_x_1558:
        /* <DEDUP_REMOVED lines=15> */
.L_x_1561:
[----:B------:R-:W-:Y:S05]  /*30330*/  BSYNC.RECONVERGENT B1 ;  /* 0x0000000000017941 */ /* 0x000fea0003800200 */
.L_x_1560:
        /* <DEDUP_REMOVED lines=15> */
.L_x_1563:
[----:B------:R-:W-:Y:S05]  /*30430*/  BSYNC.RECONVERGENT B1 ;  /* 0x0000000000017941 */ /* 0x000fea0003800200 */
.L_x_1562:
        /* <DEDUP_REMOVED lines=15> */
.L_x_1565:
[----:B------:R-:W-:Y:S05]  /*30530*/  BSYNC.RECONVERGENT B1 ;  /* 0x0000000000017941 */ /* 0x000fea0003800200 */
.L_x_1564:
        /* <DEDUP_REMOVED lines=15> */
.L_x_1567:
[----:B------:R-:W-:Y:S05]  /*30630*/  BSYNC.RECONVERGENT B1 ;  /* 0x0000000000017941 */ /* 0x000fea0003800200 */
.L_x_1566:
        /* <DEDUP_REMOVED lines=15> */
.L_x_1569:
[----:B------:R-:W-:Y:S05]  /*30730*/  BSYNC.RECONVERGENT B1 ;  /* 0x0000000000017941 */ /* 0x000fea0003800200 */
.L_x_1568:
        /* <DEDUP_REMOVED lines=12> */
.L_x_1507:
[----:B------:R-:W-:Y:S05]  /*30800*/  BSYNC.RECONVERGENT B0 ;  /* 0x0000000000007941 */ /* 0x000fea0003800200 */
.L_x_1506:
        /* <DEDUP_REMOVED lines=23> */
.L_x_1573:
[----:B------:R-:W-:Y:S05]  /*30980*/  BSYNC.RECONVERGENT B1 ;  /* 0x0000000000017941 */ /* 0x000fea0003800200 */
.L_x_1572:
        /* <DEDUP_REMOVED lines=15> */
.L_x_1575:
[----:B------:R-:W-:Y:S05]  /*30a80*/  BSYNC.RECONVERGENT B1 ;  /* 0x0000000000017941 */ /* 0x000fea0003800200 */
.L_x_1574:
        /* <DEDUP_REMOVED lines=15> */
.L_x_1577:
[----:B------:R-:W-:Y:S05]  /*30b80*/  BSYNC.RECONVERGENT B1 ;  /* 0x0000000000017941 */ /* 0x000fea0003800200 */
.L_x_1576:
        /* <DEDUP_REMOVED lines=15> */
.L_x_1579:
[----:B------:R-:W-:Y:S05]  /*30c80*/  BSYNC.RECONVERGENT B1 ;  /* 0x0000000000017941 */ /* 0x000fea0003800200 */
.L_x_1578:
        /* <DEDUP_REMOVED lines=15> */
.L_x_1581:
[----:B------:R-:W-:Y:S05]  /*30d80*/  BSYNC.RECONVERGENT B1 ;  /* 0x0000000000017941 */ /* 0x000fea0003800200 */
.L_x_1580:
        /* <DEDUP_REMOVED lines=15> */
.L_x_1583:
[----:B------:R-:W-:Y:S05]  /*30e80*/  BSYNC.RECONVERGENT B1 ;  /* 0x0000000000017941 */ /* 0x000fea0003800200 */
.L_x_1582:
        /* <DEDUP_REMOVED lines=15> */
.L_x_1585:
[----:B------:R-:W-:Y:S05]  /*30f80*/  BSYNC.RECONVERGENT B1 ;  /* 0x0000000000017941 */ /* 0x000fea0003800200 */
.L_x_1584:
        /* <DEDUP_REMOVED lines=15> */
.L_x_1587:
[----:B------:R-:W-:Y:S05]  /*31080*/  BSYNC.RECONVERGENT B1 ;  /* 0x0000000000017941 */ /* 0x000fea0003800200 */
.L_x_1586:
        /* <DEDUP_REMOVED lines=15> */
.L_x_1589:
[----:B------:R-:W-:Y:S05]  /*31180*/  BSYNC.RECONVERGENT B1 ;  /* 0x0000000000017941 */ /* 0x000fea0003800200 */
.L_x_1588:
        /* <DEDUP_REMOVED lines=15> */
.L_x_1591:
[----:B------:R-:W-:Y:S05]  /*31280*/  BSYNC.RECONVERGENT B1 ;  /* 0x0000000000017941 */ /* 0x000fea0003800200 */
.L_x_1590:
        /* <DEDUP_REMOVED lines=15> */
.L_x_1593:
[----:B------:R-:W-:Y:S05]  /*31380*/  BSYNC.RECONVERGENT B1 ;  /* 0x0000000000017941 */ /* 0x000fea0003800200 */
.L_x_1592:
        /* <DEDUP_REMOVED lines=15> */
.L_x_1595:
[----:B------:R-:W-:Y:S05]  /*31480*/  BSYNC.RECONVERGENT B1 ;  /* 0x0000000000017941 */ /* 0x000fea0003800200 */
.L_x_1594:
        /* <DEDUP_REMOVED lines=15> */
.L_x_1597:
[----:B------:R-:W-:Y:S05]  /*31580*/  BSYNC.RECONVERGENT B1 ;  /* 0x0000000000017941 */ /* 0x000fea0003800200 */
.L_x_1596:
        /* <DEDUP_REMOVED lines=15> */
.L_x_1599:
[----:B------:R-:W-:Y:S05]  /*31680*/  BSYNC.RECONVERGENT B1 ;  /* 0x0000000000017941 */ /* 0x000fea0003800200 */
.L_x_1598:
        /* <DEDUP_REMOVED lines=15> */
.L_x_1601:
[----:B------:R-:W-:Y:S05]  /*31780*/  BSYNC.RECONVERGENT B1 ;  /* 0x0000000000017941 */ /* 0x000fea0003800200 */
.L_x_1600:
        /* <DEDUP_REMOVED lines=15> */
.L_x_1603:
[----:B------:R-:W-:Y:S05]  /*31880*/  BSYNC.RECONVERGENT B1 ;  /* 0x0000000000017941 */ /* 0x000fea0003800200 */
.L_x_1602:
        /* <DEDUP_REMOVED lines=15> */
.L_x_1605:
[----:B------:R-:W-:Y:S05]  /*31980*/  BSYNC.RECONVERGENT B1 ;  /* 0x0000000000017941 */ /* 0x000fea0003800200 */
.L_x_1604:
        /* <DEDUP_REMOVED lines=15> */
.L_x_1607:
[----:B------:R-:W-:Y:S05]  /*31a80*/  BSYNC.RECONVERGENT B1 ;  /* 0x0000000000017941 */ /* 0x000fea0003800200 */
.L_x_1606:
        /* <DEDUP_REMOVED lines=15> */
.L_x_1609:
[----:B------:R-:W-:Y:S05]  /*31b80*/  BSYNC.RECONVERGENT B1 ;  /* 0x0000000000017941 */ /* 0x000fea0003800200 */
.L_x_1608:
        /* <DEDUP_REMOVED lines=15> */
.L_x_1611:
[----:B------:R-:W-:Y:S05]  /*31c80*/  BSYNC.RECONVERGENT B1 ;  /* 0x0000000000017941 */ /* 0x000fea0003800200 */
.L_x_1610:
        /* <DEDUP_REMOVED lines=15> */
.L_x_1613:
[----:B------:R-:W-:Y:S05]  /*31d80*/  BSYNC.RECONVERGENT B1 ;  /* 0x0000000000017941 */ /* 0x000fea0003800200 */
.L_x_1612:
        /* <DEDUP_REMOVED lines=15> */
.L_x_1615:
[----:B------:R-:W-:Y:S05]  /*31e80*/  BSYNC.RECONVERGENT B1 ;  /* 0x0000000000017941 */ /* 0x000fea0003800200 */
.L_x_1614:
        /* <DEDUP_REMOVED lines=15> */
.L_x_1617:
[----:B------:R-:W-:Y:S05]  /*31f80*/  BSYNC.RECONVERGENT B1 ;  /* 0x0000000000017941 */ /* 0x000fea0003800200 */
.L_x_1616:
        /* <DEDUP_REMOVED lines=15> */
.L_x_1619:
[----:B------:R-:W-:Y:S05]  /*32080*/  BSYNC.RECONVERGENT B1 ;  /* 0x0000000000017941 */ /* 0x000fea0003800200 */
.L_x_1618:
        /* <DEDUP_REMOVED lines=15> */
.L_x_1621:
[----:B------:R-:W-:Y:S05]  /*32180*/  BSYNC.RECONVERGENT B1 ;  /* 0x0000000000017941 */ /* 0x000fea0003800200 */
.L_x_1620:
        /* <DEDUP_REMOVED lines=15> */
.L_x_1623:
[----:B------:R-:W-:Y:S05]  /*32280*/  BSYNC.RECONVERGENT B1 ;  /* 0x0000000000017941 */ /* 0x000fea0003800200 */
.L_x_1622:
        /* <DEDUP_REMOVED lines=15> */
.L_x_1625:
[----:B------:R-:W-:Y:S05]  /*32380*/  BSYNC.RECONVERGENT B1 ;  /* 0x0000000000017941 */ /* 0x000fea0003800200 */
.L_x_1624:
        /* <DEDUP_REMOVED lines=15> */
.L_x_1627:
[----:B------:R-:W-:Y:S05]  /*32480*/  BSYNC.RECONVERGENT B1 ;  /* 0x0000000000017941 */ /* 0x000fea0003800200 */
.L_x_1626:
        /* <DEDUP_REMOVED lines=15> */
.L_x_1629:
[----:B------:R-:W-:Y:S05]  /*32580*/  BSYNC.RECONVERGENT B1 ;  /* 0x0000000000017941 */ /* 0x000fea0003800200 */
.L_x_1628:
        /* <DEDUP_REMOVED lines=15> */
.L_x_1631:
[----:B------:R-:W-:Y:S05]  /*32680*/  BSYNC.RECONVERGENT B1 ;  /* 0x0000000000017941 */ /* 0x000fea0003800200 */
.L_x_1630:
        /* <DEDUP_REMOVED lines=15> */
.L_x_1633:
[----:B------:R-:W-:Y:S05]  /*32780*/  BSYNC.RECONVERGENT B1 ;  /* 0x0000000000017941 */ /* 0x000fea0003800200 */
.L_x_1632:
        /* <DEDUP_REMOVED lines=12> */
.L_x_1571:
[----:B------:R-:W-:Y:S05]  /*32850*/  BSYNC.RECONVERGENT B0 ;  /* 0x0000000000007941 */ /* 0x000fea0003800200 */
.L_x_1570:
        /* <DEDUP_REMOVED lines=23> */
.L_x_1637:
[----:B------:R-:W-:Y:S05]  /*329d0*/  BSYNC.RECONVERGENT B1 ;  /* 0x0000000000017941 */ /* 0x000fea0003800200 */
.L_x_1636:
        /* <DEDUP_REMOVED lines=15> */
.L_x_1639:
[----:B------:R-:W-:Y:S05]  /*32ad0*/  BSYNC.RECONVERGENT B1 ;  /* 0x0000000000017941 */ /* 0x000fea0003800200 */
.L_x_1638:
        /* <DEDUP_REMOVED lines=15> */
.L_x_1641:
[----:B------:R-:W-:Y:S05]  /*32bd0*/  BSYNC.RECONVERGENT B1 ;  /* 0x0000000000017941 */ /* 0x000fea0003800200 */
.L_x_1640:
        /* <DEDUP_REMOVED lines=15> */
.L_x_1643:
[----:B------:R-:W-:Y:S05]  /*32cd0*/  BSYNC.RECONVERGENT B1 ;  /* 0x0000000000017941 */ /* 0x000fea0003800200 */
.L_x_1642:
        /* <DEDUP_REMOVED lines=15> */
.L_x_1645:
[----:B------:R-:W-:Y:S05]  /*32dd0*/  BSYNC.RECONVERGENT B1 ;  /* 0x0000000000017941 */ /* 0x000fea0003800200 */
.L_x_1644:
        /* <DEDUP_REMOVED lines=15> */
.L_x_1647:
[----:B------:R-:W-:Y:S05]  /*32ed0*/  BSYNC.RECONVERGENT B1 ;  /* 0x0000000000017941 */ /* 0x000fea0003800200 */
.L_x_1646:
        /* <DEDUP_REMOVED lines=15> */
.L_x_1649:
[----:B------:R-:W-:Y:S05]  /*32fd0*/  BSYNC.RECONVERGENT B1 ;  /* 0x0000000000017941 */ /* 0x000fea0003800200 */
.L_x_1648:
        /* <DEDUP_REMOVED lines=15> */
.L_x_1651:
[----:B------:R-:W-:Y:S05]  /*330d0*/  BSYNC.RECONVERGENT B1 ;  /* 0x0000000000017941 */ /* 0x000fea0003800200 */
.L_x_1650:
        /* <DEDUP_REMOVED lines=15> */
.L_x_1653:
[----:B------:R-:W-:Y:S05]  /*331d0*/  BSYNC.RECONVERGENT B1 ;  /* 0x0000000000017941 */ /* 0x000fea0003800200 */
.L_x_1652:
        /* <DEDUP_REMOVED lines=15> */
.L_x_1655:
[----:B------:R-:W-:Y:S05]  /*332d0*/  BSYNC.RECONVERGENT B1 ;  /* 0x0000000000017941 */ /* 0x000fea0003800200 */
.L_x_1654:
        /* <DEDUP_REMOVED lines=15> */
.L_x_1657:
[----:B------:R-:W-:Y:S05]  /*333d0*/  BSYNC.RECONVERGENT B1 ;  /* 0x0000000000017941 */ /* 0x000fea0003800200 */
.L_x_1656:
        /* <DEDUP_REMOVED lines=15> */
.L_x_1659:
[----:B------:R-:W-:Y:S05]  /*334d0*/  BSYNC.RECONVERGENT B1 ;  /* 0x0000000000017941 */ /* 0x000fea0003800200 */
.L_x_1658:
        /* <DEDUP_REMOVED lines=15> */
.L_x_1661:
[----:B------:R-:W-:Y:S05]  /*335d0*/  BSYNC.RECONVERGENT B1 ;  /* 0x0000000000017941 */ /* 0x000fea0003800200 */
.L_x_1660:
        /* <DEDUP_REMOVED lines=15> */
.L_x_1663:
[----:B------:R-:W-:Y:S05]  /*336d0*/  BSYNC.RECONVERGENT B1 ;  /* 0x0000000000017941 */ /* 0x000fea0003800200 */
.L_x_1662:
        /* <DEDUP_REMOVED lines=15> */
.L_x_1665:
[----:B------:R-:W-:Y:S05]  /*337d0*/  BSYNC.RECONVERGENT B1 ;  /* 0x0000000000017941 */ /* 0x000fea0003800200 */
.L_x_1664:
        /* <DEDUP_REMOVED lines=15> */
.L_x_1667:
[----:B------:R-:W-:Y:S05]  /*338d0*/  BSYNC.RECONVERGENT B1 ;  /* 0x0000000000017941 */ /* 0x000fea0003800200 */
.L_x_1666:
        /* <DEDUP_REMOVED lines=15> */
.L_x_1669:
[----:B------:R-:W-:Y:S05]  /*339d0*/  BSYNC.RECONVERGENT B1 ;  /* 0x0000000000017941 */ /* 0x000fea0003800200 */
.L_x_1668:
        /* <DEDUP_REMOVED lines=15> */
.L_x_1671:
[----:B------:R-:W-:Y:S05]  /*33ad0*/  BSYNC.RECONVERGENT B1 ;  /* 0x0000000000017941 */ /* 0x000fea0003800200 */
.L_x_1670:
        /* <DEDUP_REMOVED lines=15> */
.L_x_1673:
[----:B------:R-:W-:Y:S05]  /*33bd0*/  BSYNC.RECONVERGENT B1 ;  /* 0x0000000000017941 */ /* 0x000fea0003800200 */
.L_x_1672:
        /* <DEDUP_REMOVED lines=15> */
.L_x_1675:
[----:B------:R-:W-:Y:S05]  /*33cd0*/  BSYNC.RECONVERGENT B1 ;  /* 0x0000000000017941 */ /* 0x000fea0003800200 */
.L_x_1674:
        /* <DEDUP_REMOVED lines=15> */
.L_x_1677:
[----:B------:R-:W-:Y:S05]  /*33dd0*/  BSYNC.RECONVERGENT B1 ;  /* 0x0000000000017941 */ /* 0x000fea0003800200 */
.L_x_1676:
        /* <DEDUP_REMOVED lines=15> */
.L_x_1679:
[----:B------:R-:W-:Y:S05]  /*33ed0*/  BSYNC.RECONVERGENT B1 ;  /* 0x0000000000017941 */ /* 0x000fea0003800200 */
.L_x_1678:
        /* <DEDUP_REMOVED lines=15> */
.L_x_1681:
[----:B------:R-:W-:Y:S05]  /*33fd0*/  BSYNC.RECONVERGENT B1 ;  /* 0x0000000000017941 */ /* 0x000fea0003800200 */
.L_x_1680:
        /* <DEDUP_REMOVED lines=15> */
.L_x_1683:
[----:B------:R-:W-:Y:S05]  /*340d0*/  BSYNC.RECONVERGENT B1 ;  /* 0x0000000000017941 */ /* 0x000fea0003800200 */
.L_x_1682:
        /* <DEDUP_REMOVED lines=15> */
.L_x_1685:
[----:B------:R-:W-:Y:S05]  /*341d0*/  BSYNC.RECONVERGENT B1 ;  /* 0x0000000000017941 */ /* 0x000fea0003800200 */
.L_x_1684:
        /* <DEDUP_REMOVED lines=15> */
.L_x_1687:
[----:B------:R-:W-:Y:S05]  /*342d0*/  BSYNC.RECONVERGENT B1 ;  /* 0x0000000000017941 */ /* 0x000fea0003800200 */
.L_x_1686:
        /* <DEDUP_REMOVED lines=15> */
.L_x_1689:
[----:B------:R-:W-:Y:S05]  /*343d0*/  BSYNC.RECONVERGENT B1 ;  /* 0x0000000000017941 */ /* 0x000fea0003800200 */
.L_x_1688:
        /* <DEDUP_REMOVED lines=15> */
.L_x_1691:
[----:B------:R-:W-:Y:S05]  /*344d0*/  BSYNC.RECONVERGENT B1 ;  /* 0x0000000000017941 */ /* 0x000fea0003800200 */
.L_x_1690:
        /* <DEDUP_REMOVED lines=15> */
.L_x_1693:
[----:B------:R-:W-:Y:S05]  /*345d0*/  BSYNC.RECONVERGENT B1 ;  /* 0x0000000000017941 */ /* 0x000fea0003800200 */
.L_x_1692:
        /* <DEDUP_REMOVED lines=15> */
.L_x_1695:
[----:B------:R-:W-:Y:S05]  /*346d0*/  BSYNC.RECONVERGENT B1 ;  /* 0x0000000000017941 */ /* 0x000fea0003800200 */
.L_x_1694:
        /* <DEDUP_REMOVED lines=15> */
.L_x_1697:
[----:B------:R-:W-:Y:S05]  /*347d0*/  BSYNC.RECONVERGENT B1 ;  /* 0x0000000000017941 */ /* 0x000fea0003800200 */
.L_x_1696:
        /* <DEDUP_REMOVED lines=12> */
.L_x_1635:
[----:B------:R-:W-:Y:S05]  /*348a0*/  BSYNC.RECONVERGENT B0 ;  /* 0x0000000000007941 */ /* 0x000fea0003800200 */
.L_x_1634:
        /* <DEDUP_REMOVED lines=23> */
.L_x_1701:
[----:B------:R-:W-:Y:S05]  /*34a20*/  BSYNC.RECONVERGENT B1 ;  /* 0x0000000000017941 */ /* 0x000fea0003800200 */
.L_x_1700:
        /* <DEDUP_REMOVED lines=15> */
.L_x_1703:
[----:B------:R-:W-:Y:S05]  /*34b20*/  BSYNC.RECONVERGENT B1 ;  /* 0x0000000000017941 */ /* 0x000fea0003800200 */
.L_x_1702:
        /* <DEDUP_REMOVED lines=15> */
.L_x_1705:
[----:B------:R-:W-:Y:S05]  /*34c20*/  BSYNC.RECONVERGENT B1 ;  /* 0x0000000000017941 */ /* 0x000fea0003800200 */
.L_x_1704:
        /* <DEDUP_REMOVED lines=15> */
.L_x_1707:
[----:B------:R-:W-:Y:S05]  /*34d20*/  BSYNC.RECONVERGENT B1 ;  /* 0x0000000000017941 */ /* 0x000fea0003800200 */
.L_x_1706:
        /* <DEDUP_REMOVED lines=15> */
.L_x_1709:
[----:B------:R-:W-:Y:S05]  /*34e20*/  BSYNC.RECONVERGENT B1 ;  /* 0x0000000000017941 */ /* 0x000fea0003800200 */
.L_x_1708:
        /* <DEDUP_REMOVED lines=15> */
.L_x_1711:
[----:B------:R-:W-:Y:S05]  /*34f20*/  BSYNC.RECONVERGENT B1 ;  /* 0x0000000000017941 */ /* 0x000fea0003800200 */
.L_x_1710:
        /* <DEDUP_REMOVED lines=15> */
.L_x_1713:
[----:B------:R-:W-:Y:S05]  /*35020*/  BSYNC.RECONVERGENT B1 ;  /* 0x0000000000017941 */ /* 0x000fea0003800200 */
.L_x_1712:
        /* <DEDUP_REMOVED lines=15> */
.L_x_1715:
[----:B------:R-:W-:Y:S05]  /*35120*/  BSYNC.RECONVERGENT B1 ;  /* 0x0000000000017941 */ /* 0x000fea0003800200 */
.L_x_1714:
        /* <DEDUP_REMOVED lines=15> */
.L_x_1717:
[----:B------:R-:W-:Y:S05]  /*35220*/  BSYNC.RECONVERGENT B1 ;  /* 0x0000000000017941 */ /* 0x000fea0003800200 */
.L_x_1716:
        /* <DEDUP_REMOVED lines=15> */
.L_x_1719:
[----:B------:R-:W-:Y:S05]  /*35320*/  BSYNC.RECONVERGENT B1 ;  /* 0x0000000000017941 */ /* 0x000fea0003800200 */
.L_x_1718:
        /* <DEDUP_REMOVED lines=15> */
.L_x_1721:
[----:B------:R-:W-:Y:S05]  /*35420*/  BSYNC.RECONVERGENT B1 ;  /* 0x0000000000017941 */ /* 0x000fea0003800200 */
.L_x_1720:
        /* <DEDUP_REMOVED lines=15> */
.L_x_1723:
[----:B------:R-:W-:Y:S05]  /*35520*/  BSYNC.RECONVERGENT B1 ;  /* 0x0000000000017941 */ /* 0x000fea0003800200 */
.L_x_1722:
        /* <DEDUP_REMOVED lines=15> */
.L_x_1725:
[----:B------:R-:W-:Y:S05]  /*35620*/  BSYNC.RECONVERGENT B1 ;  /* 0x0000000000017941 */ /* 0x000fea0003800200 */
.L_x_1724:
        /* <DEDUP_REMOVED lines=15> */
.L_x_1727:
[----:B------:R-:W-:Y:S05]  /*35720*/  BSYNC.RECONVERGENT B1 ;  /* 0x0000000000017941 */ /* 0x000fea0003800200 */
.L_x_1726:
        /* <DEDUP_REMOVED lines=15> */
.L_x_1729:
[----:B------:R-:W-:Y:S05]  /*35820*/  BSYNC.RECONVERGENT B1 ;  /* 0x0000000000017941 */ /* 0x000fea0003800200 */
.L_x_1728:
        /* <DEDUP_REMOVED lines=15> */
.L_x_1731:
[----:B------:R-:W-:Y:S05]  /*35920*/  BSYNC.RECONVERGENT B1 ;  /* 0x0000000000017941 */ /* 0x000fea0003800200 */
.L_x_1730:
        /* <DEDUP_REMOVED lines=15> */
.L_x_1733:
[----:B------:R-:W-:Y:S05]  /*35a20*/  BSYNC.RECONVERGENT B1 ;  /* 0x0000000000017941 */ /* 0x000fea0003800200 */
.L_x_1732:
        /* <DEDUP_REMOVED lines=15> */
.L_x_1735:
[----:B------:R-:W-:Y:S05]  /*35b20*/  BSYNC.RECONVERGENT B1 ;  /* 0x0000000000017941 */ /* 0x000fea0003800200 */
.L_x_1734:
        /* <DEDUP_REMOVED lines=15> */
.L_x_1737:
[----:B------:R-:W-:Y:S05]  /*35c20*/  BSYNC.RECONVERGENT B1 ;  /* 0x0000000000017941 */ /* 0x000fea0003800200 */
.L_x_1736:
        /* <DEDUP_REMOVED lines=15> */
.L_x_1739:
[----:B------:R-:W-:Y:S05]  /*35d20*/  BSYNC.RECONVERGENT B1 ;  /* 0x0000000000017941 */ /* 0x000fea0003800200 */
.L_x_1738:
        /* <DEDUP_REMOVED lines=15> */
.L_x_1741:
[----:B------:R-:W-:Y:S05]  /*35e20*/  BSYNC.RECONVERGENT B1 ;  /* 0x0000000000017941 */ /* 0x000fea0003800200 */
.L_x_1740:
        /* <DEDUP_REMOVED lines=15> */
.L_x_1743:
[----:B------:R-:W-:Y:S05]  /*35f20*/  BSYNC.RECONVERGENT B1 ;  /* 0x0000000000017941 */ /* 0x000fea0003800200 */
.L_x_1742:
        /* <DEDUP_REMOVED lines=15> */
.L_x_1745:
[----:B------:R-:W-:Y:S05]  /*36020*/  BSYNC.RECONVERGENT B1 ;  /* 0x0000000000017941 */ /* 0x000fea0003800200 */
.L_x_1744:
        /* <DEDUP_REMOVED lines=15> */
.L_x_1747:
[----:B------:R-:W-:Y:S05]  /*36120*/  BSYNC.RECONVERGENT B1 ;  /* 0x0000000000017941 */ /* 0x000fea0003800200 */
.L_x_1746:
        /* <DEDUP_REMOVED lines=15> */
.L_x_1749:
[----:B------:R-:W-:Y:S05]  /*36220*/  BSYNC.RECONVERGENT B1 ;  /* 0x0000000000017941 */ /* 0x000fea0003800200 */
.L_x_1748:
        /* <DEDUP_REMOVED lines=15> */
.L_x_1751:
[----:B------:R-:W-:Y:S05]  /*36320*/  BSYNC.RECONVERGENT B1 ;  /* 0x0000000000017941 */ /* 0x000fea0003800200 */
.L_x_1750:
        /* <DEDUP_REMOVED lines=15> */
.L_x_1753:
[----:B------:R-:W-:Y:S05]  /*36420*/  BSYNC.RECONVERGENT B1 ;  /* 0x0000000000017941 */ /* 0x000fea0003800200 */
.L_x_1752:
        /* <DEDUP_REMOVED lines=15> */
.L_x_1755:
[----:B------:R-:W-:Y:S05]  /*36520*/  BSYNC.RECONVERGENT B1 ;  /* 0x0000000000017941 */ /* 0x000fea0003800200 */
.L_x_1754:
        /* <DEDUP_REMOVED lines=15> */
.L_x_1757:
[----:B------:R-:W-:Y:S05]  /*36620*/  BSYNC.RECONVERGENT B1 ;  /* 0x0000000000017941 */ /* 0x000fea0003800200 */
.L_x_1756:
        /* <DEDUP_REMOVED lines=15> */
.L_x_1759:
[----:B------:R-:W-:Y:S05]  /*36720*/  BSYNC.RECONVERGENT B1 ;  /* 0x0000000000017941 */ /* 0x000fea0003800200 */
.L_x_1758:
        /* <DEDUP_REMOVED lines=15> */
.L_x_1761:
[----:B------:R-:W-:Y:S05]  /*36820*/  BSYNC.RECONVERGENT B1 ;  /* 0x0000000000017941 */ /* 0x000fea0003800200 */
.L_x_1760:
        /* <DEDUP_REMOVED lines=12> */
.L_x_1699:
[----:B------:R-:W-:Y:S05]  /*368f0*/  BSYNC.RECONVERGENT B0 ;  /* 0x0000000000007941 */ /* 0x000fea0003800200 */
.L_x_1698:
        /* <DEDUP_REMOVED lines=23> */
.L_x_1765:
[----:B------:R-:W-:Y:S05]  /*36a70*/  BSYNC.RECONVERGENT B1 ;  /* 0x0000000000017941 */ /* 0x000fea0003800200 */
.L_x_1764:
        /* <DEDUP_REMOVED lines=15> */
.L_x_1767:
[----:B------:R-:W-:Y:S05]  /*36b70*/  BSYNC.RECONVERGENT B1 ;  /* 0x0000000000017941 */ /* 0x000fea0003800200 */
.L_x_1766:
        /* <DEDUP_REMOVED lines=15> */
.L_x_1769:
[----:B------:R-:W-:Y:S05]  /*36c70*/  BSYNC.RECONVERGENT B1 ;  /* 0x0000000000017941 */ /* 0x000fea0003800200 */
.L_x_1768:
        /* <DEDUP_REMOVED lines=15> */
.L_x_1771:
[----:B------:R-:W-:Y:S05]  /*36d70*/  BSYNC.RECONVERGENT B1 ;  /* 0x0000000000017941 */ /* 0x000fea0003800200 */
.L_x_1770:
        /* <DEDUP_REMOVED lines=15> */
.L_x_1773:
[----:B------:R-:W-:Y:S05]  /*36e70*/  BSYNC.RECONVERGENT B1 ;  /* 0x0000000000017941 */ /* 0x000fea0003800200 */
.L_x_1772:
        /* <DEDUP_REMOVED lines=15> */
.L_x_1775:
[----:B------:R-:W-:Y:S05]  /*36f70*/  BSYNC.RECONVERGENT B1 ;  /* 0x0000000000017941 */ /* 0x000fea0003800200 */
.L_x_1774:
        /* <DEDUP_REMOVED lines=15> */
.L_x_1777:
[----:B------:R-:W-:Y:S05]  /*37070*/  BSYNC.RECONVERGENT B1 ;  /* 0x0000000000017941 */ /* 0x000fea0003800200 */
.L_x_1776:
        /* <DEDUP_REMOVED lines=15> */
.L_x_1779:
[----:B------:R-:W-:Y:S05]  /*37170*/  BSYNC.RECONVERGENT B1 ;  /* 0x0000000000017941 */ /* 0x000fea0003800200 */
.L_x_1778:
        /* <DEDUP_REMOVED lines=15> */
.L_x_1781:
[----:B------:R-:W-:Y:S05]  /*37270*/  BSYNC.RECONVERGENT B1 ;  /* 0x0000000000017941 */ /* 0x000fea0003800200 */
.L_x_1780:
        /* <DEDUP_REMOVED lines=15> */
.L_x_1783:
[----:B------:R-:W-:Y:S05]  /*37370*/  BSYNC.RECONVERGENT B1 ;  /* 0x0000000000017941 */ /* 0x000fea0003800200 */
.L_x_1782:
        /* <DEDUP_REMOVED lines=15> */
.L_x_1785:
[----:B------:R-:W-:Y:S05]  /*37470*/  BSYNC.RECONVERGENT B1 ;  /* 0x0000000000017941 */ /* 0x000fea0003800200 */
.L_x_1784:
        /* <DEDUP_REMOVED lines=15> */
.L_x_1787:
[----:B------:R-:W-:Y:S05]  /*37570*/  BSYNC.RECONVERGENT B1 ;  /* 0x0000000000017941 */ /* 0x000fea0003800200 */
.L_x_1786:
        /* <DEDUP_REMOVED lines=15> */
.L_x_1789:
[----:B------:R-:W-:Y:S05]  /*37670*/  BSYNC.RECONVERGENT B1 ;  /* 0x0000000000017941 */ /* 0x000fea0003800200 */
.L_x_1788:
        /* <DEDUP_REMOVED lines=15> */
.L_x_1791:
[----:B------:R-:W-:Y:S05]  /*37770*/  BSYNC.RECONVERGENT B1 ;  /* 0x0000000000017941 */ /* 0x000fea0003800200 */
.L_x_1790:
        /* <DEDUP_REMOVED lines=15> */
.L_x_1793:
[----:B------:R-:W-:Y:S05]  /*37870*/  BSYNC.RECONVERGENT B1 ;  /* 0x0000000000017941 */ /* 0x000fea0003800200 */
.L_x_1792:
        /* <DEDUP_REMOVED lines=15> */
.L_x_1795:
[----:B------:R-:W-:Y:S05]  /*37970*/  BSYNC.RECONVERGENT B1 ;  /* 0x0000000000017941 */ /* 0x000fea0003800200 */
.L_x_1794:
        /* <DEDUP_REMOVED lines=15> */
.L_x_1797:
[----:B------:R-:W-:Y:S05]  /*37a70*/  BSYNC.RECONVERGENT B1 ;  /* 0x0000000000017941 */ /* 0x000fea0003800200 */
.L_x_1796:
        /* <DEDUP_REMOVED lines=15> */
.L_x_1799:
[----:B------:R-:W-:Y:S05]  /*37b70*/  BSYNC.RECONVERGENT B1 ;  /* 0x0000000000017941 */ /* 0x000fea0003800200 */
.L_x_1798:
        /* <DEDUP_REMOVED lines=15> */
.L_x_1801:
[----:B------:R-:W-:Y:S05]  /*37c70*/  BSYNC.RECONVERGENT B1 ;  /* 0x0000000000017941 */ /* 0x000fea0003800200 */
.L_x_1800:
        /* <DEDUP_REMOVED lines=15> */
.L_x_1803:
[----:B------:R-:W-:Y:S05]  /*37d70*/  BSYNC.RECONVERGENT B1 ;  /* 0x0000000000017941 */ /* 0x000fea0003800200 */
.L_x_1802:
        /* <DEDUP_REMOVED lines=15> */
.L_x_1805:
[----:B------:R-:W-:Y:S05]  /*37e70*/  BSYNC.RECONVERGENT B1 ;  /* 0x0000000000017941 */ /* 0x000fea0003800200 */
.L_x_1804:
        /* <DEDUP_REMOVED lines=15> */
.L_x_1807:
[----:B------:R-:W-:Y:S05]  /*37f70*/  BSYNC.RECONVERGENT B1 ;  /* 0x0000000000017941 */ /* 0x000fea0003800200 */
.L_x_1806:
        /* <DEDUP_REMOVED lines=15> */
.L_x_1809:
[----:B------:R-:W-:Y:S05]  /*38070*/  BSYNC.RECONVERGENT B1 ;  /* 0x0000000000017941 */ /* 0x000fea0003800200 */
.L_x_1808:
        /* <DEDUP_REMOVED lines=15> */
.L_x_1811:
[----:B------:R-:W-:Y:S05]  /*38170*/  BSYNC.RECONVERGENT B1 ;  /* 0x0000000000017941 */ /* 0x000fea0003800200 */
.L_x_1810:
        /* <DEDUP_REMOVED lines=15> */
.L_x_1813:
[----:B------:R-:W-:Y:S05]  /*38270*/  BSYNC.RECONVERGENT B1 ;  /* 0x0000000000017941 */ /* 0x000fea0003800200 */
.L_x_1812:
        /* <DEDUP_REMOVED lines=15> */
.L_x_1815:
[----:B------:R-:W-:Y:S05]  /*38370*/  BSYNC.RECONVERGENT B1 ;  /* 0x0000000000017941 */ /* 0x000fea0003800200 */
.L_x_1814:
        /* <DEDUP_REMOVED lines=15> */
.L_x_1817:
[----:B------:R-:W-:Y:S05]  /*38470*/  BSYNC.RECONVERGENT B1 ;  /* 0x0000000000017941 */ /* 0x000fea0003800200 */
.L_x_1816:
        /* <DEDUP_REMOVED lines=15> */
.L_x_1819:
[----:B------:R-:W-:Y:S05]  /*38570*/  BSYNC.RECONVERGENT B1 ;  /* 0x0000000000017941 */ /* 0x000fea0003800200 */
.L_x_1818:
        /* <DEDUP_REMOVED lines=15> */
.L_x_1821:
[----:B------:R-:W-:Y:S05]  /*38670*/  BSYNC.RECONVERGENT B1 ;  /* 0x0000000000017941 */ /* 0x000fea0003800200 */
.L_x_1820:
        /* <DEDUP_REMOVED lines=15> */
.L_x_1823:
[----:B------:R-:W-:Y:S05]  /*38770*/  BSYNC.RECONVERGENT B1 ;  /* 0x0000000000017941 */ /* 0x000fea0003800200 */
.L_x_1822:
        /* <DEDUP_REMOVED lines=15> */
.L_x_1825:
[----:B------:R-:W-:Y:S05]  /*38870*/  BSYNC.RECONVERGENT B1 ;  /* 0x0000000000017941 */ /* 0x000fea0003800200 */
.L_x_1824:
        /* <DEDUP_REMOVED lines=12> */
.L_x_1763:
[----:B------:R-:W-:Y:S05]  /*38940*/  BSYNC.RECONVERGENT B0 ;  /* 0x0000000000007941 */ /* 0x000fea0003800200 */
.L_x_1762:
        /* <DEDUP_REMOVED lines=23> */
.L_x_1829:
[----:B------:R-:W-:Y:S05]  /*38ac0*/  BSYNC.RECONVERGENT B1 ;  /* 0x0000000000017941 */ /* 0x000fea0003800200 */
.L_x_1828:
        /* <DEDUP_REMOVED lines=15> */
.L_x_1831:
[----:B------:R-:W-:Y:S05]  /*38bc0*/  BSYNC.RECONVERGENT B1 ;  /* 0x0000000000017941 */ /* 0x000fea0003800200 */
.L_x_1830:
        /* <DEDUP_REMOVED lines=15> */
.L_x_1833:
[----:B------:R-:W-:Y:S05]  /*38cc0*/  BSYNC.RECONVERGENT B1 ;  /* 0x0000000000017941 */ /* 0x000fea0003800200 */
.L_x_1832:
        /* <DEDUP_REMOVED lines=15> */
.L_x_1835:
[----:B------:R-:W-:Y:S05]  /*38dc0*/  BSYNC.RECONVERGENT B1 ;  /* 0x0000000000017941 */ /* 0x000fea0003800200 */
.L_x_1834:
        /* <DEDUP_REMOVED lines=15> */
.L_x_1837:
[----:B------:R-:W-:Y:S05]  /*38ec0*/  BSYNC.RECONVERGENT B1 ;  /* 0x0000000000017941 */ /* 0x000fea0003800200 */
.L_x_1836:
        /* <DEDUP_REMOVED lines=15> */
.L_x_1839:
[----:B------:R-:W-:Y:S05]  /*38fc0*/  BSYNC.RECONVERGENT B1 ;  /* 0x0000000000017941 */ /* 0x000fea0003800200 */
.L_x_1838:
        /* <DEDUP_REMOVED lines=15> */
.L_x_1841:
[----:B------:R-:W-:Y:S05]  /*390c0*/  BSYNC.RECONVERGENT B1 ;  /* 0x0000000000017941 */ /* 0x000fea0003800200 */
.L_x_1840:
        /* <DEDUP_REMOVED lines=15> */
.L_x_1843:
[----:B------:R-:W-:Y:S05]  /*391c0*/  BSYNC.RECONVERGENT B1 ;  /* 0x0000000000017941 */ /* 0x000fea0003800200 */
.L_x_1842:
        /* <DEDUP_REMOVED lines=15> */
.L_x_1845:
[----:B------:R-:W-:Y:S05]  /*392c0*/  BSYNC.RECONVERGENT B1 ;  /* 0x0000000000017941 */ /* 0x000fea0003800200 */
.L_x_1844:
        /* <DEDUP_REMOVED lines=15> */
.L_x_1847:
[----:B------:R-:W-:Y:S05]  /*393c0*/  BSYNC.RECONVERGENT B1 ;  /* 0x0000000000017941 */ /* 0x000fea0003800200 */
.L_x_1846:
        /* <DEDUP_REMOVED lines=15> */
.L_x_1849:
[----:B------:R-:W-:Y:S05]  /*394c0*/  BSYNC.RECONVERGENT B1 ;  /* 0x0000000000017941 */ /* 0x000fea0003800200 */
.L_x_1848:
        /* <DEDUP_REMOVED lines=15> */
.L_x_1851:
[----:B------:R-:W-:Y:S05]  /*395c0*/  BSYNC.RECONVERGENT B1 ;  /* 0x0000000000017941 */ /* 0x000fea0003800200 */
.L_x_1850:
        /* <DEDUP_REMOVED lines=15> */
.L_x_1853:
[----:B------:R-:W-:Y:S05]  /*396c0*/  BSYNC.RECONVERGENT B1 ;  /* 0x0000000000017941 */ /* 0x000fea0003800200 */
.L_x_1852:
        /* <DEDUP_REMOVED lines=15> */
.L_x_1855:
[----:B------:R-:W-:Y:S05]  /*397c0*/  BSYNC.RECONVERGENT B1 ;  /* 0x0000000000017941 */ /* 0x000fea0003800200 */
.L_x_1854:
        /* <DEDUP_REMOVED lines=15> */
.L_x_1857:
[----:B------:R-:W-:Y:S05]  /*398c0*/  BSYNC.RECONVERGENT B1 ;  /* 0x0000000000017941 */ /* 0x000fea0003800200 */
.L_x_1856:
        /* <DEDUP_REMOVED lines=15> */
.L_x_1859:
[----:B------:R-:W-:Y:S05]  /*399c0*/  BSYNC.RECONVERGENT B1 ;  /* 0x0000000000017941 */ /* 0x000fea0003800200 */
.L_x_1858:
        /* <DEDUP_REMOVED lines=15> */
.L_x_1861:
[----:B------:R-:W-:Y:S05]  /*39ac0*/  BSYNC.RECONVERGENT B1 ;  /* 0x0000000000017941 */ /* 0x000fea0003800200 */
.L_x_1860:
        /* <DEDUP_REMOVED lines=15> */
.L_x_1863:
[----:B------:R-:W-:Y:S05]  /*39bc0*/  BSYNC.RECONVERGENT B1 ;  /* 0x0000000000017941 */ /* 0x000fea0003800200 */
.L_x_1862:
        /* <DEDUP_REMOVED lines=15> */
.L_x_1865:
[----:B------:R-:W-:Y:S05]  /*39cc0*/  BSYNC.RECONVERGENT B1 ;  /* 0x0000000000017941 */ /* 0x000fea0003800200 */
.L_x_1864:
        /* <DEDUP_REMOVED lines=15> */
.L_x_1867:
[----:B------:R-:W-:Y:S05]  /*39dc0*/  BSYNC.RECONVERGENT B1 ;  /* 0x0000000000017941 */ /* 0x000fea0003800200 */
.L_x_1866:
        /* <DEDUP_REMOVED lines=15> */
.L_x_1869:
[----:B------:R-:W-:Y:S05]  /*39ec0*/  BSYNC.RECONVERGENT B1 ;  /* 0x0000000000017941 */ /* 0x000fea0003800200 */
.L_x_1868:
        /* <DEDUP_REMOVED lines=15> */
.L_x_1871:
[----:B------:R-:W-:Y:S05]  /*39fc0*/  BSYNC.RECONVERGENT B1 ;  /* 0x0000000000017941 */ /* 0x000fea0003800200 */
.L_x_1870:
        /* <DEDUP_REMOVED lines=15> */
.L_x_1873:
[----:B------:R-:W-:Y:S05]  /*3a0c0*/  BSYNC.RECONVERGENT B1 ;  /* 0x0000000000017941 */ /* 0x000fea0003800200 */
.L_x_1872:
        /* <DEDUP_REMOVED lines=15> */
.L_x_1875:
[----:B------:R-:W-:Y:S05]  /*3a1c0*/  BSYNC.RECONVERGENT B1 ;  /* 0x0000000000017941 */ /* 0x000fea0003800200 */
.L_x_1874:
        /* <DEDUP_REMOVED lines=15> */
.L_x_1877:
[----:B------:R-:W-:Y:S05]  /*3a2c0*/  BSYNC.RECONVERGENT B1 ;  /* 0x0000000000017941 */ /* 0x000fea0003800200 */
.L_x_1876:
        /* <DEDUP_REMOVED lines=15> */
.L_x_1879:
[----:B------:R-:W-:Y:S05]  /*3a3c0*/  BSYNC.RECONVERGENT B1 ;  /* 0x0000000000017941 */ /* 0x000fea0003800200 */
.L_x_1878:
        /* <DEDUP_REMOVED lines=15> */
.L_x_1881:
[----:B------:R-:W-:Y:S05]  /*3a4c0*/  BSYNC.RECONVERGENT B1 ;  /* 0x0000000000017941 */ /* 0x000fea0003800200 */
.L_x_1880:
        /* <DEDUP_REMOVED lines=15> */
.L_x_1883:
[----:B------:R-:W-:Y:S05]  /*3a5c0*/  BSYNC.RECONVERGENT B1 ;  /* 0x0000000000017941 */ /* 0x000fea0003800200 */
.L_x_1882:
        /* <DEDUP_REMOVED lines=15> */
.L_x_1885:
[----:B------:R-:W-:Y:S05]  /*3a6c0*/  BSYNC.RECONVERGENT B1 ;  /* 0x0000000000017941 */ /* 0x000fea0003800200 */
.L_x_1884:
        /* <DEDUP_REMOVED lines=15> */
.L_x_1887:
[----:B------:R-:W-:Y:S05]  /*3a7c0*/  BSYNC.RECONVERGENT B1 ;  /* 0x0000000000017941 */ /* 0x000fea0003800200 */
.L_x_1886:
        /* <DEDUP_REMOVED lines=15> */
.L_x_1889:
[----:B------:R-:W-:Y:S05]  /*3a8c0*/  BSYNC.RECONVERGENT B1 ;  /* 0x0000000000017941 */ /* 0x000fea0003800200 */
.L_x_1888:
        /* <DEDUP_REMOVED lines=12> */
.L_x_1827:
[----:B------:R-:W-:Y:S05]  /*3a990*/  BSYNC.RECONVERGENT B0 ;  /* 0x0000000000007941 */ /* 0x000fea0003800200 */
.L_x_1826:
        /* <DEDUP_REMOVED lines=23> */
.L_x_1893:
[----:B------:R-:W-:Y:S05]  /*3ab10*/  BSYNC.RECONVERGENT B1 ;  /* 0x0000000000017941 */ /* 0x000fea0003800200 */
.L_x_1892:
        /* <DEDUP_REMOVED lines=15> */
.L_x_1895:
[----:B------:R-:W-:Y:S05]  /*3ac10*/  BSYNC.RECONVERGENT B1 ;  /* 0x0000000000017941 */ /* 0x000fea0003800200 */
.L_x_1894:
        /* <DEDUP_REMOVED lines=15> */
.L_x_1897:
[----:B------:R-:W-:Y:S05]  /*3ad10*/  BSYNC.RECONVERGENT B1 ;  /* 0x0000000000017941 */ /* 0x000fea0003800200 */
.L_x_1896:
        /* <DEDUP_REMOVED lines=15> */
.L_x_1899:
[----:B------:R-:W-:Y:S05]  /*3ae10*/  BSYNC.RECONVERGENT B1 ;  /* 0x0000000000017941 */ /* 0x000fea0003800200 */
.L_x_1898:
        /* <DEDUP_REMOVED lines=15> */
.L_x_1901:
[----:B------:R-:W-:Y:S05]  /*3af10*/  BSYNC.RECONVERGENT B1 ;  /* 0x0000000000017941 */ /* 0x000fea0003800200 */
.L_x_1900:
        /* <DEDUP_REMOVED lines=15> */
.L_x_1903:
[----:B------:R-:W-:Y:S05]  /*3b010*/  BSYNC.RECONVERGENT B1 ;  /* 0x0000000000017941 */ /* 0x000fea0003800200 */
.L_x_1902:
        /* <DEDUP_REMOVED lines=15> */
.L_x_1905:
[----:B------:R-:W-:Y:S05]  /*3b110*/  BSYNC.RECONVERGENT B1 ;  /* 0x0000000000017941 */ /* 0x000fea0003800200 */
.L_x_1904:
        /* <DEDUP_REMOVED lines=15> */
.L_x_1907:
[----:B------:R-:W-:Y:S05]  /*3b210*/  BSYNC.RECONVERGENT B1 ;  /* 0x0000000000017941 */ /* 0x000fea0003800200 */
.L_x_1906:
        /* <DEDUP_REMOVED lines=15> */
.L_x_1909:
[----:B------:R-:W-:Y:S05]  /*3b310*/  BSYNC.RECONVERGENT B1 ;  /* 0x0000000000017941 */ /* 0x000fea0003800200 */
.L_x_1908:
        /* <DEDUP_REMOVED lines=15> */
.L_x_1911:
[----:B------:R-:W-:Y:S05]  /*3b410*/  BSYNC.RECONVERGENT B1 ;  /* 0x0000000000017941 */ /* 0x000fea0003800200 */
.L_x_1910:
        /* <DEDUP_REMOVED lines=15> */
.L_x_1913:
[----:B------:R-:W-:Y:S05]  /*3b510*/  BSYNC.RECONVERGENT B1 ;  /* 0x0000000000017941 */ /* 0x000fea0003800200 */
.L_x_1912:
        /* <DEDUP_REMOVED lines=15> */
.L_x_1915:
[----:B------:R-:W-:Y:S05]  /*3b610*/  BSYNC.RECONVERGENT B1 ;  /* 0x0000000000017941 */ /* 0x000fea0003800200 */
.L_x_1914:
        /* <DEDUP_REMOVED lines=15> */
.L_x_1917:
[----:B------:R-:W-:Y:S05]  /*3b710*/  BSYNC.RECONVERGENT B1 ;  /* 0x0000000000017941 */ /* 0x000fea0003800200 */
.L_x_1916:
        /* <DEDUP_REMOVED lines=15> */
.L_x_1919:
[----:B------:R-:W-:Y:S05]  /*3b810*/  BSYNC.RECONVERGENT B1 ;  /* 0x0000000000017941 */ /* 0x000fea0003800200 */
.L_x_1918:
        /* <DEDUP_REMOVED lines=15> */
.L_x_1921:
[----:B------:R-:W-:Y:S05]  /*3b910*/  BSYNC.RECONVERGENT B1 ;  /* 0x0000000000017941 */ /* 0x000fea0003800200 */
.L_x_1920:
        /* <DEDUP_REMOVED lines=15> */
.L_x_1923:
[----:B------:R-:W-:Y:S05]  /*3ba10*/  BSYNC.RECONVERGENT B1 ;  /* 0x0000000000017941 */ /* 0x000fea0003800200 */
.L_x_1922:
        /* <DEDUP_REMOVED lines=15> */
.L_x_1925:
[----:B------:R-:W-:Y:S05]  /*3bb10*/  BSYNC.RECONVERGENT B1 ;  /* 0x0000000000017941 */ /* 0x000fea0003800200 */
.L_x_1924:
        /* <DEDUP_REMOVED lines=15> */
.L_x_1927:
[----:B------:R-:W-:Y:S05]  /*3bc10*/  BSYNC.RECONVERGENT B1 ;  /* 0x0000000000017941 */ /* 0x000fea0003800200 */
.L_x_1926:
        /* <DEDUP_REMOVED lines=15> */
.L_x_1929:
[----:B------:R-:W-:Y:S05]  /*3bd10*/  BSYNC.RECONVERGENT B1 ;  /* 0x0000000000017941 */ /* 0x000fea0003800200 */
.L_x_1928:
        /* <DEDUP_REMOVED lines=15> */
.L_x_1931:
[----:B------:R-:W-:Y:S05]  /*3be10*/  BSYNC.RECONVERGENT B1 ;  /* 0x0000000000017941 */ /* 0x000fea0003800200 */
.L_x_1930:
        /* <DEDUP_REMOVED lines=15> */
.L_x_1933:
[----:B------:R-:W-:Y:S05]  /*3bf10*/  BSYNC.RECONVERGENT B1 ;  /* 0x0000000000017941 */ /* 0x000fea0003800200 */
.L_x_1932:
        /* <DEDUP_REMOVED lines=15> */
.L_x_1935:
[----:B------:R-:W-:Y:S05]  /*3c010*/  BSYNC.RECONVERGENT B1 ;  /* 0x0000000000017941 */ /* 0x000fea0003800200 */
.L_x_1934:
        /* <DEDUP_REMOVED lines=15> */
.L_x_1937:
[----:B------:R-:W-:Y:S05]  /*3c110*/  BSYNC.RECONVERGENT B1 ;  /* 0x0000000000017941 */ /* 0x000fea0003800200 */
.L_x_1936:
        /* <DEDUP_REMOVED lines=15> */
.L_x_1939:
[----:B------:R-:W-:Y:S05]  /*3c210*/  BSYNC.RECONVERGENT B1 ;  /* 0x0000000000017941 */ /* 0x000fea0003800200 */
.L_x_1938:
        /* <DEDUP_REMOVED lines=15> */
.L_x_1941:
[----:B------:R-:W-:Y:S05]  /*3c310*/  BSYNC.RECONVERGENT B1 ;  /* 0x0000000000017941 */ /* 0x000fea0003800200 */
.L_x_1940:
        /* <DEDUP_REMOVED lines=15> */
.L_x_1943:
[----:B------:R-:W-:Y:S05]  /*3c410*/  BSYNC.RECONVERGENT B1 ;  /* 0x0000000000017941 */ /* 0x000fea0003800200 */
.L_x_1942:
        /* <DEDUP_REMOVED lines=15> */
.L_x_1945:
[----:B------:R-:W-:Y:S05]  /*3c510*/  BSYNC.RECONVERGENT B1 ;  /* 0x0000000000017941 */ /* 0x000fea0003800200 */
.L_x_1944:
        /* <DEDUP_REMOVED lines=15> */
.L_x_1947:
[----:B------:R-:W-:Y:S05]  /*3c610*/  BSYNC.RECONVERGENT B1 ;  /* 0x0000000000017941 */ /* 0x000fea0003800200 */
.L_x_1946:
        /* <DEDUP_REMOVED lines=15> */
.L_x_1949:
[----:B------:R-:W-:Y:S05]  /*3c710*/  BSYNC.RECONVERGENT B1 ;  /* 0x0000000000017941 */ /* 0x000fea0003800200 */
.L_x_1948:
        /* <DEDUP_REMOVED lines=15> */
.L_x_1951:
[----:B------:R-:W-:Y:S05]  /*3c810*/  BSYNC.RECONVERGENT B1 ;  /* 0x0000000000017941 */ /* 0x000fea0003800200 */
.L_x_1950:
        /* <DEDUP_REMOVED lines=15> */
.L_x_1953:
[----:B------:R-:W-:Y:S05]  /*3c910*/  BSYNC.RECONVERGENT B1 ;  /* 0x0000000000017941 */ /* 0x000fea0003800200 */
.L_x_1952:
        /* <DEDUP_REMOVED lines=12> */
.L_x_1891:
[----:B------:R-:W-:Y:S05]  /*3c9e0*/  BSYNC.RECONVERGENT B0 ;  /* 0x0000000000007941 */ /* 0x000fea0003800200 */
.L_x_1890:
        /* <DEDUP_REMOVED lines=23> */
.L_x_1957:
[----:B------:R-:W-:Y:S05]  /*3cb60*/  BSYNC.RECONVERGENT B1 ;  /* 0x0000000000017941 */ /* 0x000fea0003800200 */
.L_x_1956:
        /* <DEDUP_REMOVED lines=15> */
.L_x_1959:
[----:B------:R-:W-:Y:S05]  /*3cc60*/  BSYNC.RECONVERGENT B1 ;  /* 0x0000000000017941 */ /* 0x000fea0003800200 */
.L_x_1958:
        /* <DEDUP_REMOVED lines=15> */
.L_x_1961:
[----:B------:R-:W-:Y:S05]  /*3cd60*/  BSYNC.RECONVERGENT B1 ;  /* 0x0000000000017941 */ /* 0x000fea0003800200 */
.L_x_1960:
        /* <DEDUP_REMOVED lines=15> */
.L_x_1963:
[----:B------:R-:W-:Y:S05]  /*3ce60*/  BSYNC.RECONVERGENT B1 ;  /* 0x0000000000017941 */ /* 0x000fea0003800200 */
.L_x_1962:
        /* <DEDUP_REMOVED lines=15> */
.L_x_1965:
[----:B------:R-:W-:Y:S05]  /*3cf60*/  BSYNC.RECONVERGENT B1 ;  /* 0x0000000000017941 */ /* 0x000fea0003800200 */
.L_x_1964:
        /* <DEDUP_REMOVED lines=15> */
.L_x_1967:
[----:B------:R-:W-:Y:S05]  /*3d060*/  BSYNC.RECONVERGENT B1 ;  /* 0x0000000000017941 */ /* 0x000fea0003800200 */
.L_x_1966:
        /* <DEDUP_REMOVED lines=15> */
.L_x_1969:
[----:B------:R-:W-:Y:S05]  /*3d160*/  BSYNC.RECONVERGENT B1 ;  /* 0x0000000000017941 */ /* 0x000fea0003800200 */
.L_x_1968:
        /* <DEDUP_REMOVED lines=15> */
.L_x_1971:
[----:B------:R-:W-:Y:S05]  /*3d260*/  BSYNC.RECONVERGENT B1 ;  /* 0x0000000000017941 */ /* 0x000fea0003800200 */
.L_x_1970:
        /* <DEDUP_REMOVED lines=15> */
.L_x_1973:
[----:B------:R-:W-:Y:S05]  /*3d360*/  BSYNC.RECONVERGENT B1 ;  /* 0x0000000000017941 */ /* 0x000fea0003800200 */
.L_x_1972:
        /* <DEDUP_REMOVED lines=15> */
.L_x_1975:
[----:B------:R-:W-:Y:S05]  /*3d460*/  BSYNC.RECONVERGENT B1 ;  /* 0x0000000000017941 */ /* 0x000fea0003800200 */
.L_x_1974:
        /* <DEDUP_REMOVED lines=15> */
.L_x_1977:
[----:B------:R-:W-:Y:S05]  /*3d560*/  BSYNC.RECONVERGENT B1 ;  /* 0x0000000000017941 */ /* 0x000fea0003800200 */
.L_x_1976:
        /* <DEDUP_REMOVED lines=15> */
.L_x_1979:
[----:B------:R-:W-:Y:S05]  /*3d660*/  BSYNC.RECONVERGENT B1 ;  /* 0x0000000000017941 */ /* 0x000fea0003800200 */
.L_x_1978:
        /* <DEDUP_REMOVED lines=15> */
.L_x_1981:
[----:B------:R-:W-:Y:S05]  /*3d760*/  BSYNC.RECONVERGENT B1 ;  /* 0x0000000000017941 */ /* 0x000fea0003800200 */
.L_x_1980:
        /* <DEDUP_REMOVED lines=15> */
.L_x_1983:
[----:B------:R-:W-:Y:S05]  /*3d860*/  BSYNC.RECONVERGENT B1 ;  /* 0x0000000000017941 */ /* 0x000fea0003800200 */
.L_x_1982:
        /* <DEDUP_REMOVED lines=15> */
.L_x_1985:
[----:B------:R-:W-:Y:S05]  /*3d960*/  BSYNC.RECONVERGENT B1 ;  /* 0x0000000000017941 */ /* 0x000fea0003800200 */
.L_x_1984:
        /* <DEDUP_REMOVED lines=15> */
.L_x_1987:
[----:B------:R-:W-:Y:S05]  /*3da60*/  BSYNC.RECONVERGENT B1 ;  /* 0x0000000000017941 */ /* 0x000fea0003800200 */
.L_x_1986:
        /* <DEDUP_REMOVED lines=15> */
.L_x_1989:
[----:B------:R-:W-:Y:S05]  /*3db60*/  BSYNC.RECONVERGENT B1 ;  /* 0x0000000000017941 */ /* 0x000fea0003800200 */
.L_x_1988:
        /* <DEDUP_REMOVED lines=15> */
.L_x_1991:
[----:B------:R-:W-:Y:S05]  /*3dc60*/  BSYNC.RECONVERGENT B1 ;  /* 0x0000000000017941 */ /* 0x000fea0003800200 */
.L_x_1990:
        /* <DEDUP_REMOVED lines=15> */
.L_x_1993:
[----:B------:R-:W-:Y:S05]  /*3dd60*/  BSYNC.RECONVERGENT B1 ;  /* 0x0000000000017941 */ /* 0x000fea0003800200 */
.L_x_1992:
        /* <DEDUP_REMOVED lines=15> */
.L_x_1995:
[----:B------:R-:W-:Y:S05]  /*3de60*/  BSYNC.RECONVERGENT B1 ;  /* 0x0000000000017941 */ /* 0x000fea0003800200 */
.L_x_1994:
        /* <DEDUP_REMOVED lines=15> */
.L_x_1997:
[----:B------:R-:W-:Y:S05]  /*3df60*/  BSYNC.RECONVERGENT B1 ;  /* 0x0000000000017941 */ /* 0x000fea0003800200 */
.L_x_1996:
        /* <DEDUP_REMOVED lines=15> */
.L_x_1999:
[----:B------:R-:W-:Y:S05]  /*3e060*/  BSYNC.RECONVERGENT B1 ;  /* 0x0000000000017941 */ /* 0x000fea0003800200 */
.L_x_1998:
        /* <DEDUP_REMOVED lines=15> */
.L_x_2001:
[----:B------:R-:W-:Y:S05]  /*3e160*/  BSYNC.RECONVERGENT B1 ;  /* 0x0000000000017941 */ /* 0x000fea0003800200 */
.L_x_2000:
        /* <DEDUP_REMOVED lines=15> */
.L_x_2003:
[----:B------:R-:W-:Y:S05]  /*3e260*/  BSYNC.RECONVERGENT B1 ;  /* 0x0000000000017941 */ /* 0x000fea0003800200 */
.L_x_2002:
        /* <DEDUP_REMOVED lines=15> */
.L_x_2005:
[----:B------:R-:W-:Y:S05]  /*3e360*/  BSYNC.RECONVERGENT B1 ;  /* 0x0000000000017941 */ /* 0x000fea0003800200 */
.L_x_2004:
        /* <DEDUP_REMOVED lines=15> */
.L_x_2007:
[----:B------:R-:W-:Y:S05]  /*3e460*/  BSYNC.RECONVERGENT B1 ;  /* 0x0000000000017941 */ /* 0x000fea0003800200 */
.L_x_2006:
        /* <DEDUP_REMOVED lines=15> */
.L_x_2009:
[----:B------:R-:W-:Y:S05]  /*3e560*/  BSYNC.RECONVERGENT B1 ;  /* 0x0000000000017941 */ /* 0x000fea0003800200 */
.L_x_2008:
        /* <DEDUP_REMOVED lines=15> */
.L_x_2011:
[----:B------:R-:W-:Y:S05]  /*3e660*/  BSYNC.RECONVERGENT B1 ;  /* 0x0000000000017941 */ /* 0x000fea0003800200 */
.L_x_2010:
        /* <DEDUP_REMOVED lines=15> */
.L_x_2013:
[----:B------:R-:W-:Y:S05]  /*3e760*/  BSYNC.RECONVERGENT B1 ;  /* 0x0000000000017941 */ /* 0x000fea0003800200 */
.L_x_2012:
        /* <DEDUP_REMOVED lines=15> */
.L_x_2015:
[----:B------:R-:W-:Y:S05]  /*3e860*/  BSYNC.RECONVERGENT B1 ;  /* 0x0000000000017941 */ /* 0x000fea0003800200 */
.L_x_2014:
        /* <DEDUP_REMOVED lines=15> */
.L_x_2017:
[----:B------:R-:W-:Y:S05]  /*3e960*/  BSYNC.RECONVERGENT B1 ;  /* 0x0000000000017941 */ /* 0x000fea0003800200 */
.L_x_2016:
        /* <DEDUP_REMOVED lines=12> */
.L_x_1955:
[----:B------:R-:W-:Y:S05]  /*3ea30*/  BSYNC.RECONVERGENT B0 ;  /* 0x0000000000007941 */ /* 0x000fea0003800200 */
.L_x_1954:
[----:B------:R-:W-:-:S04]  /*3ea40*/  IADD3 R4, PT, PT, R4, UR5, RZ ;  /* 0x0000000504047c10 */ /* 0x000fc8000fffe0ff */
[----:B------:R-:W-:-:S13]  /*3ea50*/  ISETP.GT.U32.AND P1, PT, R4, 0x1f, PT ;  /* 0x0000001f0400780c */ /* 0x000fda0003f24070 */
[----:B------:R-:W-:Y:S05]  /*3ea60*/  @P1 EXIT ;  /* 0x000000000000194d */ /* 0x000fea0003800000 */
[----:B------:R-:W-:-:S04]  /*3ea70*/  IADD3 R2, PT, PT, R2, UR5, RZ ;  /* 0x0000000502027c10 */ /* 0x000fc8000fffe0ff */
[----:B------:R-:W-:-:S13]  /*3ea80*/  ISETP.GE.OR P0, PT, R2, UR8, P0 ;  /* 0x0000000802007c0c */ /* 0x000fda0008706670 */
[----:B------:R-:W-:Y:S05]  /*3ea90*/  @P0 EXIT ;  /* 0x000000000000094d */ /* 0x000fea0003800000 */
[----:B------:R-:W5:Y:S01]  /*3eaa0*/  LDCU UR5, c[0x0][0x394] ;  /* 0x00007280ff0577ac */ /* 0x000f620008000800 */
[----:B01234-:R-:W-:Y:S01]  /*3eab0*/  IMAD R9, R0, 0x20, R3 ;  /* 0x0000002000097824 */ /* 0x01ffe200078e0203 */
[----:B------:R-:W-:Y:S01]  /*3eac0*/  IADD3 R0, PT, PT, R3, UR4, RZ ;  /* 0x0000000403007c10 */ /* 0x000fe2000fffe0ff */
[----:B------:R-:W-:Y:S03]  /*3ead0*/  BSSY.RECONVERGENT B0, `(.L_x_2018) ;  /* 0x000000c000007945 */ /* 0x000fe60003800200 */
[----:B------:R-:W-:Y:S02]  /*3eae0*/  ISETP.GT.U32.AND P1, PT, R0, 0x1f, PT ;  /* 0x0000001f0000780c */ /* 0x000fe40003f24070 */
[----:B-----5:R-:W-:-:S13]  /*3eaf0*/  ISETP.GE.AND P0, PT, R9, UR5, PT ;  /* 0x0000000509007c0c */ /* 0x020fda000bf06270 */
[----:B------:R-:W-:Y:S05]  /*3eb00*/  @P0 BRA `(.L_x_2019) ;  /* 0x0000000000200947 */ /* 0x000fea0003800000 */
[----:B------:R-:W0:Y:S01]  /*3eb10*/  LDC.64 R4, c[0x0][0x380] ;  /* 0x0000e000ff047b82 */ /* 0x000e220000000a00 */
[----:B------:R-:W-:-:S07]  /*3eb20*/  IMAD R3, R2, UR5, R9 ;  /* 0x0000000502037c24 */ /* 0x000fce000f8e0209 */
[----:B------:R-:W1:Y:S01]  /*3eb30*/  LDC.64 R6, c[0x0][0x388] ;  /* 0x0000e200ff067b82 */ /* 0x000e620000000a00 */
[----:B0-----:R-:W-:-:S06]  /*3eb40*/  IMAD.WIDE R4, R3, 0x4, R4 ;  /* 0x0000000403047825 */ /* 0x001fcc00078e0204 */
[----:B------:R-:W2:Y:S01]  /*3eb50*/  LDG.E R5, desc[UR6][R4.64] ;  /* 0x0000000604057981 */ /* 0x000ea2000c1e1900 */
[----:B------:R-:W-:-:S04]  /*3eb60*/  IMAD R3, R9, UR8, R2 ;  /* 0x0000000809037c24 */ /* 0x000fc8000f8e0202 */
[----:B-1----:R-:W-:-:S05]  /*3eb70*/  IMAD.WIDE R6, R3, 0x4, R6 ;  /* 0x0000000403067825 */ /* 0x002fca00078e0206 */
[----:B--2---:R0:W-:Y:S02]  /*3eb80*/  STG.E desc[UR6][R6.64], R5 ;  /* 0x0000000506007986 */ /* 0x0041e4000c101906 */
.L_x_2019:
[----:B------:R-:W-:Y:S05]  /*3eb90*/  BSYNC.RECONVERGENT B0 ;  /* 0x0000000000007941 */ /* 0x000fea0003800200 */
.L_x_2018:
[----:B------:R-:W-:Y:S05]  /*3eba0*/  @P1 EXIT ;  /* 0x000000000000194d */ /* 0x000fea0003800000 */
[----:B------:R-:W-:Y:S01]  /*3ebb0*/  IADD3 R9, PT, PT, R9, UR4, RZ ;  /* 0x0000000409097c10 */ /* 0x000fe2000fffe0ff */
[----:B------:R-:W-:Y:S01]  /*3ebc0*/  BSSY.RECONVERGENT B0, `(.L_x_2020) ;  /* 0x000000d000007945 */ /* 0x000fe20003800200 */
[----:B------:R-:W-:Y:S02]  /*3ebd0*/  IADD3 R0, PT, PT, R0, UR4, RZ ;  /* 0x0000000400007c10 */ /* 0x000fe4000fffe0ff */
[----:B------:R-:W-:Y:S02]  /*3ebe0*/  ISETP.GE.AND P0, PT, R9, UR5, PT ;  /* 0x0000000509007c0c */ /* 0x000fe4000bf06270 */
[----:B------:R-:W-:-:S11]  /*3ebf0*/  ISETP.GT.U32.AND P1, PT, R0, 0x1f, PT ;  /* 0x0000001f0000780c */ /* 0x000fd60003f24070 */
[----:B------:R-:W-:Y:S05]  /*3ec00*/  @P0 BRA `(.L_x_2021) ;  /* 0x0000000000200947 */ /* 0x000fea0003800000 */
[----:B0-----:R-:W0:Y:S01]  /*3ec10*/  LDC.64 R4, c[0x0][0x380] ;  /* 0x0000e000ff047b82 */ /* 0x001e220000000a00 */
[----:B------:R-:W-:-:S07]  /*3ec20*/  IMAD R3, R2, UR5, R9 ;  /* 0x0000000502037c24 */ /* 0x000fce000f8e0209 */
[----:B------:R-:W1:Y:S01]  /*3ec30*/  LDC.64 R6, c[0x0][0x388] ;  /* 0x0000e200ff067b82 */ /* 0x000e620000000a00 */
[----:B0-----:R-:W-:-:S06]  /*3ec40*/  IMAD.WIDE R4, R3, 0x4, R4 ;  /* 0x0000000403047825 */ /* 0x001fcc00078e0204 */
[----:B------:R-:W2:Y:S01]  /*3ec50*/  LDG.E R5, desc[UR6][R4.64] ;  /* 0x0000000604057981 */ /* 0x000ea2000c1e1900 */
[----:B------:R-:W-:-:S04]  /*3ec60*/  IMAD R3, R9, UR8, R2 ;  /* 0x0000000809037c24 */ /* 0x000fc8000f8e0202 */
[----:B-1----:R-:W-:-:S05]  /*3ec70*/  IMAD.WIDE R6, R3, 0x4, R6 ;  /* 0x0000000403067825 */ /* 0x002fca00078e0206 */
[----:B--2---:R1:W-:Y:S02]  /*3ec80*/  STG.E desc[UR6][R6.64], R5 ;  /* 0x0000000506007986 */ /* 0x0043e4000c101906 */
.L_x_2021:
[----:B------:R-:W-:Y:S05]  /*3ec90*/  BSYNC.RECONVERGENT B0 ;  /* 0x0000000000007941 */ /* 0x000fea0003800200 */
.L_x_2020:
[----:B------:R-:W-:Y:S05]  /*3eca0*/  @P1 EXIT ;  /* 0x000000000000194d */ /* 0x000fea0003800000 */
[----:B------:R-:W-:Y:S01]  /*3ecb0*/  IADD3 R9, PT, PT, R9, UR4, RZ ;  /* 0x0000000409097c10 */ /* 0x000fe2000fffe0ff */
[----:B------:R-:W-:Y:S01]  /*3ecc0*/  BSSY.RECONVERGENT B0, `(.L_x_2022) ;  /* 0x000000d000007945 */ /* 0x000fe20003800200 */
[----:B------:R-:W-:Y:S02]  /*3ecd0*/  IADD3 R0, PT, PT, R0, UR4, RZ ;  /* 0x0000000400007c10 */ /* 0x000fe4000fffe0ff */
[----:B------:R-:W-:Y:S02]  /*3ece0*/  ISETP.GE.AND P0, PT, R9, UR5, PT ;  /* 0x0000000509007c0c */ /* 0x000fe4000bf06270 */
[----:B------:R-:W-:-:S11]  /*3ecf0*/  ISETP.GT.U32.AND P1, PT, R0, 0x1f, PT ;  /* 0x0000001f0000780c */ /* 0x000fd60003f24070 */
[----:B------:R-:W-:Y:S05]  /*3ed00*/  @P0 BRA `(.L_x_2023) ;  /* 0x0000000000200947 */ /* 0x000fea0003800000 */
[----:B01----:R-:W0:Y:S01]  /*3ed10*/  LDC.64 R4, c[0x0][0x380] ;  /* 0x0000e000ff047b82 */ /* 0x003e220000000a00 */
[----:B------:R-:W-:-:S07]  /*3ed20*/  IMAD R3, R2, UR5, R9 ;  /* 0x0000000502037c24 */ /* 0x000fce000f8e0209 */
[----:B------:R-:W1:Y:S01]  /*3ed30*/  LDC.64 R6, c[0x0][0x388] ;  /* 0x0000e200ff067b82 */ /* 0x000e620000000a00 */
[----:B0-----:R-:W-:-:S06]  /*3ed40*/  IMAD.WIDE R4, R3, 0x4, R4 ;  /* 0x0000000403047825 */ /* 0x001fcc00078e0204 */
[----:B------:R-:W2:Y:S01]  /*3ed50*/  LDG.E R5, desc[UR6][R4.64] ;  /* 0x0000000604057981 */ /* 0x000ea2000c1e1900 */
[----:B------:R-:W-:-:S04]  /*3ed60*/  IMAD R3, R9, UR8, R2 ;  /* 0x0000000809037c24 */ /* 0x000fc8000f8e0202 */
[----:B-1----:R-:W-:-:S05]  /*3ed70*/  IMAD.WIDE R6, R3, 0x4, R6 ;  /* 0x0000000403067825 */ /* 0x002fca00078e0206 */
[----:B--2---:R2:W-:Y:S02]  /*3ed80*/  STG.E desc[UR6][R6.64], R5 ;  /* 0x0000000506007986 */ /* 0x0045e4000c101906 */
.L_x_2023:
[----:B------:R-:W-:Y:S05]  /*3ed90*/  BSYNC.RECONVERGENT B0 ;  /* 0x0000000000007941 */ /* 0x000fea0003800200 */
.L_x_2022:
[----:B------:R-:W-:Y:S05]  /*3eda0*/  @P1 EXIT ;  /* 0x000000000000194d */ /* 0x000fea0003800000 */
[----:B------:R-:W-:Y:S01]  /*3edb0*/  IADD3 R9, PT, PT, R9, UR4, RZ ;  /* 0x0000000409097c10 */ /* 0x000fe2000fffe0ff */
[----:B------:R-:W-:Y:S01]  /*3edc0*/  BSSY.RECONVERGENT B0, `(.L_x_2024) ;  /* 0x000000d000007945 */ /* 0x000fe20003800200 */
[----:B------:R-:W-:Y:S02]  /*3edd0*/  IADD3 R0, PT, PT, R0, UR4, RZ ;  /* 0x0000000400007c10 */ /* 0x000fe4000fffe0ff */
[----:B------:R-:W-:Y:S02]  /*3ede0*/  ISETP.GE.AND P0, PT, R9, UR5, PT ;  /* 0x0000000509007c0c */ /* 0x000fe4000bf06270 */
[----:B------:R-:W-:-:S11]  /*3edf0*/  ISETP.GT.U32.AND P1, PT, R0, 0x1f, PT ;  /* 0x0000001f0000780c */ /* 0x000fd60003f24070 */
[----:B------:R-:W-:Y:S05]  /*3ee00*/  @P0 BRA `(.L_x_2025) ;  /* 0x0000000000200947 */ /* 0x000fea0003800000 */
[----:B012---:R-:W0:Y:S01]  /*3ee10*/  LDC.64 R4, c[0x0][0x380] ;  /* 0x0000e000ff047b82 */ /* 0x007e220000000a00 */
[----:B------:R-:W-:-:S07]  /*3ee20*/  IMAD R3, R2, UR5, R9 ;  /* 0x0000000502037c24 */ /* 0x000fce000f8e0209 */
[----:B------:R-:W1:Y:S01]  /*3ee30*/  LDC.64 R6, c[0x0][0x388] ;  /* 0x0000e200ff067b82 */ /* 0x000e620000000a00 */
[----:B0-----:R-:W-:-:S06]  /*3ee40*/  IMAD.WIDE R4, R3, 0x4, R4 ;  /* 0x0000000403047825 */ /* 0x001fcc00078e0204 */
[----:B------:R-:W2:Y:S01]  /*3ee50*/  LDG.E R5, desc[UR6][R4.64] ;  /* 0x0000000604057981 */ /* 0x000ea2000c1e1900 */
[----:B------:R-:W-:-:S04]  /*3ee60*/  IMAD R3, R9, UR8, R2 ;  /* 0x0000000809037c24 */ /* 0x000fc8000f8e0202 */
[----:B-1----:R-:W-:-:S05]  /*3ee70*/  IMAD.WIDE R6, R3, 0x4, R6 ;  /* 0x0000000403067825 */ /* 0x002fca00078e0206 */
[----:B--2---:R3:W-:Y:S02]  /*3ee80*/  STG.E desc[UR6][R6.64], R5 ;  /* 0x0000000506007986 */ /* 0x0047e4000c101906 */
.L_x_2025:
[----:B------:R-:W-:Y:S05]  /*3ee90*/  BSYNC.RECONVERGENT B0 ;  /* 0x0000000000007941 */ /* 0x000fea0003800200 */
.L_x_2024:
[----:B------:R-:W-:Y:S05]  /*3eea0*/  @P1 EXIT ;  /* 0x000000000000194d */ /* 0x000fea0003800000 */
[----:B------:R-:W-:Y:S01]  /*3eeb0*/  IADD3 R9, PT, PT, R9, UR4, RZ ;  /* 0x0000000409097c10 */ /* 0x000fe2000fffe0ff */
[----:B------:R-:W-:Y:S01]  /*3eec0*/  BSSY.RECONVERGENT B0, `(.L_x_2026) ;  /* 0x000000d000007945 */ /* 0x000fe20003800200 */
[----:B------:R-:W-:Y:S02]  /*3eed0*/  IADD3 R0, PT, PT, R0, UR4, RZ ;  /* 0x0000000400007c10 */ /* 0x000fe4000fffe0ff */
[----:B------:R-:W-:Y:S02]  /*3eee0*/  ISETP.GE.AND P0, PT, R9, UR5, PT ;  /* 0x0000000509007c0c */ /* 0x000fe4000bf06270 */
[----:B------:R-:W-:-:S11]  /*3eef0*/  ISETP.GT.U32.AND P1, PT, R0, 0x1f, PT ;  /* 0x0000001f0000780c */ /* 0x000fd60003f24070 */
[----:B------:R-:W-:Y:S05]  /*3ef00*/  @P0 BRA `(.L_x_2027) ;  /* 0x0000000000200947 */ /* 0x000fea0003800000 */
[----:B0123--:R-:W0:Y:S01]  /*3ef10*/  LDC.64 R4, c[0x0][0x380] ;  /* 0x0000e000ff047b82 */ /* 0x00fe220000000a00 */
[----:B------:R-:W-:-:S07]  /*3ef20*/  IMAD R3, R2, UR5, R9 ;  /* 0x0000000502037c24 */ /* 0x000fce000f8e0209 */
[----:B------:R-:W1:Y:S01]  /*3ef30*/  LDC.64 R6, c[0x0][0x388] ;  /* 0x0000e200ff067b82 */ /* 0x000e620000000a00 */
[----:B0-----:R-:W-:-:S06]  /*3ef40*/  IMAD.WIDE R4, R3, 0x4, R4 ;  /* 0x0000000403047825 */ /* 0x001fcc00078e0204 */
[----:B------:R-:W2:Y:S01]  /*3ef50*/  LDG.E R5, desc[UR6][R4.64] ;  /* 0x0000000604057981 */ /* 0x000ea2000c1e1900 */
[----:B------:R-:W-:-:S04]  /*3ef60*/  IMAD R3, R9, UR8, R2 ;  /* 0x0000000809037c24 */ /* 0x000fc8000f8e0202 */
[----:B-1----:R-:W-:-:S05]  /*3ef70*/  IMAD.WIDE R6, R3, 0x4, R6 ;  /* 0x0000000403067825 */ /* 0x002fca00078e0206 */
[----:B--2---:R4:W-:Y:S02]  /*3ef80*/  STG.E desc[UR6][R6.64], R5 ;  /* 0x0000000506007986 */ /* 0x0049e4000c101906 */
.L_x_2027:
[----:B------:R-:W-:Y:S05]  /*3ef90*/  BSYNC.RECONVERGENT B0 ;  /* 0x0000000000007941 */ /* 0x000fea0003800200 */
.L_x_2026:
[----:B------:R-:W-:Y:S05]  /*3efa0*/  @P1 EXIT ;  /* 0x000000000000194d */ /* 0x000fea0003800000 */
[----:B------:R-:W-:Y:S01]  /*3efb0*/  IADD3 R9, PT, PT, R9, UR4, RZ ;  /* 0x0000000409097c10 */ /* 0x000fe2000fffe0ff */
[----:B------:R-:W-:Y:S01]  /*3efc0*/  BSSY.RECONVERGENT B0, `(.L_x_2028) ;  /* 0x000000d000007945 */ /* 0x000fe20003800200 */
[----:B------:R-:W-:Y:S02]  /*3efd0*/  IADD3 R0, PT, PT, R0, UR4, RZ ;  /* 0x0000000400007c10 */ /* 0x000fe4000fffe0ff */
[----:B------:R-:W-:Y:S02]  /*3efe0*/  ISETP.GE.AND P0, PT, R9, UR5, PT ;  /* 0x0000000509007c0c */ /* 0x000fe4000bf06270 */
[----:B------:R-:W-:-:S11]  /*3eff0*/  ISETP.GT.U32.AND P1, PT, R0, 0x1f, PT ;  /* 0x0000001f0000780c */ /* 0x000fd60003f24070 */
[----:B------:R-:W-:Y:S05]  /*3f000*/  @P0 BRA `(.L_x_2029) ;  /* 0x0000000000200947 */ /* 0x000fea0003800000 */
[----:B01234-:R-:W0:Y:S01]  /*3f010*/  LDC.64 R4, c[0x0][0x380] ;  /* 0x0000e000ff047b82 */ /* 0x01fe220000000a00 */
[----:B------:R-:W-:-:S07]  /*3f020*/  IMAD R3, R2, UR5, R9 ;  /* 0x0000000502037c24 */ /* 0x000fce000f8e0209 */
[----:B------:R-:W1:Y:S01]  /*3f030*/  LDC.64 R6, c[0x0][0x388] ;  /* 0x0000e200ff067b82 */ /* 0x000e620000000a00 */
[----:B0-----:R-:W-:-:S06]  /*3f040*/  IMAD.WIDE R4, R3, 0x4, R4 ;  /* 0x0000000403047825 */ /* 0x001fcc00078e0204 */
[----:B------:R-:W2:Y:S01]  /*3f050*/  LDG.E R5, desc[UR6][R4.64] ;  /* 0x0000000604057981 */ /* 0x000ea2000c1e1900 */
[----:B------:R-:W-:-:S04]  /*3f060*/  IMAD R3, R9, UR8, R2 ;  /* 0x0000000809037c24 */ /* 0x000fc8000f8e0202 */
[----:B-1----:R-:W-:-:S05]  /*3f070*/  IMAD.WIDE R6, R3, 0x4, R6 ;  /* 0x0000000403067825 */ /* 0x002fca00078e0206 */
[----:B--2---:R0:W-:Y:S02]  /*3f080*/  STG.E desc[UR6][R6.64], R5 ;  /* 0x0000000506007986 */ /* 0x0041e4000c101906 */
.L_x_2029:
[----:B------:R-:W-:Y:S05]  /*3f090*/  BSYNC.RECONVERGENT B0 ;  /* 0x0000000000007941 */ /* 0x000fea0003800200 */
.L_x_2028:
        /* <DEDUP_REMOVED lines=15> */
.L_x_2031:
[----:B------:R-:W-:Y:S05]  /*3f190*/  BSYNC.RECONVERGENT B0 ;  /* 0x0000000000007941 */ /* 0x000fea0003800200 */
.L_x_2030:
        /* <DEDUP_REMOVED lines=15> */
.L_x_2033:
[----:B------:R-:W-:Y:S05]  /*3f290*/  BSYNC.RECONVERGENT B0 ;  /* 0x0000000000007941 */ /* 0x000fea0003800200 */
.L_x_2032:
        /* <DEDUP_REMOVED lines=15> */
.L_x_2035:
[----:B------:R-:W-:Y:S05]  /*3f390*/  BSYNC.RECONVERGENT B0 ;  /* 0x0000000000007941 */ /* 0x000fea0003800200 */
.L_x_2034:
        /* <DEDUP_REMOVED lines=15> */
.L_x_2037:
[----:B------:R-:W-:Y:S05]  /*3f490*/  BSYNC.RECONVERGENT B0 ;  /* 0x0000000000007941 */ /* 0x000fea0003800200 */
.L_x_2036:
        /* <DEDUP_REMOVED lines=15> */
.L_x_2039:
[----:B------:R-:W-:Y:S05]  /*3f590*/  BSYNC.RECONVERGENT B0 ;  /* 0x0000000000007941 */ /* 0x000fea0003800200 */
.L_x_2038:
        /* <DEDUP_REMOVED lines=15> */
.L_x_2041:
[----:B------:R-:W-:Y:S05]  /*3f690*/  BSYNC.RECONVERGENT B0 ;  /* 0x0000000000007941 */ /* 0x000fea0003800200 */
.L_x_2040:
        /* <DEDUP_REMOVED lines=15> */
.L_x_2043:
[----:B------:R-:W-:Y:S05]  /*3f790*/  BSYNC.RECONVERGENT B0 ;  /* 0x0000000000007941 */ /* 0x000fea0003800200 */
.L_x_2042:
        /* <DEDUP_REMOVED lines=15> */
.L_x_2045:
[----:B------:R-:W-:Y:S05]  /*3f890*/  BSYNC.RECONVERGENT B0 ;  /* 0x0000000000007941 */ /* 0x000fea0003800200 */
.L_x_2044:
        /* <DEDUP_REMOVED lines=15> */
.L_x_2047:
[----:B------:R-:W-:Y:S05]  /*3f990*/  BSYNC.RECONVERGENT B0 ;  /* 0x0000000000007941 */ /* 0x000fea0003800200 */
.L_x_2046:
        /* <DEDUP_REMOVED lines=15> */
.L_x_2049:
[----:B------:R-:W-:Y:S05]  /*3fa90*/  BSYNC.RECONVERGENT B0 ;  /* 0x0000000000007941 */ /* 0x000fea0003800200 */
.L_x_2048:
        /* <DEDUP_REMOVED lines=15> */
.L_x_2051:
[----:B------:R-:W-:Y:S05]  /*3fb90*/  BSYNC.RECONVERGENT B0 ;  /* 0x0000000000007941 */ /* 0x000fea0003800200 */
.L_x_2050:
        /* <DEDUP_REMOVED lines=15> */
.L_x_2053:
[----:B------:R-:W-:Y:S05]  /*3fc90*/  BSYNC.RECONVERGENT B0 ;  /* 0x0000000000007941 */ /* 0x000fea0003800200 */
.L_x_2052:
        /* <DEDUP_REMOVED lines=15> */
.L_x_2055:
[----:B------:R-:W-:Y:S05]  /*3fd90*/  BSYNC.RECONVERGENT B0 ;  /* 0x0000000000007941 */ /* 0x000fea0003800200 */
.L_x_2054:
        /* <DEDUP_REMOVED lines=15> */
.L_x_2057:
[----:B------:R-:W-:Y:S05]  /*3fe90*/  BSYNC.RECONVERGENT B0 ;  /* 0x0000000000007941 */ /* 0x000fea0003800200 */
.L_x_2056:
        /* <DEDUP_REMOVED lines=15> */
.L_x_2059:
[----:B------:R-:W-:Y:S05]  /*3ff90*/  BSYNC.RECONVERGENT B0 ;  /* 0x0000000000007941 */ /* 0x000fea0003800200 */
.L_x_2058:
        /* <DEDUP_REMOVED lines=15> */
.L_x_2061:
[----:B------:R-:W-:Y:S05]  /*40090*/  BSYNC.RECONVERGENT B0 ;  /* 0x0000000000007941 */ /* 0x000fea0003800200 */
.L_x_2060:
        /* <DEDUP_REMOVED lines=15> */
.L_x_2063:
[----:B------:R-:W-:Y:S05]  /*40190*/  BSYNC.RECONVERGENT B0 ;  /* 0x0000000000007941 */ /* 0x000fea0003800200 */
.L_x_2062:
        /* <DEDUP_REMOVED lines=15> */
.L_x_2065:
[----:B------:R-:W-:Y:S05]  /*40290*/  BSYNC.RECONVERGENT B0 ;  /* 0x0000000000007941 */ /* 0x000fea0003800200 */
.L_x_2064:
        /* <DEDUP_REMOVED lines=15> */
.L_x_2067:
[----:B------:R-:W-:Y:S05]  /*40390*/  BSYNC.RECONVERGENT B0 ;  /* 0x0000000000007941 */ /* 0x000fea0003800200 */
.L_x_2066:
        /* <DEDUP_REMOVED lines=15> */
.L_x_2069:
[----:B------:R-:W-:Y:S05]  /*40490*/  BSYNC.RECONVERGENT B0 ;  /* 0x0000000000007941 */ /* 0x000fea0003800200 */
.L_x_2068:
        /* <DEDUP_REMOVED lines=15> */
.L_x_2071:
[----:B------:R-:W-:Y:S05]  /*40590*/  BSYNC.RECONVERGENT B0 ;  /* 0x0000000000007941 */ /* 0x000fea0003800200 */
.L_x_2070:
        /* <DEDUP_REMOVED lines=15> */
.L_x_2073:
[----:B------:R-:W-:Y:S05]  /*40690*/  BSYNC.RECONVERGENT B0 ;  /* 0x0000000000007941 */ /* 0x000fea0003800200 */
.L_x_2072:
        /* <DEDUP_REMOVED lines=15> */
.L_x_2075:
[----:B------:R-:W-:Y:S05]  /*40790*/  BSYNC.RECONVERGENT B0 ;  /* 0x0000000000007941 */ /* 0x000fea0003800200 */
.L_x_2074:
        /* <DEDUP_REMOVED lines=15> */
.L_x_2077:
[----:B------:R-:W-:Y:S05]  /*40890*/  BSYNC.RECONVERGENT B0 ;  /* 0x0000000000007941 */ /* 0x000fea0003800200 */
.L_x_2076:
        /* <DEDUP_REMOVED lines=15> */
.L_x_2079:
[----:B------:R-:W-:Y:S05]  /*40990*/  BSYNC.RECONVERGENT B0 ;  /* 0x0000000000007941 */ /* 0x000fea0003800200 */
.L_x_2078:
[----:B------:R-:W-:Y:S05]  /*409a0*/  @P1 EXIT ;  /* 0x000000000000194d */ /* 0x000fea0003800000 */
[----:B------:R-:W-:-:S04]  /*409b0*/  IADD3 R9, PT, PT, R9, UR4, RZ ;  /* 0x0000000409097c10 */ /* 0x000fc8000fffe0ff */
[----:B------:R-:W-:-:S13]  /*409c0*/  ISETP.GE.AND P0, PT, R9, UR5, PT ;  /* 0x0000000509007c0c */ /* 0x000fda000bf06270 */
[----:B------:R-:W-:Y:S05]  /*409d0*/  @P0 EXIT ;  /* 0x000000000000094d */ /* 0x000fea0003800000 */
[----:B01234-:R-:W0:Y:S01]  /*409e0*/  LDC.64 R4, c[0x0][0x380] ;  /* 0x0000e000ff047b82 */ /* 0x01fe220000000a00 */
[----:B------:R-:W-:-:S07]  /*409f0*/  IMAD R3, R2, UR5, R9 ;  /* 0x0000000502037c24 */ /* 0x000fce000f8e0209 */
[----:B------:R-:W1:Y:S01]  /*40a00*/  LDC.64 R6, c[0x0][0x388] ;  /* 0x0000e200ff067b82 */ /* 0x000e620000000a00 */
[----:B0-----:R-:W-:-:S06]  /*40a10*/  IMAD.WIDE R4, R3, 0x4, R4 ;  /* 0x0000000403047825 */ /* 0x001fcc00078e0204 */
[----:B------:R-:W2:Y:S01]  /*40a20*/  LDG.E R5, desc[UR6][R4.64] ;  /* 0x0000000604057981 */ /* 0x000ea2000c1e1900 */
[----:B------:R-:W-:-:S04]  /*40a30*/  IMAD R3, R9, UR8, R2 ;  /* 0x0000000809037c24 */ /* 0x000fc8000f8e0202 */
[----:B-1----:R-:W-:-:S05]  /*40a40*/  IMAD.WIDE R2, R3, 0x4, R6 ;  /* 0x0000000403027825 */ /* 0x002fca00078e0206 */
[----:B--2---:R-:W-:Y:S01]  /*40a50*/  STG.E desc[UR6][R2.64], R5 ;  /* 0x0000000502007986 */ /* 0x004fe2000c101906 */
[----:B------:R-:W-:Y:S05]  /*40a60*/  EXIT ;  /* 0x000000000000794d */ /* 0x000fea0003800000 */
.L_x_2080:
        /* <DEDUP_REMOVED lines=9> */
.L_x_2085:


//--------------------- .text._Z17transposeNaiveColPfS_ii --------------------------
	.section	.text._Z17transposeNaiveColPfS_ii,"ax",@progbits
	.align	128
        .global         _Z17transposeNaiveColPfS_ii
        .type           _Z17transposeNaiveColPfS_ii,@function
        .size           _Z17transposeNaiveColPfS_ii,(.L_x_2086 - _Z17transposeNaiveColPfS_ii)
        .other          _Z17transposeNaiveColPfS_ii,@"STO_CUDA_ENTRY STV_DEFAULT"
_Z17transposeNaiveColPfS_ii:
.text._Z17transposeNaiveColPfS_ii:
[----:B------:R-:W-:Y:S01]  /*0000*/  LDC R1, c[0x0][0x37c] ;  /* 0x0000df00ff017b82 */ /* 0x000fe20000000800 */
[----:B------:R-:W0:Y:S07]  /*0010*/  S2R R2, SR_TID.Y ;  /* 0x0000000000027919 */ /* 0x000e2e0000002200 */
[----:B------:R-:W1:Y:S01]  /*0020*/  LDC R0, c[0x0][0x360] ;  /* 0x0000d800ff007b82 */ /* 0x000e620000000800 */
[----:B------:R-:W2:Y:S01]  /*0030*/  LDCU.64 UR6, c[0x0][0x390] ;  /* 0x00007200ff0677ac */ /* 0x000ea20008000a00 */
[----:B------:R-:W1:Y:S06]  /*0040*/  S2R R3, SR_TID.X ;  /* 0x0000000000037919 */ /* 0x000e6c0000002100 */
[----:B------:R-:W0:Y:S08]  /*0050*/  S2UR UR5, SR_CTAID.Y ;  /* 0x00000000000579c3 */ /* 0x000e300000002600 */
[----:B------:R-:W0:Y:S08]  /*0060*/  LDC R7, c[0x0][0x364] ;  /* 0x0000d900ff077b82 */ /* 0x000e300000000800 */
[----:B------:R-:W1:Y:S01]  /*0070*/  S2UR UR4, SR_CTAID.X ;  /* 0x00000000000479c3 */ /* 0x000e620000002500 */
[----:B0-----:R-:W-:-:S05]  /*0080*/  IMAD R7, R7, UR5, R2 ;  /* 0x0000000507077c24 */ /* 0x001fca000f8e0202 */
[----:B--2---:R-:W-:Y:S01]  /*0090*/  ISETP.GE.AND P0, PT, R7, UR7, PT ;  /* 0x0000000707007c0c */ /* 0x004fe2000bf06270 */
[----:B-1----:R-:W-:-:S05]  /*00a0*/  IMAD R0, R0, UR4, R3 ;  /* 0x0000000400007c24 */ /* 0x002fca000f8e0203 */
[----:B------:R-:W-:-:S13]  /*00b0*/  ISETP.GE.OR P0, PT, R0, UR6, P0 ;  /* 0x0000000600007c0c */ /* 0x000fda0008706670 */
[----:B------:R-:W-:Y:S05]  /*00c0*/  @P0 EXIT ;  /* 0x000000000000094d */ /* 0x000fea0003800000 */
[----:B------:R-:W0:Y:S01]  /*00d0*/  LDC.64 R2, c[0x0][0x380] ;  /* 0x0000e000ff027b82 */ /* 0x000e220000000a00 */
[----:B------:R-:W1:Y:S01]  /*00e0*/  LDCU.64 UR4, c[0x0][0x358] ;  /* 0x00006b00ff0477ac */ /* 0x000e620008000a00 */
[----:B------:R-:W-:-:S04]  /*00f0*/  IMAD R5, R0, UR7, R7 ;  /* 0x0000000700057c24 */ /* 0x000fc8000f8e0207 */
[----:B0-----:R-:W-:Y:S02]  /*0100*/  IMAD.WIDE R2, R5, 0x4, R2 ;  /* 0x0000000405027825 */ /* 0x001fe400078e0202 */
[----:B------:R-:W0:Y:S04]  /*0110*/  LDC.64 R4, c[0x0][0x388] ;  /* 0x0000e200ff047b82 */ /* 0x000e280000000a00 */
[----:B-1----:R-:W2:Y:S01]  /*0120*/  LDG.E R3, desc[UR4][R2.64] ;  /* 0x0000000402037981 */ /* 0x002ea2000c1e1900 */
[----:B------:R-:W-:-:S04]  /*0130*/  IMAD R7, R7, UR6, R0 ;  /* 0x0000000607077c24 */ /* 0x000fc8000f8e0200 */
[----:B0-----:R-:W-:-:S05]  /*0140*/  IMAD.WIDE R4, R7, 0x4, R4 ;  /* 0x0000000407047825 */ /* 0x001fca00078e0204 */
[----:B--2---:R-:W-:Y:S01]  /*0150*/  STG.E desc[UR4][R4.64], R3 ;  /* 0x0000000304007986 */ /* 0x004fe2000c101904 */
[----:B------:R-:W-:Y:S05]  /*0160*/  EXIT ;  /* 0x000000000000794d */ /* 0x000fea0003800000 */
.L_x_2081:
        /* <DEDUP_REMOVED lines=9> */
.L_x_2086:


//--------------------- .text._Z17transposeNaiveRowPfS_ii --------------------------
	.section	.text._Z17transposeNaiveRowPfS_ii,"ax",@progbits
	.align	128
        .global         _Z17transposeNaiveRowPfS_ii
        .type           _Z17transposeNaiveRowPfS_ii,@function
        .size           _Z17transposeNaiveRowPfS_ii,(.L_x_2087 - _Z17transposeNaiveRowPfS_ii)
        .other          _Z17transposeNaiveRowPfS_ii,@"STO_CUDA_ENTRY STV_DEFAULT"
_Z17transposeNaiveRowPfS_ii:
.text._Z17transposeNaiveRowPfS_ii:
[----:B------:R-:W-:Y:S01]  /*0000*/  LDC R1, c[0x0][0x37c] ;  /* 0x0000df00ff017b82 */ /* 0x000fe20000000800 */
[----:B------:R-:W0:Y:S07]  /*0010*/  S2R R3, SR_TID.X ;  /* 0x0000000000037919 */ /* 0x000e2e0000002100 */
[----:B------:R-:W0:Y:S01]  /*0020*/  S2UR UR4, SR_CTAID.X ;  /* 0x00000000000479c3 */ /* 0x000e220000002500 */
[----:B------:R-:W1:Y:S01]  /*0030*/  LDCU.64 UR6, c[0x0][0x390] ;  /* 0x00007200ff0677ac */ /* 0x000e620008000a00 */
[----:B------:R-:W2:Y:S06]  /*0040*/  S2R R2, SR_TID.Y ;  /* 0x0000000000027919 */ /* 0x000eac0000002200 */
[----:B------:R-:W0:Y:S08]  /*0050*/  LDC R0, c[0x0][0x360] ;  /* 0x0000d800ff007b82 */ /* 0x000e300000000800 */
[----:B------:R-:W2:Y:S08]  /*0060*/  S2UR UR5, SR_CTAID.Y ;  /* 0x00000000000579c3 */ /* 0x000eb00000002600 */
[----:B------:R-:W2:Y:S01]  /*0070*/  LDC R7, c[0x0][0x364] ;  /* 0x0000d900ff077b82 */ /* 0x000ea20000000800 */
[----:B0-----:R-:W-:-:S05]  /*0080*/  IMAD R0, R0, UR4, R3 ;  /* 0x0000000400007c24 */ /* 0x001fca000f8e0203 */
[----:B-1----:R-:W-:Y:S01]  /*0090*/  ISETP.GE.AND P0, PT, R0, UR7, PT ;  /* 0x0000000700007c0c */ /* 0x002fe2000bf06270 */
[----:B--2---:R-:W-:-:S05]  /*00a0*/  IMAD R7, R7, UR5, R2 ;  /* 0x0000000507077c24 */ /* 0x004fca000f8e0202 */
        /* <DEDUP_REMOVED lines=12> */
.L_x_2082:
        /* <DEDUP_REMOVED lines=9> */
.L_x_2087:


//--------------------- .nv.shared._Z33transposeSharedNoBankConfilictsV1ILi48ELi32EEvPfS0_ii --------------------------
	.section	.nv.shared._Z33transposeSharedNoBankConfilictsV1ILi48ELi32EEvPfS0_ii,"aw",@nobits
	.sectionflags	@""
	.align	4
.nv.shared._Z33transposeSharedNoBankConfilictsV1ILi48ELi32EEvPfS0_ii:
	.zero		7360


//--------------------- .nv.shared.reserved.0     --------------------------
	.section	.nv.shared.reserved.0,"aw",@nobits
	.weak		__nv_reservedSMEM_offset_0_alias
	.size		__nv_reservedSMEM_offset_0_alias, 0, 64
	.other		__nv_reservedSMEM_offset_0_alias,@"STO_CUDA_RESERVED_SHARED STV_DEFAULT"
__nv_reservedSMEM_offset_0_alias:
	.zero		0
	.zero		64


//--------------------- .nv.shared._Z15transposeSharedILi48ELi32EEvPfS0_ii --------------------------
	.section	.nv.shared._Z15transposeSharedILi48ELi32EEvPfS0_ii,"aw",@nobits
	.sectionflags	@""
	.align	4
.nv.shared._Z15transposeSharedILi48ELi32EEvPfS0_ii:
	.zero		7168


//--------------------- .nv.constant0._Z33transposeSharedNoBankConfilictsV1ILi48ELi32EEvPfS0_ii --------------------------
	.section	.nv.constant0._Z33transposeSharedNoBankConfilictsV1ILi48ELi32EEvPfS0_ii,"a",@progbits
	.sectionflags	@""
	.align	4
.nv.constant0._Z33transposeSharedNoBankConfilictsV1ILi48ELi32EEvPfS0_ii:
	.zero		920


//--------------------- .nv.constant0._Z15transposeSharedILi48ELi32EEvPfS0_ii --------------------------
	.section	.nv.constant0._Z15transposeSharedILi48ELi32EEvPfS0_ii,"a",@progbits
	.sectionflags	@""
	.align	4
.nv.constant0._Z15transposeSharedILi48ELi32EEvPfS0_ii:
	.zero		920


//--------------------- .nv.constant0._Z26transposeNaiveColNelementsILi32ELi32EEvPfS0_ii --------------------------
	.section	.nv.constant0._Z26transposeNaiveColNelementsILi32ELi32EEvPfS0_ii,"a",@progbits
	.sectionflags	@""
	.align	4
.nv.constant0._Z26transposeNaiveColNelementsILi32ELi32EEvPfS0_ii:
	.zero		920


//--------------------- .nv.constant0._Z17transposeNaiveColPfS_ii --------------------------
	.section	.nv.constant0._Z17transposeNaiveColPfS_ii,"a",@progbits
	.sectionflags	@""
	.align	4
.nv.constant0._Z17transposeNaiveColPfS_ii:
	.zero		920


//--------------------- .nv.constant0._Z17transposeNaiveRowPfS_ii --------------------------
	.section	.nv.constant0._Z17transposeNaiveRowPfS_ii,"a",@progbits
	.sectionflags	@""
	.align	4
.nv.constant0._Z17transposeNaiveRowPfS_ii:
	.zero		920


//--------------------- SYMBOLS --------------------------

	.type		.nv.reservedSmem.offset0,@object
	.size		.nv.reservedSmem.offset0,0x4
	.type		.nv.reservedSmem.cap,@object
	.size		.nv.reservedSmem.cap,0x4
